//
// Generated by NVIDIA NVVM Compiler
//
// Compiler Build ID: CL-36424714
// Cuda compilation tools, release 13.0, V13.0.88
// Based on NVVM 20.0.0
//

.version 9.0
.target sm_100
.address_size 64

	// .globl	batchGrad
.func  (.param .align 16 .b8 func_retval0[16]) __internal_trig_reduction_slowpathd
(
	.param .b64 __internal_trig_reduction_slowpathd_param_0
)
;
.global .align 8 .b8 __cudart_i2opi_d[144] = {8, 93, 141, 31, 177, 95, 251, 107, 234, 146, 82, 138, 247, 57, 7, 61, 123, 241, 229, 235, 199, 186, 39, 117, 45, 234, 95, 158, 102, 63, 70, 79, 183, 9, 203, 39, 207, 126, 54, 109, 31, 109, 10, 90, 139, 17, 47, 239, 15, 152, 5, 222, 255, 151, 248, 31, 59, 40, 249, 189, 139, 95, 132, 156, 244, 57, 83, 131, 57, 214, 145, 57, 65, 126, 95, 180, 38, 112, 156, 233, 132, 68, 187, 46, 245, 53, 130, 232, 62, 167, 41, 177, 28, 235, 29, 254, 28, 146, 209, 9, 234, 46, 73, 6, 224, 210, 77, 66, 58, 110, 36, 183, 97, 197, 187, 222, 171, 99, 81, 254, 65, 144, 67, 60, 153, 149, 98, 219, 192, 221, 52, 245, 209, 87, 39, 252, 41, 21, 68, 78, 110, 131, 249, 162};
.global .align 16 .b8 __cudart_sin_cos_coeffs[128] = {70, 210, 176, 44, 241, 229, 90, 190, 146, 227, 172, 105, 227, 29, 199, 62, 161, 98, 219, 25, 160, 1, 42, 191, 24, 8, 17, 17, 17, 17, 129, 63, 84, 85, 85, 85, 85, 85, 197, 191, 0, 0, 0, 0, 0, 0, 0, 0, 0, 0, 0, 0, 0, 0, 0, 0, 100, 129, 253, 32, 131, 255, 168, 189, 40, 133, 239, 193, 167, 238, 33, 62, 217, 230, 6, 142, 79, 126, 146, 190, 233, 188, 221, 25, 160, 1, 250, 62, 71, 93, 193, 22, 108, 193, 86, 191, 81, 85, 85, 85, 85, 85, 165, 63, 0, 0, 0, 0, 0, 0, 224, 191, 0, 0, 0, 0, 0, 0, 240, 63};

.visible .entry batchGrad(
	.param .u64 .ptr .align 1 batchGrad_param_0,
	.param .u64 .ptr .align 1 batchGrad_param_1,
	.param .u32 batchGrad_param_2,
	.param .u32 batchGrad_param_3,
	.param .u64 .ptr .align 1 batchGrad_param_4,
	.param .u64 .ptr .align 1 batchGrad_param_5,
	.param .u32 batchGrad_param_6,
	.param .u32 batchGrad_param_7,
	.param .u64 .ptr .align 1 batchGrad_param_8,
	.param .u64 .ptr .align 1 batchGrad_param_9,
	.param .u32 batchGrad_param_10,
	.param .u32 batchGrad_param_11,
	.param .u64 .ptr .align 1 batchGrad_param_12,
	.param .u64 .ptr .align 1 batchGrad_param_13,
	.param .u32 batchGrad_param_14,
	.param .u32 batchGrad_param_15,
	.param .u64 .ptr .align 1 batchGrad_param_16,
	.param .f64 batchGrad_param_17
)
{
	.reg .pred 	%p<21>;
	.reg .b32 	%r<84>;
	.reg .b32 	%f<53>;
	.reg .b64 	%rd<131>;
	.reg .b64 	%fd<32>;

	ld.param.u64 	%rd12, [batchGrad_param_0];
	ld.param.u64 	%rd13, [batchGrad_param_1];
	ld.param.u32 	%r10, [batchGrad_param_2];
	ld.param.u32 	%r11, [batchGrad_param_3];
	ld.param.u64 	%rd7, [batchGrad_param_5];
	ld.param.u32 	%r12, [batchGrad_param_6];
	ld.param.u32 	%r13, [batchGrad_param_7];
	ld.param.u64 	%rd9, [batchGrad_param_9];
	ld.param.u32 	%r14, [batchGrad_param_10];
	ld.param.u32 	%r15, [batchGrad_param_11];
	ld.param.u64 	%rd10, [batchGrad_param_12];
	ld.param.u32 	%r16, [batchGrad_param_14];
	ld.param.u32 	%r17, [batchGrad_param_15];
	ld.param.u64 	%rd14, [batchGrad_param_16];
	cvta.to.global.u64 	%rd1, %rd13;
	cvta.to.global.u64 	%rd2, %rd12;
	cvta.to.global.u64 	%rd3, %rd14;
	ld.global.u32 	%r1, [%rd3+4];
	mov.u32 	%r18, %ctaid.y;
	mov.u32 	%r19, %ntid.y;
	mov.u32 	%r20, %tid.y;
	mad.lo.s32 	%r2, %r18, %r19, %r20;
	mov.u32 	%r21, %ctaid.x;
	mov.u32 	%r22, %ntid.x;
	mov.u32 	%r23, %tid.x;
	mad.lo.s32 	%r24, %r21, %r22, %r23;
	mov.u32 	%r25, %ctaid.z;
	mov.u32 	%r26, %ntid.z;
	mov.u32 	%r27, %tid.z;
	mad.lo.s32 	%r3, %r25, %r26, %r27;
	div.s32 	%r5, %r24, %r1;
	mul.lo.s32 	%r28, %r5, %r1;
	sub.s32 	%r4, %r24, %r28;
	ld.global.u32 	%r29, [%rd3];
	setp.ge.s32 	%p1, %r2, %r29;
	setp.lt.s32 	%p2, %r1, 0;
	or.pred  	%p3, %p1, %p2;
	@%p3 bra 	$L__BB0_25;
	ld.global.u32 	%r30, [%rd3+8];
	setp.ge.s32 	%p4, %r3, %r30;
	@%p4 bra 	$L__BB0_25;
	ld.global.u32 	%r31, [%rd3+12];
	setp.ge.s32 	%p5, %r5, %r31;
	@%p5 bra 	$L__BB0_25;
	setp.ne.s32 	%p6, %r4, 0;
	mul.lo.s32 	%r6, %r5, %r11;
	add.s32 	%r32, %r6, %r3;
	mul.wide.s32 	%rd15, %r32, 8;
	add.s64 	%rd4, %rd2, %rd15;
	mul.lo.s32 	%r7, %r5, %r10;
	add.s32 	%r33, %r7, %r3;
	mul.wide.s32 	%rd16, %r33, 4;
	add.s64 	%rd5, %rd1, %rd16;
	@%p6 bra 	$L__BB0_5;
	ld.global.u64 	%rd38, [%rd4];
	cvta.to.global.u64 	%rd39, %rd38;
	ld.global.u32 	%r48, [%rd5];
	add.s32 	%r49, %r2, %r48;
	mul.wide.s32 	%rd40, %r49, 4;
	add.s64 	%rd41, %rd39, %rd40;
	ld.global.f32 	%f25, [%rd41];
	mul.wide.u32 	%rd42, %r2, 4;
	add.s64 	%rd43, %rd39, %rd42;
	ld.global.f32 	%f26, [%rd43];
	sub.f32 	%f50, %f25, %f26;
	bra.uni 	$L__BB0_10;
$L__BB0_5:
	add.s32 	%r34, %r1, -1;
	setp.ne.s32 	%p7, %r4, %r34;
	@%p7 bra 	$L__BB0_7;
	ld.global.u64 	%rd32, [%rd4];
	cvta.to.global.u64 	%rd33, %rd32;
	ld.global.u32 	%r45, [%rd5];
	mad.lo.s32 	%r46, %r45, %r4, %r2;
	mul.wide.s32 	%rd34, %r46, 4;
	add.s64 	%rd35, %rd33, %rd34;
	ld.global.f32 	%f23, [%rd35];
	sub.s32 	%r47, %r46, %r45;
	mul.wide.s32 	%rd36, %r47, 4;
	add.s64 	%rd37, %rd33, %rd36;
	ld.global.f32 	%f24, [%rd37];
	sub.f32 	%f50, %f23, %f24;
	bra.uni 	$L__BB0_10;
$L__BB0_7:
	setp.ne.s32 	%p8, %r4, 1;
	add.s32 	%r35, %r1, -2;
	setp.ne.s32 	%p9, %r4, %r35;
	and.pred  	%p10, %p8, %p9;
	@%p10 bra 	$L__BB0_9;
	ld.global.u64 	%rd26, [%rd4];
	cvta.to.global.u64 	%rd27, %rd26;
	ld.global.u32 	%r41, [%rd5];
	mad.lo.s32 	%r42, %r41, %r4, %r2;
	add.s32 	%r43, %r42, %r41;
	mul.wide.s32 	%rd28, %r43, 4;
	add.s64 	%rd29, %rd27, %rd28;
	ld.global.f32 	%f20, [%rd29];
	sub.s32 	%r44, %r42, %r41;
	mul.wide.s32 	%rd30, %r44, 4;
	add.s64 	%rd31, %rd27, %rd30;
	ld.global.f32 	%f21, [%rd31];
	sub.f32 	%f22, %f20, %f21;
	mul.f32 	%f50, %f22, 0f3F000000;
	bra.uni 	$L__BB0_10;
$L__BB0_9:
	ld.global.u64 	%rd17, [%rd4];
	cvta.to.global.u64 	%rd18, %rd17;
	ld.global.u32 	%r36, [%rd5];
	mad.lo.s32 	%r37, %r36, %r4, %r2;
	shl.b32 	%r38, %r36, 1;
	sub.s32 	%r39, %r37, %r38;
	mul.wide.s32 	%rd19, %r39, 4;
	add.s64 	%rd20, %rd18, %rd19;
	ld.global.f32 	%f16, [%rd20];
	cvt.f64.f32 	%fd2, %f16;
	mul.wide.s32 	%rd21, %r36, 4;
	add.s64 	%rd22, %rd20, %rd21;
	ld.global.f32 	%f17, [%rd22];
	cvt.f64.f32 	%fd3, %f17;
	mul.f64 	%fd4, %fd3, 0d4020000000000000;
	sub.f64 	%fd5, %fd2, %fd4;
	add.s32 	%r40, %r37, %r36;
	mul.wide.s32 	%rd23, %r40, 4;
	add.s64 	%rd24, %rd18, %rd23;
	ld.global.f32 	%f18, [%rd24];
	cvt.f64.f32 	%fd6, %f18;
	fma.rn.f64 	%fd7, %fd6, 0d4020000000000000, %fd5;
	add.s64 	%rd25, %rd24, %rd21;
	ld.global.f32 	%f19, [%rd25];
	cvt.f64.f32 	%fd8, %f19;
	sub.f64 	%fd9, %fd7, %fd8;
	div.rn.f64 	%fd10, %fd9, 0d4028000000000000;
	cvt.rn.f32.f64 	%f50, %fd10;
$L__BB0_10:
	ld.param.u64 	%rd128, [batchGrad_param_4];
	mad.lo.s32 	%r50, %r5, %r13, %r3;
	cvta.to.global.u64 	%rd44, %rd128;
	mul.wide.s32 	%rd45, %r50, 8;
	add.s64 	%rd46, %rd44, %rd45;
	ld.global.u64 	%rd47, [%rd46];
	cvta.to.global.u64 	%rd48, %rd47;
	mad.lo.s32 	%r51, %r5, %r12, %r3;
	cvta.to.global.u64 	%rd49, %rd7;
	mul.wide.s32 	%rd50, %r51, 4;
	add.s64 	%rd51, %rd49, %rd50;
	ld.global.u32 	%r52, [%rd51];
	mad.lo.s32 	%r53, %r52, %r4, %r2;
	mul.wide.s32 	%rd52, %r53, 4;
	add.s64 	%rd53, %rd48, %rd52;
	st.global.f32 	[%rd53], %f50;
	setp.ne.s32 	%p11, %r2, 0;
	@%p11 bra 	$L__BB0_12;
	ld.global.u64 	%rd66, [%rd4];
	cvta.to.global.u64 	%rd67, %rd66;
	ld.global.u32 	%r64, [%rd5];
	mul.lo.s32 	%r65, %r64, %r4;
	mul.wide.s32 	%rd68, %r65, 4;
	add.s64 	%rd69, %rd67, %rd68;
	ld.global.f32 	%f36, [%rd69+4];
	ld.global.f32 	%f37, [%rd69];
	sub.f32 	%f51, %f36, %f37;
	bra.uni 	$L__BB0_17;
$L__BB0_12:
	ld.global.u32 	%r8, [%rd3];
	add.s32 	%r54, %r8, -1;
	setp.ne.s32 	%p12, %r2, %r54;
	@%p12 bra 	$L__BB0_14;
	ld.global.u64 	%rd62, [%rd4];
	cvta.to.global.u64 	%rd63, %rd62;
	ld.global.u32 	%r62, [%rd5];
	mad.lo.s32 	%r63, %r62, %r4, %r2;
	mul.wide.s32 	%rd64, %r63, 4;
	add.s64 	%rd65, %rd63, %rd64;
	ld.global.f32 	%f34, [%rd65];
	ld.global.f32 	%f35, [%rd65+-4];
	sub.f32 	%f51, %f34, %f35;
	bra.uni 	$L__BB0_17;
$L__BB0_14:
	setp.ne.s32 	%p13, %r2, 1;
	add.s32 	%r55, %r8, -2;
	setp.ne.s32 	%p14, %r2, %r55;
	and.pred  	%p15, %p13, %p14;
	@%p15 bra 	$L__BB0_16;
	ld.global.u64 	%rd58, [%rd4];
	cvta.to.global.u64 	%rd59, %rd58;
	ld.global.u32 	%r59, [%rd5];
	mad.lo.s32 	%r60, %r59, %r4, %r2;
	add.s32 	%r61, %r60, 1;
	mul.wide.s32 	%rd60, %r61, 4;
	add.s64 	%rd61, %rd59, %rd60;
	ld.global.f32 	%f31, [%rd61];
	ld.global.f32 	%f32, [%rd61+-8];
	sub.f32 	%f33, %f31, %f32;
	mul.f32 	%f51, %f33, 0f3F000000;
	bra.uni 	$L__BB0_17;
$L__BB0_16:
	ld.global.u64 	%rd54, [%rd4];
	cvta.to.global.u64 	%rd55, %rd54;
	ld.global.u32 	%r56, [%rd5];
	mad.lo.s32 	%r57, %r56, %r4, %r2;
	add.s32 	%r58, %r57, -2;
	mul.wide.s32 	%rd56, %r58, 4;
	add.s64 	%rd57, %rd55, %rd56;
	ld.global.f32 	%f27, [%rd57];
	cvt.f64.f32 	%fd11, %f27;
	ld.global.f32 	%f28, [%rd57+4];
	cvt.f64.f32 	%fd12, %f28;
	mul.f64 	%fd13, %fd12, 0d4020000000000000;
	sub.f64 	%fd14, %fd11, %fd13;
	ld.global.f32 	%f29, [%rd57+12];
	cvt.f64.f32 	%fd15, %f29;
	fma.rn.f64 	%fd16, %fd15, 0d4020000000000000, %fd14;
	ld.global.f32 	%f30, [%rd57+16];
	cvt.f64.f32 	%fd17, %f30;
	sub.f64 	%fd18, %fd16, %fd17;
	div.rn.f64 	%fd19, %fd18, 0d4028000000000000;
	cvt.rn.f32.f64 	%f51, %fd19;
$L__BB0_17:
	ld.param.u64 	%rd129, [batchGrad_param_8];
	mad.lo.s32 	%r66, %r5, %r15, %r3;
	cvta.to.global.u64 	%rd70, %rd129;
	mul.wide.s32 	%rd71, %r66, 8;
	add.s64 	%rd72, %rd70, %rd71;
	ld.global.u64 	%rd73, [%rd72];
	cvta.to.global.u64 	%rd74, %rd73;
	mad.lo.s32 	%r67, %r5, %r14, %r3;
	cvta.to.global.u64 	%rd75, %rd9;
	mul.wide.s32 	%rd76, %r67, 4;
	add.s64 	%rd77, %rd75, %rd76;
	ld.global.u32 	%r68, [%rd77];
	mad.lo.s32 	%r69, %r68, %r4, %r2;
	mul.wide.s32 	%rd78, %r69, 4;
	add.s64 	%rd79, %rd74, %rd78;
	st.global.f32 	[%rd79], %f51;
	setp.ne.s32 	%p16, %r3, 0;
	@%p16 bra 	$L__BB0_19;
	mul.wide.s32 	%rd107, %r6, 8;
	add.s64 	%rd108, %rd2, %rd107;
	ld.global.u64 	%rd109, [%rd108+8];
	cvta.to.global.u64 	%rd110, %rd109;
	mul.wide.s32 	%rd111, %r7, 4;
	add.s64 	%rd112, %rd1, %rd111;
	ld.global.u32 	%r78, [%rd112];
	mad.lo.s32 	%r79, %r78, %r4, %r2;
	mul.wide.s32 	%rd113, %r79, 4;
	add.s64 	%rd114, %rd110, %rd113;
	ld.global.f32 	%f47, [%rd114];
	ld.global.u64 	%rd115, [%rd108];
	cvta.to.global.u64 	%rd116, %rd115;
	add.s64 	%rd117, %rd116, %rd113;
	ld.global.f32 	%f48, [%rd117];
	sub.f32 	%f52, %f47, %f48;
	bra.uni 	$L__BB0_24;
$L__BB0_19:
	ld.global.u32 	%r9, [%rd3+8];
	add.s32 	%r70, %r9, -1;
	setp.ne.s32 	%p17, %r3, %r70;
	@%p17 bra 	$L__BB0_21;
	ld.global.u64 	%rd100, [%rd4];
	cvta.to.global.u64 	%rd101, %rd100;
	ld.global.u32 	%r76, [%rd5];
	mad.lo.s32 	%r77, %r76, %r4, %r2;
	mul.wide.s32 	%rd102, %r77, 4;
	add.s64 	%rd103, %rd101, %rd102;
	ld.global.f32 	%f45, [%rd103];
	ld.global.u64 	%rd104, [%rd4+-8];
	cvta.to.global.u64 	%rd105, %rd104;
	add.s64 	%rd106, %rd105, %rd102;
	ld.global.f32 	%f46, [%rd106];
	sub.f32 	%f52, %f45, %f46;
	bra.uni 	$L__BB0_24;
$L__BB0_21:
	setp.ne.s32 	%p18, %r3, 1;
	add.s32 	%r71, %r9, -2;
	setp.ne.s32 	%p19, %r3, %r71;
	and.pred  	%p20, %p18, %p19;
	@%p20 bra 	$L__BB0_23;
	ld.global.u64 	%rd93, [%rd4+8];
	cvta.to.global.u64 	%rd94, %rd93;
	ld.global.u32 	%r74, [%rd5];
	mad.lo.s32 	%r75, %r74, %r4, %r2;
	mul.wide.s32 	%rd95, %r75, 4;
	add.s64 	%rd96, %rd94, %rd95;
	ld.global.f32 	%f42, [%rd96];
	ld.global.u64 	%rd97, [%rd4+-8];
	cvta.to.global.u64 	%rd98, %rd97;
	add.s64 	%rd99, %rd98, %rd95;
	ld.global.f32 	%f43, [%rd99];
	sub.f32 	%f44, %f42, %f43;
	mul.f32 	%f52, %f44, 0f3F000000;
	bra.uni 	$L__BB0_24;
$L__BB0_23:
	ld.global.u64 	%rd80, [%rd4+-16];
	cvta.to.global.u64 	%rd81, %rd80;
	ld.global.u32 	%r72, [%rd5];
	mad.lo.s32 	%r73, %r72, %r4, %r2;
	mul.wide.s32 	%rd82, %r73, 4;
	add.s64 	%rd83, %rd81, %rd82;
	ld.global.f32 	%f38, [%rd83];
	cvt.f64.f32 	%fd20, %f38;
	ld.global.u64 	%rd84, [%rd4+-8];
	cvta.to.global.u64 	%rd85, %rd84;
	add.s64 	%rd86, %rd85, %rd82;
	ld.global.f32 	%f39, [%rd86];
	cvt.f64.f32 	%fd21, %f39;
	mul.f64 	%fd22, %fd21, 0d4020000000000000;
	sub.f64 	%fd23, %fd20, %fd22;
	ld.global.u64 	%rd87, [%rd4+8];
	cvta.to.global.u64 	%rd88, %rd87;
	add.s64 	%rd89, %rd88, %rd82;
	ld.global.f32 	%f40, [%rd89];
	cvt.f64.f32 	%fd24, %f40;
	fma.rn.f64 	%fd25, %fd24, 0d4020000000000000, %fd23;
	ld.global.u64 	%rd90, [%rd4+16];
	cvta.to.global.u64 	%rd91, %rd90;
	add.s64 	%rd92, %rd91, %rd82;
	ld.global.f32 	%f41, [%rd92];
	cvt.f64.f32 	%fd26, %f41;
	sub.f64 	%fd27, %fd25, %fd26;
	div.rn.f64 	%fd28, %fd27, 0d4028000000000000;
	cvt.rn.f32.f64 	%f52, %fd28;
$L__BB0_24:
	ld.param.f64 	%fd31, [batchGrad_param_17];
	ld.param.u64 	%rd130, [batchGrad_param_13];
	cvt.f64.f32 	%fd29, %f52;
	div.rn.f64 	%fd30, %fd29, %fd31;
	cvt.rn.f32.f64 	%f49, %fd30;
	mad.lo.s32 	%r80, %r5, %r17, %r3;
	cvta.to.global.u64 	%rd118, %rd10;
	mul.wide.s32 	%rd119, %r80, 8;
	add.s64 	%rd120, %rd118, %rd119;
	ld.global.u64 	%rd121, [%rd120];
	cvta.to.global.u64 	%rd122, %rd121;
	mad.lo.s32 	%r81, %r5, %r16, %r3;
	cvta.to.global.u64 	%rd123, %rd130;
	mul.wide.s32 	%rd124, %r81, 4;
	add.s64 	%rd125, %rd123, %rd124;
	ld.global.u32 	%r82, [%rd125];
	mad.lo.s32 	%r83, %r82, %r4, %r2;
	mul.wide.s32 	%rd126, %r83, 4;
	add.s64 	%rd127, %rd122, %rd126;
	st.global.f32 	[%rd127], %f49;
$L__BB0_25:
	ret;

}
	// .globl	neighborhoodSumX
.visible .entry neighborhoodSumX(
	.param .u64 .ptr .align 1 neighborhoodSumX_param_0,
	.param .u64 .ptr .align 1 neighborhoodSumX_param_1,
	.param .u32 neighborhoodSumX_param_2,
	.param .u32 neighborhoodSumX_param_3,
	.param .u64 .ptr .align 1 neighborhoodSumX_param_4,
	.param .u64 .ptr .align 1 neighborhoodSumX_param_5,
	.param .u32 neighborhoodSumX_param_6,
	.param .u32 neighborhoodSumX_param_7,
	.param .u64 .ptr .align 1 neighborhoodSumX_param_8,
	.param .u32 neighborhoodSumX_param_9
)
{
	.reg .pred 	%p<33>;
	.reg .b32 	%r<300>;
	.reg .b64 	%rd<211>;
	.reg .b64 	%fd<151>;

	ld.param.u64 	%rd7, [neighborhoodSumX_param_0];
	ld.param.u64 	%rd8, [neighborhoodSumX_param_1];
	ld.param.u32 	%r114, [neighborhoodSumX_param_2];
	ld.param.u32 	%r115, [neighborhoodSumX_param_3];
	ld.param.u64 	%rd9, [neighborhoodSumX_param_4];
	ld.param.u64 	%rd10, [neighborhoodSumX_param_5];
	ld.param.u32 	%r116, [neighborhoodSumX_param_6];
	ld.param.u32 	%r117, [neighborhoodSumX_param_7];
	ld.param.u64 	%rd11, [neighborhoodSumX_param_8];
	ld.param.u32 	%r118, [neighborhoodSumX_param_9];
	cvta.to.global.u64 	%rd1, %rd11;
	mov.u32 	%r119, %ctaid.y;
	mov.u32 	%r120, %ntid.y;
	mov.u32 	%r121, %tid.y;
	mad.lo.s32 	%r1, %r119, %r120, %r121;
	mov.u32 	%r122, %ctaid.x;
	mov.u32 	%r123, %ntid.x;
	mov.u32 	%r124, %tid.x;
	mad.lo.s32 	%r2, %r122, %r123, %r124;
	mov.u32 	%r125, %ctaid.z;
	mov.u32 	%r126, %ntid.z;
	mov.u32 	%r127, %tid.z;
	mad.lo.s32 	%r3, %r125, %r126, %r127;
	ld.global.u32 	%r128, [%rd1];
	setp.ge.s32 	%p1, %r1, %r128;
	@%p1 bra 	$L__BB1_47;
	ld.global.u32 	%r129, [%rd1+8];
	setp.ge.s32 	%p2, %r2, %r129;
	@%p2 bra 	$L__BB1_47;
	ld.global.u32 	%r130, [%rd1+12];
	setp.ge.s32 	%p3, %r3, %r130;
	@%p3 bra 	$L__BB1_47;
	ld.global.u32 	%r4, [%rd1+4];
	add.s32 	%r5, %r118, 1;
	min.s32 	%r6, %r5, %r4;
	setp.lt.s32 	%p4, %r6, 1;
	mad.lo.s32 	%r131, %r115, %r3, %r2;
	cvta.to.global.u64 	%rd12, %rd7;
	mul.wide.s32 	%rd13, %r131, 8;
	add.s64 	%rd2, %rd12, %rd13;
	mad.lo.s32 	%r132, %r114, %r3, %r2;
	cvta.to.global.u64 	%rd14, %rd8;
	mul.wide.s32 	%rd15, %r132, 4;
	add.s64 	%rd3, %rd14, %rd15;
	mov.f64 	%fd137, 0d0000000000000000;
	@%p4 bra 	$L__BB1_16;
	ld.global.u64 	%rd16, [%rd2];
	cvta.to.global.u64 	%rd4, %rd16;
	ld.global.u32 	%r7, [%rd3];
	setp.lt.u32 	%p5, %r6, 16;
	mov.f64 	%fd137, 0d0000000000000000;
	mov.b32 	%r263, 0;
	@%p5 bra 	$L__BB1_7;
	and.b32  	%r263, %r6, 2147483632;
	neg.s32 	%r261, %r263;
	mov.f64 	%fd137, 0d0000000000000000;
	mul.wide.s32 	%rd19, %r7, 8;
	shl.b32 	%r135, %r7, 4;
	mov.u32 	%r260, %r1;
$L__BB1_6:
	.pragma "nounroll";
	mul.wide.s32 	%rd17, %r260, 8;
	add.s64 	%rd18, %rd4, %rd17;
	ld.global.f64 	%fd37, [%rd18];
	add.f64 	%fd38, %fd137, %fd37;
	add.s64 	%rd20, %rd18, %rd19;
	ld.global.f64 	%fd39, [%rd20];
	add.f64 	%fd40, %fd38, %fd39;
	add.s64 	%rd21, %rd20, %rd19;
	ld.global.f64 	%fd41, [%rd21];
	add.f64 	%fd42, %fd40, %fd41;
	add.s64 	%rd22, %rd21, %rd19;
	ld.global.f64 	%fd43, [%rd22];
	add.f64 	%fd44, %fd42, %fd43;
	add.s64 	%rd23, %rd22, %rd19;
	ld.global.f64 	%fd45, [%rd23];
	add.f64 	%fd46, %fd44, %fd45;
	add.s64 	%rd24, %rd23, %rd19;
	ld.global.f64 	%fd47, [%rd24];
	add.f64 	%fd48, %fd46, %fd47;
	add.s64 	%rd25, %rd24, %rd19;
	ld.global.f64 	%fd49, [%rd25];
	add.f64 	%fd50, %fd48, %fd49;
	add.s64 	%rd26, %rd25, %rd19;
	ld.global.f64 	%fd51, [%rd26];
	add.f64 	%fd52, %fd50, %fd51;
	add.s64 	%rd27, %rd26, %rd19;
	ld.global.f64 	%fd53, [%rd27];
	add.f64 	%fd54, %fd52, %fd53;
	add.s64 	%rd28, %rd27, %rd19;
	ld.global.f64 	%fd55, [%rd28];
	add.f64 	%fd56, %fd54, %fd55;
	add.s64 	%rd29, %rd28, %rd19;
	ld.global.f64 	%fd57, [%rd29];
	add.f64 	%fd58, %fd56, %fd57;
	add.s64 	%rd30, %rd29, %rd19;
	ld.global.f64 	%fd59, [%rd30];
	add.f64 	%fd60, %fd58, %fd59;
	add.s64 	%rd31, %rd30, %rd19;
	ld.global.f64 	%fd61, [%rd31];
	add.f64 	%fd62, %fd60, %fd61;
	add.s64 	%rd32, %rd31, %rd19;
	ld.global.f64 	%fd63, [%rd32];
	add.f64 	%fd64, %fd62, %fd63;
	add.s64 	%rd33, %rd32, %rd19;
	ld.global.f64 	%fd65, [%rd33];
	add.f64 	%fd66, %fd64, %fd65;
	add.s64 	%rd34, %rd33, %rd19;
	ld.global.f64 	%fd67, [%rd34];
	add.f64 	%fd137, %fd66, %fd67;
	add.s32 	%r261, %r261, 16;
	add.s32 	%r260, %r260, %r135;
	setp.ne.s32 	%p6, %r261, 0;
	@%p6 bra 	$L__BB1_6;
$L__BB1_7:
	and.b32  	%r15, %r6, 15;
	setp.eq.s32 	%p7, %r15, 0;
	@%p7 bra 	$L__BB1_16;
	and.b32  	%r16, %r6, 7;
	setp.lt.u32 	%p8, %r15, 8;
	@%p8 bra 	$L__BB1_10;
	mad.lo.s32 	%r136, %r7, %r263, %r1;
	mul.wide.s32 	%rd35, %r136, 8;
	add.s64 	%rd36, %rd4, %rd35;
	ld.global.f64 	%fd69, [%rd36];
	add.f64 	%fd70, %fd137, %fd69;
	mul.wide.s32 	%rd37, %r7, 8;
	add.s64 	%rd38, %rd36, %rd37;
	ld.global.f64 	%fd71, [%rd38];
	add.f64 	%fd72, %fd70, %fd71;
	add.s64 	%rd39, %rd38, %rd37;
	ld.global.f64 	%fd73, [%rd39];
	add.f64 	%fd74, %fd72, %fd73;
	add.s64 	%rd40, %rd39, %rd37;
	ld.global.f64 	%fd75, [%rd40];
	add.f64 	%fd76, %fd74, %fd75;
	add.s64 	%rd41, %rd40, %rd37;
	ld.global.f64 	%fd77, [%rd41];
	add.f64 	%fd78, %fd76, %fd77;
	add.s64 	%rd42, %rd41, %rd37;
	ld.global.f64 	%fd79, [%rd42];
	add.f64 	%fd80, %fd78, %fd79;
	add.s64 	%rd43, %rd42, %rd37;
	ld.global.f64 	%fd81, [%rd43];
	add.f64 	%fd82, %fd80, %fd81;
	add.s64 	%rd44, %rd43, %rd37;
	ld.global.f64 	%fd83, [%rd44];
	add.f64 	%fd137, %fd82, %fd83;
	add.s32 	%r263, %r263, 8;
$L__BB1_10:
	setp.eq.s32 	%p9, %r16, 0;
	@%p9 bra 	$L__BB1_16;
	and.b32  	%r19, %r6, 3;
	setp.lt.u32 	%p10, %r16, 4;
	@%p10 bra 	$L__BB1_13;
	mad.lo.s32 	%r137, %r7, %r263, %r1;
	mul.wide.s32 	%rd45, %r137, 8;
	add.s64 	%rd46, %rd4, %rd45;
	ld.global.f64 	%fd85, [%rd46];
	add.f64 	%fd86, %fd137, %fd85;
	mul.wide.s32 	%rd47, %r7, 8;
	add.s64 	%rd48, %rd46, %rd47;
	ld.global.f64 	%fd87, [%rd48];
	add.f64 	%fd88, %fd86, %fd87;
	add.s64 	%rd49, %rd48, %rd47;
	ld.global.f64 	%fd89, [%rd49];
	add.f64 	%fd90, %fd88, %fd89;
	add.s64 	%rd50, %rd49, %rd47;
	ld.global.f64 	%fd91, [%rd50];
	add.f64 	%fd137, %fd90, %fd91;
	add.s32 	%r263, %r263, 4;
$L__BB1_13:
	setp.eq.s32 	%p11, %r19, 0;
	@%p11 bra 	$L__BB1_16;
	mad.lo.s32 	%r266, %r263, %r7, %r1;
	neg.s32 	%r265, %r19;
$L__BB1_15:
	.pragma "nounroll";
	mul.wide.s32 	%rd51, %r266, 8;
	add.s64 	%rd52, %rd4, %rd51;
	ld.global.f64 	%fd92, [%rd52];
	add.f64 	%fd137, %fd137, %fd92;
	add.s32 	%r266, %r266, %r7;
	add.s32 	%r265, %r265, 1;
	setp.ne.s32 	%p12, %r265, 0;
	@%p12 bra 	$L__BB1_15;
$L__BB1_16:
	mad.lo.s32 	%r139, %r117, %r3, %r2;
	cvta.to.global.u64 	%rd53, %rd9;
	mul.wide.s32 	%rd54, %r139, 8;
	add.s64 	%rd5, %rd53, %rd54;
	ld.global.u64 	%rd55, [%rd5];
	cvta.to.global.u64 	%rd56, %rd55;
	mul.wide.u32 	%rd57, %r1, 8;
	add.s64 	%rd58, %rd56, %rd57;
	st.global.f64 	[%rd58], %fd137;
	sub.s32 	%r28, %r4, %r118;
	min.s32 	%r29, %r5, %r28;
	setp.lt.s32 	%p13, %r29, 2;
	mad.lo.s32 	%r140, %r116, %r3, %r2;
	cvta.to.global.u64 	%rd59, %rd10;
	mul.wide.s32 	%rd60, %r140, 4;
	add.s64 	%rd6, %rd59, %rd60;
	mov.b32 	%r272, 1;
	@%p13 bra 	$L__BB1_24;
	add.s32 	%r30, %r29, -1;
	add.s32 	%r143, %r29, -2;
	and.b32  	%r31, %r30, 3;
	setp.lt.u32 	%p14, %r143, 3;
	mov.b32 	%r272, 1;
	@%p14 bra 	$L__BB1_21;
	and.b32  	%r145, %r30, -4;
	neg.s32 	%r280, %r145;
	mov.b32 	%r281, 2;
	mov.u32 	%r279, %r118;
$L__BB1_19:
	add.s32 	%r146, %r281, -1;
	ld.global.u64 	%rd61, [%rd2];
	cvta.to.global.u64 	%rd62, %rd61;
	ld.global.u32 	%r147, [%rd3];
	mad.lo.s32 	%r148, %r147, %r279, %r147;
	add.s32 	%r149, %r148, %r1;
	mul.wide.s32 	%rd63, %r149, 8;
	add.s64 	%rd64, %rd62, %rd63;
	ld.global.f64 	%fd94, [%rd64];
	add.f64 	%fd95, %fd137, %fd94;
	ld.global.u64 	%rd65, [%rd5];
	cvta.to.global.u64 	%rd66, %rd65;
	ld.global.u32 	%r150, [%rd6];
	mad.lo.s32 	%r151, %r150, %r146, %r1;
	mul.wide.s32 	%rd67, %r151, 8;
	add.s64 	%rd68, %rd66, %rd67;
	st.global.f64 	[%rd68], %fd95;
	add.s32 	%r152, %r281, 2;
	add.s32 	%r153, %r279, 2;
	ld.global.u64 	%rd69, [%rd2];
	cvta.to.global.u64 	%rd70, %rd69;
	ld.global.u32 	%r154, [%rd3];
	mad.lo.s32 	%r155, %r154, %r153, %r1;
	mul.wide.s32 	%rd71, %r155, 8;
	add.s64 	%rd72, %rd70, %rd71;
	ld.global.f64 	%fd96, [%rd72];
	add.f64 	%fd97, %fd95, %fd96;
	ld.global.u64 	%rd73, [%rd5];
	cvta.to.global.u64 	%rd74, %rd73;
	ld.global.u32 	%r156, [%rd6];
	mad.lo.s32 	%r157, %r156, %r281, %r1;
	mul.wide.s32 	%rd75, %r157, 8;
	add.s64 	%rd76, %rd74, %rd75;
	st.global.f64 	[%rd76], %fd97;
	add.s32 	%r158, %r279, 3;
	ld.global.u64 	%rd77, [%rd2];
	cvta.to.global.u64 	%rd78, %rd77;
	ld.global.u32 	%r159, [%rd3];
	mad.lo.s32 	%r160, %r159, %r158, %r1;
	mul.wide.s32 	%rd79, %r160, 8;
	add.s64 	%rd80, %rd78, %rd79;
	ld.global.f64 	%fd98, [%rd80];
	add.f64 	%fd99, %fd97, %fd98;
	ld.global.u64 	%rd81, [%rd5];
	cvta.to.global.u64 	%rd82, %rd81;
	ld.global.u32 	%r161, [%rd6];
	mad.lo.s32 	%r162, %r161, %r281, %r161;
	add.s32 	%r163, %r162, %r1;
	mul.wide.s32 	%rd83, %r163, 8;
	add.s64 	%rd84, %rd82, %rd83;
	st.global.f64 	[%rd84], %fd99;
	add.s32 	%r279, %r279, 4;
	ld.global.u64 	%rd85, [%rd2];
	cvta.to.global.u64 	%rd86, %rd85;
	ld.global.u32 	%r164, [%rd3];
	mad.lo.s32 	%r165, %r164, %r279, %r1;
	mul.wide.s32 	%rd87, %r165, 8;
	add.s64 	%rd88, %rd86, %rd87;
	ld.global.f64 	%fd100, [%rd88];
	add.f64 	%fd137, %fd99, %fd100;
	ld.global.u64 	%rd89, [%rd5];
	cvta.to.global.u64 	%rd90, %rd89;
	ld.global.u32 	%r166, [%rd6];
	mad.lo.s32 	%r167, %r166, %r152, %r1;
	mul.wide.s32 	%rd91, %r167, 8;
	add.s64 	%rd92, %rd90, %rd91;
	st.global.f64 	[%rd92], %fd137;
	add.s32 	%r281, %r281, 4;
	add.s32 	%r280, %r280, 4;
	setp.eq.s32 	%p15, %r280, 0;
	@%p15 bra 	$L__BB1_20;
	bra.uni 	$L__BB1_19;
$L__BB1_20:
	add.s32 	%r272, %r281, -1;
$L__BB1_21:
	setp.eq.s32 	%p16, %r31, 0;
	@%p16 bra 	$L__BB1_24;
	add.s32 	%r270, %r272, %r118;
	neg.s32 	%r269, %r31;
$L__BB1_23:
	.pragma "nounroll";
	ld.global.u64 	%rd93, [%rd2];
	cvta.to.global.u64 	%rd94, %rd93;
	ld.global.u32 	%r168, [%rd3];
	mad.lo.s32 	%r169, %r168, %r270, %r1;
	mul.wide.s32 	%rd95, %r169, 8;
	add.s64 	%rd96, %rd94, %rd95;
	ld.global.f64 	%fd101, [%rd96];
	add.f64 	%fd137, %fd137, %fd101;
	ld.global.u64 	%rd97, [%rd5];
	cvta.to.global.u64 	%rd98, %rd97;
	ld.global.u32 	%r170, [%rd6];
	mad.lo.s32 	%r171, %r170, %r272, %r1;
	mul.wide.s32 	%rd99, %r171, 8;
	add.s64 	%rd100, %rd98, %rd99;
	st.global.f64 	[%rd100], %fd137;
	add.s32 	%r272, %r272, 1;
	add.s32 	%r270, %r270, 1;
	add.s32 	%r269, %r269, 1;
	setp.ne.s32 	%p17, %r269, 0;
	@%p17 bra 	$L__BB1_23;
$L__BB1_24:
	setp.ge.s32 	%p18, %r272, %r28;
	@%p18 bra 	$L__BB1_32;
	add.s32 	%r274, %r272, %r118;
	sub.s32 	%r173, %r4, %r274;
	and.b32  	%r46, %r173, 3;
	setp.eq.s32 	%p19, %r46, 0;
	mov.u32 	%r278, %r272;
	@%p19 bra 	$L__BB1_29;
	add.s32 	%r276, %r272, -1;
	sub.s32 	%r275, %r272, %r118;
	neg.s32 	%r273, %r46;
$L__BB1_27:
	.pragma "nounroll";
	add.s32 	%r54, %r276, 1;
	ld.global.u64 	%rd101, [%rd2];
	cvta.to.global.u64 	%rd102, %rd101;
	ld.global.u32 	%r174, [%rd3];
	mad.lo.s32 	%r175, %r174, %r274, %r1;
	mul.wide.s32 	%rd103, %r175, 8;
	add.s64 	%rd104, %rd102, %rd103;
	ld.global.f64 	%fd103, [%rd104];
	add.s32 	%r176, %r275, -1;
	mad.lo.s32 	%r177, %r174, %r176, %r1;
	mul.wide.s32 	%rd105, %r177, 8;
	add.s64 	%rd106, %rd102, %rd105;
	ld.global.f64 	%fd104, [%rd106];
	sub.f64 	%fd105, %fd103, %fd104;
	add.f64 	%fd137, %fd137, %fd105;
	ld.global.u64 	%rd107, [%rd5];
	cvta.to.global.u64 	%rd108, %rd107;
	ld.global.u32 	%r178, [%rd6];
	mad.lo.s32 	%r179, %r178, %r276, %r178;
	add.s32 	%r180, %r179, %r1;
	mul.wide.s32 	%rd109, %r180, 8;
	add.s64 	%rd110, %rd108, %rd109;
	st.global.f64 	[%rd110], %fd137;
	add.s32 	%r275, %r275, 1;
	add.s32 	%r274, %r274, 1;
	add.s32 	%r273, %r273, 1;
	setp.ne.s32 	%p20, %r273, 0;
	mov.u32 	%r276, %r54;
	@%p20 bra 	$L__BB1_27;
	add.s32 	%r278, %r54, 1;
$L__BB1_29:
	sub.s32 	%r181, %r272, %r4;
	add.s32 	%r182, %r181, %r118;
	setp.gt.u32 	%p21, %r182, -4;
	mov.u32 	%r272, %r278;
	@%p21 bra 	$L__BB1_32;
	add.s32 	%r289, %r278, 1;
	sub.s32 	%r183, %r278, %r118;
	add.s32 	%r288, %r183, 2;
	add.s32 	%r287, %r278, %r118;
$L__BB1_31:
	add.s32 	%r184, %r289, -1;
	ld.global.u64 	%rd111, [%rd2];
	cvta.to.global.u64 	%rd112, %rd111;
	ld.global.u32 	%r185, [%rd3];
	mad.lo.s32 	%r186, %r185, %r287, %r1;
	mul.wide.s32 	%rd113, %r186, 8;
	add.s64 	%rd114, %rd112, %rd113;
	ld.global.f64 	%fd106, [%rd114];
	add.s32 	%r187, %r288, -2;
	add.s32 	%r188, %r288, -3;
	mad.lo.s32 	%r189, %r185, %r188, %r1;
	mul.wide.s32 	%rd115, %r189, 8;
	add.s64 	%rd116, %rd112, %rd115;
	ld.global.f64 	%fd107, [%rd116];
	sub.f64 	%fd108, %fd106, %fd107;
	add.f64 	%fd109, %fd137, %fd108;
	ld.global.u64 	%rd117, [%rd5];
	cvta.to.global.u64 	%rd118, %rd117;
	ld.global.u32 	%r190, [%rd6];
	mad.lo.s32 	%r191, %r190, %r184, %r1;
	mul.wide.s32 	%rd119, %r191, 8;
	add.s64 	%rd120, %rd118, %rd119;
	st.global.f64 	[%rd120], %fd109;
	add.s32 	%r192, %r289, 2;
	ld.global.u64 	%rd121, [%rd2];
	cvta.to.global.u64 	%rd122, %rd121;
	ld.global.u32 	%r193, [%rd3];
	mad.lo.s32 	%r194, %r193, %r287, %r193;
	add.s32 	%r195, %r194, %r1;
	mul.wide.s32 	%rd123, %r195, 8;
	add.s64 	%rd124, %rd122, %rd123;
	ld.global.f64 	%fd110, [%rd124];
	mad.lo.s32 	%r196, %r193, %r187, %r1;
	mul.wide.s32 	%rd125, %r196, 8;
	add.s64 	%rd126, %rd122, %rd125;
	ld.global.f64 	%fd111, [%rd126];
	sub.f64 	%fd112, %fd110, %fd111;
	add.f64 	%fd113, %fd109, %fd112;
	ld.global.u64 	%rd127, [%rd5];
	cvta.to.global.u64 	%rd128, %rd127;
	ld.global.u32 	%r197, [%rd6];
	mad.lo.s32 	%r198, %r197, %r289, %r1;
	mul.wide.s32 	%rd129, %r198, 8;
	add.s64 	%rd130, %rd128, %rd129;
	st.global.f64 	[%rd130], %fd113;
	add.s32 	%r199, %r287, 2;
	ld.global.u64 	%rd131, [%rd2];
	cvta.to.global.u64 	%rd132, %rd131;
	ld.global.u32 	%r200, [%rd3];
	mad.lo.s32 	%r201, %r200, %r199, %r1;
	mul.wide.s32 	%rd133, %r201, 8;
	add.s64 	%rd134, %rd132, %rd133;
	ld.global.f64 	%fd114, [%rd134];
	mad.lo.s32 	%r202, %r200, %r187, %r200;
	add.s32 	%r203, %r202, %r1;
	mul.wide.s32 	%rd135, %r203, 8;
	add.s64 	%rd136, %rd132, %rd135;
	ld.global.f64 	%fd115, [%rd136];
	sub.f64 	%fd116, %fd114, %fd115;
	add.f64 	%fd117, %fd113, %fd116;
	ld.global.u64 	%rd137, [%rd5];
	cvta.to.global.u64 	%rd138, %rd137;
	ld.global.u32 	%r204, [%rd6];
	mad.lo.s32 	%r205, %r204, %r289, %r204;
	add.s32 	%r206, %r205, %r1;
	mul.wide.s32 	%rd139, %r206, 8;
	add.s64 	%rd140, %rd138, %rd139;
	st.global.f64 	[%rd140], %fd117;
	add.s32 	%r207, %r287, 3;
	ld.global.u64 	%rd141, [%rd2];
	cvta.to.global.u64 	%rd142, %rd141;
	ld.global.u32 	%r208, [%rd3];
	mad.lo.s32 	%r209, %r208, %r207, %r1;
	mul.wide.s32 	%rd143, %r209, 8;
	add.s64 	%rd144, %rd142, %rd143;
	ld.global.f64 	%fd118, [%rd144];
	mad.lo.s32 	%r210, %r208, %r288, %r1;
	mul.wide.s32 	%rd145, %r210, 8;
	add.s64 	%rd146, %rd142, %rd145;
	ld.global.f64 	%fd119, [%rd146];
	sub.f64 	%fd120, %fd118, %fd119;
	add.f64 	%fd137, %fd117, %fd120;
	ld.global.u64 	%rd147, [%rd5];
	cvta.to.global.u64 	%rd148, %rd147;
	ld.global.u32 	%r211, [%rd6];
	mad.lo.s32 	%r212, %r211, %r192, %r1;
	mul.wide.s32 	%rd149, %r212, 8;
	add.s64 	%rd150, %rd148, %rd149;
	st.global.f64 	[%rd150], %fd137;
	add.s32 	%r84, %r289, 4;
	add.s32 	%r272, %r289, 3;
	add.s32 	%r288, %r288, 4;
	add.s32 	%r287, %r287, 4;
	setp.lt.s32 	%p22, %r272, %r28;
	mov.u32 	%r289, %r84;
	@%p22 bra 	$L__BB1_31;
$L__BB1_32:
	setp.ge.s32 	%p23, %r272, %r6;
	@%p23 bra 	$L__BB1_39;
	sub.s32 	%r214, %r6, %r272;
	and.b32  	%r71, %r214, 3;
	setp.eq.s32 	%p24, %r71, 0;
	mov.u32 	%r285, %r272;
	@%p24 bra 	$L__BB1_36;
	neg.s32 	%r283, %r71;
	mov.u32 	%r285, %r272;
$L__BB1_35:
	.pragma "nounroll";
	ld.global.u64 	%rd151, [%rd5];
	cvta.to.global.u64 	%rd152, %rd151;
	ld.global.u32 	%r215, [%rd6];
	mad.lo.s32 	%r216, %r215, %r285, %r1;
	mul.wide.s32 	%rd153, %r216, 8;
	add.s64 	%rd154, %rd152, %rd153;
	st.global.f64 	[%rd154], %fd137;
	add.s32 	%r285, %r285, 1;
	add.s32 	%r283, %r283, 1;
	setp.ne.s32 	%p25, %r283, 0;
	@%p25 bra 	$L__BB1_35;
$L__BB1_36:
	sub.s32 	%r217, %r272, %r6;
	setp.gt.u32 	%p26, %r217, -4;
	mov.u32 	%r272, %r285;
	@%p26 bra 	$L__BB1_39;
	sub.s32 	%r296, %r285, %r6;
	add.s32 	%r295, %r285, 1;
$L__BB1_38:
	add.s32 	%r218, %r295, -1;
	ld.global.u64 	%rd155, [%rd5];
	cvta.to.global.u64 	%rd156, %rd155;
	ld.global.u32 	%r219, [%rd6];
	mad.lo.s32 	%r220, %r219, %r218, %r1;
	mul.wide.s32 	%rd157, %r220, 8;
	add.s64 	%rd158, %rd156, %rd157;
	st.global.f64 	[%rd158], %fd137;
	add.s32 	%r221, %r295, 2;
	ld.global.u64 	%rd159, [%rd5];
	cvta.to.global.u64 	%rd160, %rd159;
	ld.global.u32 	%r222, [%rd6];
	mad.lo.s32 	%r223, %r222, %r295, %r1;
	mul.wide.s32 	%rd161, %r223, 8;
	add.s64 	%rd162, %rd160, %rd161;
	st.global.f64 	[%rd162], %fd137;
	ld.global.u64 	%rd163, [%rd5];
	cvta.to.global.u64 	%rd164, %rd163;
	ld.global.u32 	%r224, [%rd6];
	mad.lo.s32 	%r225, %r224, %r295, %r224;
	add.s32 	%r226, %r225, %r1;
	mul.wide.s32 	%rd165, %r226, 8;
	add.s64 	%rd166, %rd164, %rd165;
	st.global.f64 	[%rd166], %fd137;
	ld.global.u64 	%rd167, [%rd5];
	cvta.to.global.u64 	%rd168, %rd167;
	ld.global.u32 	%r227, [%rd6];
	mad.lo.s32 	%r228, %r227, %r221, %r1;
	mul.wide.s32 	%rd169, %r228, 8;
	add.s64 	%rd170, %rd168, %rd169;
	st.global.f64 	[%rd170], %fd137;
	add.s32 	%r296, %r296, 4;
	add.s32 	%r295, %r295, 4;
	setp.eq.s32 	%p27, %r296, 0;
	mov.u32 	%r272, %r6;
	@%p27 bra 	$L__BB1_39;
	bra.uni 	$L__BB1_38;
$L__BB1_39:
	setp.ge.s32 	%p28, %r272, %r4;
	@%p28 bra 	$L__BB1_47;
	sub.s32 	%r229, %r4, %r272;
	and.b32  	%r89, %r229, 3;
	setp.eq.s32 	%p29, %r89, 0;
	mov.u32 	%r294, %r272;
	@%p29 bra 	$L__BB1_44;
	add.s32 	%r293, %r272, -1;
	sub.s32 	%r292, %r272, %r118;
	neg.s32 	%r291, %r89;
$L__BB1_42:
	.pragma "nounroll";
	add.s32 	%r96, %r293, 1;
	add.s32 	%r230, %r292, -1;
	ld.global.u64 	%rd171, [%rd2];
	cvta.to.global.u64 	%rd172, %rd171;
	ld.global.u32 	%r231, [%rd3];
	mad.lo.s32 	%r232, %r231, %r230, %r1;
	mul.wide.s32 	%rd173, %r232, 8;
	add.s64 	%rd174, %rd172, %rd173;
	ld.global.f64 	%fd121, [%rd174];
	sub.f64 	%fd137, %fd137, %fd121;
	ld.global.u64 	%rd175, [%rd5];
	cvta.to.global.u64 	%rd176, %rd175;
	ld.global.u32 	%r233, [%rd6];
	mad.lo.s32 	%r234, %r233, %r293, %r233;
	add.s32 	%r235, %r234, %r1;
	mul.wide.s32 	%rd177, %r235, 8;
	add.s64 	%rd178, %rd176, %rd177;
	st.global.f64 	[%rd178], %fd137;
	add.s32 	%r292, %r292, 1;
	add.s32 	%r291, %r291, 1;
	setp.ne.s32 	%p30, %r291, 0;
	mov.u32 	%r293, %r96;
	@%p30 bra 	$L__BB1_42;
	add.s32 	%r294, %r96, 1;
$L__BB1_44:
	sub.s32 	%r236, %r272, %r4;
	setp.gt.u32 	%p31, %r236, -4;
	@%p31 bra 	$L__BB1_47;
	sub.s32 	%r299, %r294, %r4;
	add.s32 	%r298, %r294, 1;
	sub.s32 	%r237, %r294, %r118;
	add.s32 	%r297, %r237, 2;
$L__BB1_46:
	add.s32 	%r238, %r298, -1;
	add.s32 	%r239, %r297, -2;
	add.s32 	%r240, %r297, -3;
	ld.global.u64 	%rd179, [%rd2];
	cvta.to.global.u64 	%rd180, %rd179;
	ld.global.u32 	%r241, [%rd3];
	mad.lo.s32 	%r242, %r241, %r240, %r1;
	mul.wide.s32 	%rd181, %r242, 8;
	add.s64 	%rd182, %rd180, %rd181;
	ld.global.f64 	%fd122, [%rd182];
	sub.f64 	%fd123, %fd137, %fd122;
	ld.global.u64 	%rd183, [%rd5];
	cvta.to.global.u64 	%rd184, %rd183;
	ld.global.u32 	%r243, [%rd6];
	mad.lo.s32 	%r244, %r243, %r238, %r1;
	mul.wide.s32 	%rd185, %r244, 8;
	add.s64 	%rd186, %rd184, %rd185;
	st.global.f64 	[%rd186], %fd123;
	add.s32 	%r245, %r298, 2;
	ld.global.u64 	%rd187, [%rd2];
	cvta.to.global.u64 	%rd188, %rd187;
	ld.global.u32 	%r246, [%rd3];
	mad.lo.s32 	%r247, %r246, %r239, %r1;
	mul.wide.s32 	%rd189, %r247, 8;
	add.s64 	%rd190, %rd188, %rd189;
	ld.global.f64 	%fd124, [%rd190];
	sub.f64 	%fd125, %fd123, %fd124;
	ld.global.u64 	%rd191, [%rd5];
	cvta.to.global.u64 	%rd192, %rd191;
	ld.global.u32 	%r248, [%rd6];
	mad.lo.s32 	%r249, %r248, %r298, %r1;
	mul.wide.s32 	%rd193, %r249, 8;
	add.s64 	%rd194, %rd192, %rd193;
	st.global.f64 	[%rd194], %fd125;
	ld.global.u64 	%rd195, [%rd2];
	cvta.to.global.u64 	%rd196, %rd195;
	ld.global.u32 	%r250, [%rd3];
	mad.lo.s32 	%r251, %r250, %r239, %r250;
	add.s32 	%r252, %r251, %r1;
	mul.wide.s32 	%rd197, %r252, 8;
	add.s64 	%rd198, %rd196, %rd197;
	ld.global.f64 	%fd126, [%rd198];
	sub.f64 	%fd127, %fd125, %fd126;
	ld.global.u64 	%rd199, [%rd5];
	cvta.to.global.u64 	%rd200, %rd199;
	ld.global.u32 	%r253, [%rd6];
	mad.lo.s32 	%r254, %r253, %r298, %r253;
	add.s32 	%r255, %r254, %r1;
	mul.wide.s32 	%rd201, %r255, 8;
	add.s64 	%rd202, %rd200, %rd201;
	st.global.f64 	[%rd202], %fd127;
	ld.global.u64 	%rd203, [%rd2];
	cvta.to.global.u64 	%rd204, %rd203;
	ld.global.u32 	%r256, [%rd3];
	mad.lo.s32 	%r257, %r256, %r297, %r1;
	mul.wide.s32 	%rd205, %r257, 8;
	add.s64 	%rd206, %rd204, %rd205;
	ld.global.f64 	%fd128, [%rd206];
	sub.f64 	%fd137, %fd127, %fd128;
	ld.global.u64 	%rd207, [%rd5];
	cvta.to.global.u64 	%rd208, %rd207;
	ld.global.u32 	%r258, [%rd6];
	mad.lo.s32 	%r259, %r258, %r245, %r1;
	mul.wide.s32 	%rd209, %r259, 8;
	add.s64 	%rd210, %rd208, %rd209;
	st.global.f64 	[%rd210], %fd137;
	add.s32 	%r299, %r299, 4;
	add.s32 	%r298, %r298, 4;
	add.s32 	%r297, %r297, 4;
	setp.ne.s32 	%p32, %r299, 0;
	@%p32 bra 	$L__BB1_46;
$L__BB1_47:
	ret;

}
	// .globl	neighborhoodSumY
.visible .entry neighborhoodSumY(
	.param .u64 .ptr .align 1 neighborhoodSumY_param_0,
	.param .u64 .ptr .align 1 neighborhoodSumY_param_1,
	.param .u32 neighborhoodSumY_param_2,
	.param .u32 neighborhoodSumY_param_3,
	.param .u64 .ptr .align 1 neighborhoodSumY_param_4,
	.param .u64 .ptr .align 1 neighborhoodSumY_param_5,
	.param .u32 neighborhoodSumY_param_6,
	.param .u32 neighborhoodSumY_param_7,
	.param .u64 .ptr .align 1 neighborhoodSumY_param_8,
	.param .u32 neighborhoodSumY_param_9
)
{
	.reg .pred 	%p<33>;
	.reg .b32 	%r<277>;
	.reg .b64 	%rd<228>;
	.reg .b64 	%fd<151>;

	ld.param.u64 	%rd9, [neighborhoodSumY_param_0];
	ld.param.u64 	%rd10, [neighborhoodSumY_param_1];
	ld.param.u32 	%r105, [neighborhoodSumY_param_2];
	ld.param.u32 	%r106, [neighborhoodSumY_param_3];
	ld.param.u64 	%rd11, [neighborhoodSumY_param_4];
	ld.param.u64 	%rd12, [neighborhoodSumY_param_5];
	ld.param.u32 	%r107, [neighborhoodSumY_param_6];
	ld.param.u32 	%r108, [neighborhoodSumY_param_7];
	ld.param.u64 	%rd13, [neighborhoodSumY_param_8];
	ld.param.u32 	%r109, [neighborhoodSumY_param_9];
	cvta.to.global.u64 	%rd1, %rd13;
	mov.u32 	%r110, %ctaid.y;
	mov.u32 	%r111, %ntid.y;
	mov.u32 	%r112, %tid.y;
	mad.lo.s32 	%r1, %r110, %r111, %r112;
	mov.u32 	%r113, %ctaid.x;
	mov.u32 	%r114, %ntid.x;
	mov.u32 	%r115, %tid.x;
	mad.lo.s32 	%r2, %r113, %r114, %r115;
	mov.u32 	%r116, %ctaid.z;
	mov.u32 	%r117, %ntid.z;
	mov.u32 	%r118, %tid.z;
	mad.lo.s32 	%r3, %r116, %r117, %r118;
	ld.global.u32 	%r119, [%rd1+4];
	setp.ge.s32 	%p1, %r1, %r119;
	@%p1 bra 	$L__BB2_45;
	ld.global.u32 	%r120, [%rd1+8];
	setp.ge.s32 	%p2, %r2, %r120;
	@%p2 bra 	$L__BB2_45;
	ld.global.u32 	%r121, [%rd1+12];
	setp.ge.s32 	%p3, %r3, %r121;
	@%p3 bra 	$L__BB2_45;
	ld.global.u32 	%r4, [%rd1];
	add.s32 	%r258, %r109, 1;
	min.s32 	%r6, %r258, %r4;
	setp.lt.s32 	%p4, %r6, 1;
	mad.lo.s32 	%r122, %r106, %r3, %r2;
	cvta.to.global.u64 	%rd14, %rd9;
	mul.wide.s32 	%rd15, %r122, 8;
	add.s64 	%rd2, %rd14, %rd15;
	mad.lo.s32 	%r123, %r105, %r3, %r2;
	cvta.to.global.u64 	%rd16, %rd10;
	mul.wide.s32 	%rd17, %r123, 4;
	add.s64 	%rd3, %rd16, %rd17;
	mov.f64 	%fd137, 0d0000000000000000;
	@%p4 bra 	$L__BB2_16;
	ld.global.u64 	%rd18, [%rd2];
	cvta.to.global.u64 	%rd4, %rd18;
	ld.global.u32 	%r125, [%rd3];
	mul.lo.s32 	%r7, %r125, %r1;
	and.b32  	%r8, %r6, 15;
	setp.lt.u32 	%p5, %r6, 16;
	mov.f64 	%fd137, 0d0000000000000000;
	mov.b32 	%r242, 0;
	@%p5 bra 	$L__BB2_7;
	and.b32  	%r242, %r6, 2147483632;
	neg.s32 	%r240, %r242;
	mov.f64 	%fd137, 0d0000000000000000;
	mov.u32 	%r239, %r7;
$L__BB2_6:
	.pragma "nounroll";
	mul.wide.s32 	%rd19, %r239, 8;
	add.s64 	%rd20, %rd4, %rd19;
	ld.global.f64 	%fd37, [%rd20];
	add.f64 	%fd38, %fd137, %fd37;
	ld.global.f64 	%fd39, [%rd20+8];
	add.f64 	%fd40, %fd38, %fd39;
	ld.global.f64 	%fd41, [%rd20+16];
	add.f64 	%fd42, %fd40, %fd41;
	ld.global.f64 	%fd43, [%rd20+24];
	add.f64 	%fd44, %fd42, %fd43;
	ld.global.f64 	%fd45, [%rd20+32];
	add.f64 	%fd46, %fd44, %fd45;
	ld.global.f64 	%fd47, [%rd20+40];
	add.f64 	%fd48, %fd46, %fd47;
	ld.global.f64 	%fd49, [%rd20+48];
	add.f64 	%fd50, %fd48, %fd49;
	ld.global.f64 	%fd51, [%rd20+56];
	add.f64 	%fd52, %fd50, %fd51;
	ld.global.f64 	%fd53, [%rd20+64];
	add.f64 	%fd54, %fd52, %fd53;
	ld.global.f64 	%fd55, [%rd20+72];
	add.f64 	%fd56, %fd54, %fd55;
	ld.global.f64 	%fd57, [%rd20+80];
	add.f64 	%fd58, %fd56, %fd57;
	ld.global.f64 	%fd59, [%rd20+88];
	add.f64 	%fd60, %fd58, %fd59;
	ld.global.f64 	%fd61, [%rd20+96];
	add.f64 	%fd62, %fd60, %fd61;
	ld.global.f64 	%fd63, [%rd20+104];
	add.f64 	%fd64, %fd62, %fd63;
	ld.global.f64 	%fd65, [%rd20+112];
	add.f64 	%fd66, %fd64, %fd65;
	ld.global.f64 	%fd67, [%rd20+120];
	add.f64 	%fd137, %fd66, %fd67;
	add.s32 	%r240, %r240, 16;
	add.s32 	%r239, %r239, 16;
	setp.ne.s32 	%p6, %r240, 0;
	@%p6 bra 	$L__BB2_6;
$L__BB2_7:
	setp.eq.s32 	%p7, %r8, 0;
	@%p7 bra 	$L__BB2_16;
	and.b32  	%r16, %r6, 7;
	setp.lt.u32 	%p8, %r8, 8;
	@%p8 bra 	$L__BB2_10;
	add.s32 	%r126, %r7, %r242;
	mul.wide.s32 	%rd21, %r126, 8;
	add.s64 	%rd22, %rd4, %rd21;
	ld.global.f64 	%fd69, [%rd22];
	add.f64 	%fd70, %fd137, %fd69;
	ld.global.f64 	%fd71, [%rd22+8];
	add.f64 	%fd72, %fd70, %fd71;
	ld.global.f64 	%fd73, [%rd22+16];
	add.f64 	%fd74, %fd72, %fd73;
	ld.global.f64 	%fd75, [%rd22+24];
	add.f64 	%fd76, %fd74, %fd75;
	ld.global.f64 	%fd77, [%rd22+32];
	add.f64 	%fd78, %fd76, %fd77;
	ld.global.f64 	%fd79, [%rd22+40];
	add.f64 	%fd80, %fd78, %fd79;
	ld.global.f64 	%fd81, [%rd22+48];
	add.f64 	%fd82, %fd80, %fd81;
	ld.global.f64 	%fd83, [%rd22+56];
	add.f64 	%fd137, %fd82, %fd83;
	add.s32 	%r242, %r242, 8;
$L__BB2_10:
	setp.eq.s32 	%p9, %r16, 0;
	@%p9 bra 	$L__BB2_16;
	and.b32  	%r19, %r6, 3;
	setp.lt.u32 	%p10, %r16, 4;
	@%p10 bra 	$L__BB2_13;
	add.s32 	%r127, %r7, %r242;
	mul.wide.s32 	%rd23, %r127, 8;
	add.s64 	%rd24, %rd4, %rd23;
	ld.global.f64 	%fd85, [%rd24];
	add.f64 	%fd86, %fd137, %fd85;
	ld.global.f64 	%fd87, [%rd24+8];
	add.f64 	%fd88, %fd86, %fd87;
	ld.global.f64 	%fd89, [%rd24+16];
	add.f64 	%fd90, %fd88, %fd89;
	ld.global.f64 	%fd91, [%rd24+24];
	add.f64 	%fd137, %fd90, %fd91;
	add.s32 	%r242, %r242, 4;
$L__BB2_13:
	setp.eq.s32 	%p11, %r19, 0;
	@%p11 bra 	$L__BB2_16;
	add.s32 	%r245, %r242, %r7;
	neg.s32 	%r244, %r19;
$L__BB2_15:
	.pragma "nounroll";
	mul.wide.s32 	%rd25, %r245, 8;
	add.s64 	%rd26, %rd4, %rd25;
	ld.global.f64 	%fd92, [%rd26];
	add.f64 	%fd137, %fd137, %fd92;
	add.s32 	%r245, %r245, 1;
	add.s32 	%r244, %r244, 1;
	setp.ne.s32 	%p12, %r244, 0;
	@%p12 bra 	$L__BB2_15;
$L__BB2_16:
	mad.lo.s32 	%r129, %r108, %r3, %r2;
	cvta.to.global.u64 	%rd27, %rd11;
	mul.wide.s32 	%rd28, %r129, 8;
	add.s64 	%rd5, %rd27, %rd28;
	ld.global.u64 	%rd29, [%rd5];
	cvta.to.global.u64 	%rd30, %rd29;
	mad.lo.s32 	%r130, %r107, %r3, %r2;
	cvta.to.global.u64 	%rd31, %rd12;
	mul.wide.s32 	%rd32, %r130, 4;
	add.s64 	%rd6, %rd31, %rd32;
	ld.global.u32 	%r131, [%rd6];
	mul.lo.s32 	%r132, %r131, %r1;
	mul.wide.s32 	%rd33, %r132, 8;
	add.s64 	%rd34, %rd30, %rd33;
	st.global.f64 	[%rd34], %fd137;
	sub.s32 	%r28, %r4, %r109;
	min.s32 	%r29, %r258, %r28;
	setp.lt.s32 	%p13, %r29, 2;
	mov.b32 	%r251, 1;
	@%p13 bra 	$L__BB2_24;
	add.s32 	%r30, %r29, -1;
	add.s32 	%r135, %r29, -2;
	and.b32  	%r31, %r30, 3;
	setp.lt.u32 	%p14, %r135, 3;
	mov.b32 	%r251, 1;
	@%p14 bra 	$L__BB2_21;
	and.b32  	%r137, %r30, -4;
	neg.s32 	%r260, %r137;
	mov.b64 	%rd227, 1;
	mov.b32 	%r259, 0;
$L__BB2_19:
	cvt.u32.u64 	%r138, %rd227;
	cvt.s64.s32 	%rd36, %r258;
	ld.global.u64 	%rd37, [%rd2];
	cvta.to.global.u64 	%rd38, %rd37;
	ld.global.u32 	%r139, [%rd3];
	mad.lo.s32 	%r140, %r139, %r1, %r258;
	mul.wide.s32 	%rd39, %r140, 8;
	add.s64 	%rd40, %rd38, %rd39;
	ld.global.f64 	%fd94, [%rd40];
	add.f64 	%fd95, %fd137, %fd94;
	ld.global.u64 	%rd41, [%rd5];
	cvta.to.global.u64 	%rd42, %rd41;
	ld.global.u32 	%r141, [%rd6];
	mad.lo.s32 	%r142, %r141, %r1, %r138;
	mul.wide.s32 	%rd43, %r142, 8;
	add.s64 	%rd44, %rd42, %rd43;
	st.global.f64 	[%rd44], %fd95;
	ld.global.u64 	%rd45, [%rd2];
	cvta.to.global.u64 	%rd46, %rd45;
	ld.global.u32 	%r143, [%rd3];
	mul.lo.s32 	%r144, %r143, %r1;
	cvt.s64.s32 	%rd47, %r144;
	add.s64 	%rd48, %rd36, %rd47;
	shl.b64 	%rd49, %rd48, 3;
	add.s64 	%rd50, %rd46, %rd49;
	ld.global.f64 	%fd96, [%rd50+8];
	add.f64 	%fd97, %fd95, %fd96;
	ld.global.u64 	%rd51, [%rd5];
	cvta.to.global.u64 	%rd52, %rd51;
	ld.global.u32 	%r145, [%rd6];
	mul.lo.s32 	%r146, %r145, %r1;
	cvt.s64.s32 	%rd53, %r146;
	add.s64 	%rd54, %rd227, %rd53;
	shl.b64 	%rd55, %rd54, 3;
	add.s64 	%rd56, %rd52, %rd55;
	st.global.f64 	[%rd56+8], %fd97;
	ld.global.u64 	%rd57, [%rd2];
	cvta.to.global.u64 	%rd58, %rd57;
	ld.global.u32 	%r147, [%rd3];
	mul.lo.s32 	%r148, %r147, %r1;
	cvt.s64.s32 	%rd59, %r148;
	add.s64 	%rd60, %rd36, %rd59;
	shl.b64 	%rd61, %rd60, 3;
	add.s64 	%rd62, %rd58, %rd61;
	ld.global.f64 	%fd98, [%rd62+16];
	add.f64 	%fd99, %fd97, %fd98;
	ld.global.u64 	%rd63, [%rd5];
	cvta.to.global.u64 	%rd64, %rd63;
	ld.global.u32 	%r149, [%rd6];
	mul.lo.s32 	%r150, %r149, %r1;
	cvt.s64.s32 	%rd65, %r150;
	add.s64 	%rd66, %rd227, %rd65;
	shl.b64 	%rd67, %rd66, 3;
	add.s64 	%rd68, %rd64, %rd67;
	st.global.f64 	[%rd68+16], %fd99;
	ld.global.u64 	%rd69, [%rd2];
	cvta.to.global.u64 	%rd70, %rd69;
	ld.global.u32 	%r151, [%rd3];
	mul.lo.s32 	%r152, %r151, %r1;
	cvt.s64.s32 	%rd71, %r152;
	add.s64 	%rd72, %rd36, %rd71;
	shl.b64 	%rd73, %rd72, 3;
	add.s64 	%rd74, %rd70, %rd73;
	ld.global.f64 	%fd100, [%rd74+24];
	add.f64 	%fd137, %fd99, %fd100;
	ld.global.u64 	%rd75, [%rd5];
	cvta.to.global.u64 	%rd76, %rd75;
	ld.global.u32 	%r153, [%rd6];
	mul.lo.s32 	%r154, %r153, %r1;
	cvt.s64.s32 	%rd77, %r154;
	add.s64 	%rd78, %rd227, %rd77;
	shl.b64 	%rd79, %rd78, 3;
	add.s64 	%rd80, %rd76, %rd79;
	st.global.f64 	[%rd80+24], %fd137;
	add.s64 	%rd227, %rd227, 4;
	add.s32 	%r260, %r260, 4;
	add.s32 	%r259, %r259, 4;
	add.s32 	%r258, %r258, 4;
	setp.eq.s32 	%p15, %r260, 0;
	@%p15 bra 	$L__BB2_20;
	bra.uni 	$L__BB2_19;
$L__BB2_20:
	add.s32 	%r251, %r259, 1;
$L__BB2_21:
	setp.eq.s32 	%p16, %r31, 0;
	@%p16 bra 	$L__BB2_24;
	add.s32 	%r249, %r251, %r109;
	neg.s32 	%r248, %r31;
$L__BB2_23:
	.pragma "nounroll";
	ld.global.u64 	%rd81, [%rd2];
	cvta.to.global.u64 	%rd82, %rd81;
	ld.global.u32 	%r155, [%rd3];
	mad.lo.s32 	%r156, %r155, %r1, %r249;
	mul.wide.s32 	%rd83, %r156, 8;
	add.s64 	%rd84, %rd82, %rd83;
	ld.global.f64 	%fd101, [%rd84];
	add.f64 	%fd137, %fd137, %fd101;
	ld.global.u64 	%rd85, [%rd5];
	cvta.to.global.u64 	%rd86, %rd85;
	ld.global.u32 	%r157, [%rd6];
	mad.lo.s32 	%r158, %r157, %r1, %r251;
	mul.wide.s32 	%rd87, %r158, 8;
	add.s64 	%rd88, %rd86, %rd87;
	st.global.f64 	[%rd88], %fd137;
	add.s32 	%r251, %r251, 1;
	add.s32 	%r249, %r249, 1;
	add.s32 	%r248, %r248, 1;
	setp.ne.s32 	%p17, %r248, 0;
	@%p17 bra 	$L__BB2_23;
$L__BB2_24:
	setp.ge.s32 	%p18, %r251, %r28;
	@%p18 bra 	$L__BB2_31;
	add.s32 	%r253, %r251, %r109;
	sub.s32 	%r160, %r4, %r253;
	and.b32  	%r46, %r160, 3;
	setp.eq.s32 	%p19, %r46, 0;
	mov.u32 	%r256, %r251;
	@%p19 bra 	$L__BB2_28;
	not.b32 	%r161, %r109;
	add.s32 	%r254, %r161, %r251;
	neg.s32 	%r252, %r46;
	mov.u32 	%r256, %r251;
$L__BB2_27:
	.pragma "nounroll";
	ld.global.u64 	%rd89, [%rd2];
	cvta.to.global.u64 	%rd90, %rd89;
	ld.global.u32 	%r162, [%rd3];
	mul.lo.s32 	%r163, %r162, %r1;
	add.s32 	%r164, %r253, %r163;
	mul.wide.s32 	%rd91, %r164, 8;
	add.s64 	%rd92, %rd90, %rd91;
	ld.global.f64 	%fd103, [%rd92];
	add.s32 	%r165, %r254, %r163;
	mul.wide.s32 	%rd93, %r165, 8;
	add.s64 	%rd94, %rd90, %rd93;
	ld.global.f64 	%fd104, [%rd94];
	sub.f64 	%fd105, %fd103, %fd104;
	add.f64 	%fd137, %fd137, %fd105;
	ld.global.u64 	%rd95, [%rd5];
	cvta.to.global.u64 	%rd96, %rd95;
	ld.global.u32 	%r166, [%rd6];
	mad.lo.s32 	%r167, %r166, %r1, %r256;
	mul.wide.s32 	%rd97, %r167, 8;
	add.s64 	%rd98, %rd96, %rd97;
	st.global.f64 	[%rd98], %fd137;
	add.s32 	%r256, %r256, 1;
	add.s32 	%r254, %r254, 1;
	add.s32 	%r253, %r253, 1;
	add.s32 	%r252, %r252, 1;
	setp.ne.s32 	%p20, %r252, 0;
	@%p20 bra 	$L__BB2_27;
$L__BB2_28:
	sub.s32 	%r168, %r251, %r4;
	add.s32 	%r169, %r168, %r109;
	setp.gt.u32 	%p21, %r169, -4;
	mov.u32 	%r251, %r256;
	@%p21 bra 	$L__BB2_31;
	add.s32 	%r267, %r256, 2;
	neg.s32 	%r60, %r109;
	add.s32 	%r266, %r256, %r109;
$L__BB2_30:
	add.s32 	%r170, %r267, -2;
	ld.global.u64 	%rd99, [%rd2];
	cvta.to.global.u64 	%rd100, %rd99;
	ld.global.u32 	%r171, [%rd3];
	mul.lo.s32 	%r172, %r171, %r1;
	add.s32 	%r173, %r109, %r267;
	add.s32 	%r174, %r173, %r172;
	add.s32 	%r175, %r174, -2;
	mul.wide.s32 	%rd101, %r175, 8;
	add.s64 	%rd102, %rd100, %rd101;
	ld.global.f64 	%fd106, [%rd102];
	add.s32 	%r176, %r60, %r267;
	add.s32 	%r177, %r176, %r172;
	add.s32 	%r178, %r177, -3;
	mul.wide.s32 	%rd103, %r178, 8;
	add.s64 	%rd104, %rd100, %rd103;
	ld.global.f64 	%fd107, [%rd104];
	sub.f64 	%fd108, %fd106, %fd107;
	add.f64 	%fd109, %fd137, %fd108;
	ld.global.u64 	%rd105, [%rd5];
	cvta.to.global.u64 	%rd106, %rd105;
	ld.global.u32 	%r179, [%rd6];
	mad.lo.s32 	%r180, %r179, %r1, %r170;
	mul.wide.s32 	%rd107, %r180, 8;
	add.s64 	%rd108, %rd106, %rd107;
	st.global.f64 	[%rd108], %fd109;
	ld.global.u64 	%rd109, [%rd2];
	cvta.to.global.u64 	%rd110, %rd109;
	ld.global.u32 	%r181, [%rd3];
	mul.lo.s32 	%r182, %r181, %r1;
	cvt.s64.s32 	%rd111, %r182;
	cvt.s64.s32 	%rd112, %r266;
	add.s64 	%rd113, %rd112, %rd111;
	shl.b64 	%rd114, %rd113, 3;
	add.s64 	%rd115, %rd110, %rd114;
	ld.global.f64 	%fd110, [%rd115+8];
	add.s32 	%r183, %r176, %r182;
	add.s32 	%r184, %r183, -2;
	mul.wide.s32 	%rd116, %r184, 8;
	add.s64 	%rd117, %rd110, %rd116;
	ld.global.f64 	%fd111, [%rd117];
	sub.f64 	%fd112, %fd110, %fd111;
	add.f64 	%fd113, %fd109, %fd112;
	ld.global.u64 	%rd118, [%rd5];
	cvta.to.global.u64 	%rd119, %rd118;
	ld.global.u32 	%r185, [%rd6];
	mul.lo.s32 	%r186, %r185, %r1;
	cvt.s64.s32 	%rd120, %r186;
	cvt.s64.s32 	%rd121, %r170;
	add.s64 	%rd122, %rd120, %rd121;
	shl.b64 	%rd123, %rd122, 3;
	add.s64 	%rd124, %rd119, %rd123;
	st.global.f64 	[%rd124+8], %fd113;
	ld.global.u64 	%rd125, [%rd2];
	cvta.to.global.u64 	%rd126, %rd125;
	ld.global.u32 	%r187, [%rd3];
	mul.lo.s32 	%r188, %r187, %r1;
	cvt.s64.s32 	%rd127, %r188;
	add.s64 	%rd128, %rd112, %rd127;
	shl.b64 	%rd129, %rd128, 3;
	add.s64 	%rd130, %rd126, %rd129;
	ld.global.f64 	%fd114, [%rd130+16];
	add.s32 	%r189, %r176, %r188;
	add.s32 	%r190, %r189, -1;
	mul.wide.s32 	%rd131, %r190, 8;
	add.s64 	%rd132, %rd126, %rd131;
	ld.global.f64 	%fd115, [%rd132];
	sub.f64 	%fd116, %fd114, %fd115;
	add.f64 	%fd117, %fd113, %fd116;
	ld.global.u64 	%rd133, [%rd5];
	cvta.to.global.u64 	%rd134, %rd133;
	ld.global.u32 	%r191, [%rd6];
	mul.lo.s32 	%r192, %r191, %r1;
	cvt.s64.s32 	%rd135, %r192;
	add.s64 	%rd136, %rd135, %rd121;
	shl.b64 	%rd137, %rd136, 3;
	add.s64 	%rd138, %rd134, %rd137;
	st.global.f64 	[%rd138+16], %fd117;
	ld.global.u64 	%rd139, [%rd2];
	cvta.to.global.u64 	%rd140, %rd139;
	ld.global.u32 	%r193, [%rd3];
	mul.lo.s32 	%r194, %r193, %r1;
	cvt.s64.s32 	%rd141, %r194;
	add.s64 	%rd142, %rd112, %rd141;
	shl.b64 	%rd143, %rd142, 3;
	add.s64 	%rd144, %rd140, %rd143;
	ld.global.f64 	%fd118, [%rd144+24];
	add.s32 	%r195, %r176, %r194;
	mul.wide.s32 	%rd145, %r195, 8;
	add.s64 	%rd146, %rd140, %rd145;
	ld.global.f64 	%fd119, [%rd146];
	sub.f64 	%fd120, %fd118, %fd119;
	add.f64 	%fd137, %fd117, %fd120;
	ld.global.u64 	%rd147, [%rd5];
	cvta.to.global.u64 	%rd148, %rd147;
	ld.global.u32 	%r196, [%rd6];
	mul.lo.s32 	%r197, %r196, %r1;
	cvt.s64.s32 	%rd149, %r197;
	add.s64 	%rd150, %rd149, %rd121;
	shl.b64 	%rd151, %rd150, 3;
	add.s64 	%rd152, %rd148, %rd151;
	st.global.f64 	[%rd152+24], %fd137;
	add.s32 	%r80, %r267, 4;
	add.s32 	%r251, %r267, 2;
	add.s32 	%r266, %r266, 4;
	setp.lt.s32 	%p22, %r251, %r28;
	mov.u32 	%r267, %r80;
	@%p22 bra 	$L__BB2_30;
$L__BB2_31:
	setp.ge.s32 	%p23, %r251, %r6;
	@%p23 bra 	$L__BB2_38;
	sub.s32 	%r199, %r6, %r251;
	and.b32  	%r69, %r199, 3;
	setp.eq.s32 	%p24, %r69, 0;
	mov.u32 	%r264, %r251;
	@%p24 bra 	$L__BB2_35;
	neg.s32 	%r262, %r69;
	mov.u32 	%r264, %r251;
$L__BB2_34:
	.pragma "nounroll";
	ld.global.u64 	%rd153, [%rd5];
	cvta.to.global.u64 	%rd154, %rd153;
	ld.global.u32 	%r200, [%rd6];
	mad.lo.s32 	%r201, %r200, %r1, %r264;
	mul.wide.s32 	%rd155, %r201, 8;
	add.s64 	%rd156, %rd154, %rd155;
	st.global.f64 	[%rd156], %fd137;
	add.s32 	%r264, %r264, 1;
	add.s32 	%r262, %r262, 1;
	setp.ne.s32 	%p25, %r262, 0;
	@%p25 bra 	$L__BB2_34;
$L__BB2_35:
	sub.s32 	%r202, %r251, %r6;
	setp.gt.u32 	%p26, %r202, -4;
	mov.u32 	%r251, %r264;
	@%p26 bra 	$L__BB2_38;
	sub.s32 	%r273, %r264, %r6;
$L__BB2_37:
	cvt.s64.s32 	%rd157, %r264;
	ld.global.u64 	%rd158, [%rd5];
	cvta.to.global.u64 	%rd159, %rd158;
	ld.global.u32 	%r203, [%rd6];
	mad.lo.s32 	%r204, %r203, %r1, %r264;
	mul.wide.s32 	%rd160, %r204, 8;
	add.s64 	%rd161, %rd159, %rd160;
	st.global.f64 	[%rd161], %fd137;
	ld.global.u64 	%rd162, [%rd5];
	cvta.to.global.u64 	%rd163, %rd162;
	ld.global.u32 	%r205, [%rd6];
	mul.lo.s32 	%r206, %r205, %r1;
	cvt.s64.s32 	%rd164, %r206;
	add.s64 	%rd165, %rd157, %rd164;
	shl.b64 	%rd166, %rd165, 3;
	add.s64 	%rd167, %rd163, %rd166;
	st.global.f64 	[%rd167+8], %fd137;
	ld.global.u64 	%rd168, [%rd5];
	cvta.to.global.u64 	%rd169, %rd168;
	ld.global.u32 	%r207, [%rd6];
	mul.lo.s32 	%r208, %r207, %r1;
	cvt.s64.s32 	%rd170, %r208;
	add.s64 	%rd171, %rd157, %rd170;
	shl.b64 	%rd172, %rd171, 3;
	add.s64 	%rd173, %rd169, %rd172;
	st.global.f64 	[%rd173+16], %fd137;
	ld.global.u64 	%rd174, [%rd5];
	cvta.to.global.u64 	%rd175, %rd174;
	ld.global.u32 	%r209, [%rd6];
	mul.lo.s32 	%r210, %r209, %r1;
	cvt.s64.s32 	%rd176, %r210;
	add.s64 	%rd177, %rd157, %rd176;
	shl.b64 	%rd178, %rd177, 3;
	add.s64 	%rd179, %rd175, %rd178;
	st.global.f64 	[%rd179+24], %fd137;
	add.s32 	%r264, %r264, 4;
	add.s32 	%r273, %r273, 4;
	setp.eq.s32 	%p27, %r273, 0;
	mov.u32 	%r251, %r6;
	@%p27 bra 	$L__BB2_38;
	bra.uni 	$L__BB2_37;
$L__BB2_38:
	setp.ge.s32 	%p28, %r251, %r4;
	@%p28 bra 	$L__BB2_45;
	sub.s32 	%r211, %r4, %r251;
	and.b32  	%r84, %r211, 3;
	setp.eq.s32 	%p29, %r84, 0;
	mov.u32 	%r272, %r251;
	@%p29 bra 	$L__BB2_42;
	not.b32 	%r212, %r109;
	add.s32 	%r270, %r212, %r251;
	neg.s32 	%r269, %r84;
	mov.u32 	%r272, %r251;
$L__BB2_41:
	.pragma "nounroll";
	ld.global.u64 	%rd180, [%rd2];
	cvta.to.global.u64 	%rd181, %rd180;
	ld.global.u32 	%r213, [%rd3];
	mad.lo.s32 	%r214, %r213, %r1, %r270;
	mul.wide.s32 	%rd182, %r214, 8;
	add.s64 	%rd183, %rd181, %rd182;
	ld.global.f64 	%fd121, [%rd183];
	sub.f64 	%fd137, %fd137, %fd121;
	ld.global.u64 	%rd184, [%rd5];
	cvta.to.global.u64 	%rd185, %rd184;
	ld.global.u32 	%r215, [%rd6];
	mad.lo.s32 	%r216, %r215, %r1, %r272;
	mul.wide.s32 	%rd186, %r216, 8;
	add.s64 	%rd187, %rd185, %rd186;
	st.global.f64 	[%rd187], %fd137;
	add.s32 	%r272, %r272, 1;
	add.s32 	%r270, %r270, 1;
	add.s32 	%r269, %r269, 1;
	setp.ne.s32 	%p30, %r269, 0;
	@%p30 bra 	$L__BB2_41;
$L__BB2_42:
	sub.s32 	%r217, %r251, %r4;
	setp.gt.u32 	%p31, %r217, -4;
	@%p31 bra 	$L__BB2_45;
	sub.s32 	%r276, %r272, %r4;
	add.s32 	%r275, %r272, 2;
	neg.s32 	%r96, %r109;
$L__BB2_44:
	add.s32 	%r218, %r275, -2;
	ld.global.u64 	%rd188, [%rd2];
	cvta.to.global.u64 	%rd189, %rd188;
	ld.global.u32 	%r219, [%rd3];
	add.s32 	%r220, %r96, %r275;
	mad.lo.s32 	%r221, %r219, %r1, %r220;
	add.s32 	%r222, %r221, -3;
	mul.wide.s32 	%rd190, %r222, 8;
	add.s64 	%rd191, %rd189, %rd190;
	ld.global.f64 	%fd122, [%rd191];
	sub.f64 	%fd123, %fd137, %fd122;
	ld.global.u64 	%rd192, [%rd5];
	cvta.to.global.u64 	%rd193, %rd192;
	ld.global.u32 	%r223, [%rd6];
	mad.lo.s32 	%r224, %r223, %r1, %r218;
	mul.wide.s32 	%rd194, %r224, 8;
	add.s64 	%rd195, %rd193, %rd194;
	st.global.f64 	[%rd195], %fd123;
	ld.global.u64 	%rd196, [%rd2];
	cvta.to.global.u64 	%rd197, %rd196;
	ld.global.u32 	%r225, [%rd3];
	mad.lo.s32 	%r226, %r225, %r1, %r220;
	add.s32 	%r227, %r226, -2;
	mul.wide.s32 	%rd198, %r227, 8;
	add.s64 	%rd199, %rd197, %rd198;
	ld.global.f64 	%fd124, [%rd199];
	sub.f64 	%fd125, %fd123, %fd124;
	ld.global.u64 	%rd200, [%rd5];
	cvta.to.global.u64 	%rd201, %rd200;
	ld.global.u32 	%r228, [%rd6];
	mul.lo.s32 	%r229, %r228, %r1;
	cvt.s64.s32 	%rd202, %r229;
	cvt.s64.s32 	%rd203, %r218;
	add.s64 	%rd204, %rd202, %rd203;
	shl.b64 	%rd205, %rd204, 3;
	add.s64 	%rd206, %rd201, %rd205;
	st.global.f64 	[%rd206+8], %fd125;
	ld.global.u64 	%rd207, [%rd2];
	cvta.to.global.u64 	%rd208, %rd207;
	ld.global.u32 	%r230, [%rd3];
	mad.lo.s32 	%r231, %r230, %r1, %r220;
	add.s32 	%r232, %r231, -1;
	mul.wide.s32 	%rd209, %r232, 8;
	add.s64 	%rd210, %rd208, %rd209;
	ld.global.f64 	%fd126, [%rd210];
	sub.f64 	%fd127, %fd125, %fd126;
	ld.global.u64 	%rd211, [%rd5];
	cvta.to.global.u64 	%rd212, %rd211;
	ld.global.u32 	%r233, [%rd6];
	mul.lo.s32 	%r234, %r233, %r1;
	cvt.s64.s32 	%rd213, %r234;
	add.s64 	%rd214, %rd213, %rd203;
	shl.b64 	%rd215, %rd214, 3;
	add.s64 	%rd216, %rd212, %rd215;
	st.global.f64 	[%rd216+16], %fd127;
	ld.global.u64 	%rd217, [%rd2];
	cvta.to.global.u64 	%rd218, %rd217;
	ld.global.u32 	%r235, [%rd3];
	mad.lo.s32 	%r236, %r235, %r1, %r220;
	mul.wide.s32 	%rd219, %r236, 8;
	add.s64 	%rd220, %rd218, %rd219;
	ld.global.f64 	%fd128, [%rd220];
	sub.f64 	%fd137, %fd127, %fd128;
	ld.global.u64 	%rd221, [%rd5];
	cvta.to.global.u64 	%rd222, %rd221;
	ld.global.u32 	%r237, [%rd6];
	mul.lo.s32 	%r238, %r237, %r1;
	cvt.s64.s32 	%rd223, %r238;
	add.s64 	%rd224, %rd223, %rd203;
	shl.b64 	%rd225, %rd224, 3;
	add.s64 	%rd226, %rd222, %rd225;
	st.global.f64 	[%rd226+24], %fd137;
	add.s32 	%r276, %r276, 4;
	add.s32 	%r275, %r275, 4;
	setp.ne.s32 	%p32, %r276, 0;
	@%p32 bra 	$L__BB2_44;
$L__BB2_45:
	ret;

}
	// .globl	neighborhoodSumZ
.visible .entry neighborhoodSumZ(
	.param .u64 .ptr .align 1 neighborhoodSumZ_param_0,
	.param .u64 .ptr .align 1 neighborhoodSumZ_param_1,
	.param .u32 neighborhoodSumZ_param_2,
	.param .u32 neighborhoodSumZ_param_3,
	.param .u64 .ptr .align 1 neighborhoodSumZ_param_4,
	.param .u64 .ptr .align 1 neighborhoodSumZ_param_5,
	.param .u32 neighborhoodSumZ_param_6,
	.param .u32 neighborhoodSumZ_param_7,
	.param .u64 .ptr .align 1 neighborhoodSumZ_param_8,
	.param .u32 neighborhoodSumZ_param_9
)
{
	.reg .pred 	%p<33>;
	.reg .b32 	%r<298>;
	.reg .b64 	%rd<339>;
	.reg .b64 	%fd<151>;

	ld.param.u64 	%rd11, [neighborhoodSumZ_param_0];
	ld.param.u64 	%rd12, [neighborhoodSumZ_param_1];
	ld.param.u32 	%r115, [neighborhoodSumZ_param_2];
	ld.param.u64 	%rd13, [neighborhoodSumZ_param_4];
	ld.param.u64 	%rd15, [neighborhoodSumZ_param_8];
	cvta.to.global.u64 	%rd1, %rd11;
	cvta.to.global.u64 	%rd2, %rd13;
	cvta.to.global.u64 	%rd3, %rd15;
	mov.u32 	%r120, %ctaid.y;
	mov.u32 	%r121, %ntid.y;
	mov.u32 	%r122, %tid.y;
	mad.lo.s32 	%r1, %r120, %r121, %r122;
	mov.u32 	%r123, %ctaid.x;
	mov.u32 	%r124, %ntid.x;
	mov.u32 	%r125, %tid.x;
	mad.lo.s32 	%r2, %r123, %r124, %r125;
	mov.u32 	%r126, %ctaid.z;
	mov.u32 	%r127, %ntid.z;
	mov.u32 	%r128, %tid.z;
	mad.lo.s32 	%r3, %r126, %r127, %r128;
	ld.global.u32 	%r129, [%rd3];
	setp.ge.s32 	%p1, %r1, %r129;
	@%p1 bra 	$L__BB3_45;
	ld.global.u32 	%r130, [%rd3+4];
	setp.ge.s32 	%p2, %r2, %r130;
	@%p2 bra 	$L__BB3_45;
	ld.global.u32 	%r131, [%rd3+12];
	setp.ge.s32 	%p3, %r3, %r131;
	@%p3 bra 	$L__BB3_45;
	ld.param.u32 	%r248, [neighborhoodSumZ_param_9];
	ld.global.u32 	%r4, [%rd3+8];
	add.s32 	%r5, %r248, 1;
	min.s32 	%r6, %r5, %r4;
	setp.lt.s32 	%p4, %r6, 1;
	mul.lo.s32 	%r132, %r115, %r3;
	cvta.to.global.u64 	%rd16, %rd12;
	mul.wide.s32 	%rd17, %r132, 4;
	add.s64 	%rd4, %rd16, %rd17;
	mov.f64 	%fd137, 0d0000000000000000;
	@%p4 bra 	$L__BB3_16;
	ld.param.u32 	%r240, [neighborhoodSumZ_param_3];
	mul.lo.s32 	%r7, %r240, %r3;
	ld.global.u32 	%r134, [%rd4];
	mad.lo.s32 	%r8, %r134, %r2, %r1;
	setp.lt.u32 	%p5, %r6, 16;
	mov.f64 	%fd137, 0d0000000000000000;
	mov.b32 	%r261, 0;
	@%p5 bra 	$L__BB3_7;
	and.b32  	%r261, %r6, 2147483632;
	neg.s32 	%r259, %r261;
	mov.f64 	%fd137, 0d0000000000000000;
	mul.wide.s32 	%rd22, %r8, 8;
	mov.u32 	%r258, %r7;
$L__BB3_6:
	.pragma "nounroll";
	mul.wide.s32 	%rd18, %r258, 8;
	add.s64 	%rd19, %rd1, %rd18;
	ld.global.u64 	%rd20, [%rd19];
	cvta.to.global.u64 	%rd21, %rd20;
	add.s64 	%rd23, %rd21, %rd22;
	ld.global.f64 	%fd37, [%rd23];
	add.f64 	%fd38, %fd137, %fd37;
	ld.global.u64 	%rd24, [%rd19+8];
	cvta.to.global.u64 	%rd25, %rd24;
	add.s64 	%rd26, %rd25, %rd22;
	ld.global.f64 	%fd39, [%rd26];
	add.f64 	%fd40, %fd38, %fd39;
	ld.global.u64 	%rd27, [%rd19+16];
	cvta.to.global.u64 	%rd28, %rd27;
	add.s64 	%rd29, %rd28, %rd22;
	ld.global.f64 	%fd41, [%rd29];
	add.f64 	%fd42, %fd40, %fd41;
	ld.global.u64 	%rd30, [%rd19+24];
	cvta.to.global.u64 	%rd31, %rd30;
	add.s64 	%rd32, %rd31, %rd22;
	ld.global.f64 	%fd43, [%rd32];
	add.f64 	%fd44, %fd42, %fd43;
	ld.global.u64 	%rd33, [%rd19+32];
	cvta.to.global.u64 	%rd34, %rd33;
	add.s64 	%rd35, %rd34, %rd22;
	ld.global.f64 	%fd45, [%rd35];
	add.f64 	%fd46, %fd44, %fd45;
	ld.global.u64 	%rd36, [%rd19+40];
	cvta.to.global.u64 	%rd37, %rd36;
	add.s64 	%rd38, %rd37, %rd22;
	ld.global.f64 	%fd47, [%rd38];
	add.f64 	%fd48, %fd46, %fd47;
	ld.global.u64 	%rd39, [%rd19+48];
	cvta.to.global.u64 	%rd40, %rd39;
	add.s64 	%rd41, %rd40, %rd22;
	ld.global.f64 	%fd49, [%rd41];
	add.f64 	%fd50, %fd48, %fd49;
	ld.global.u64 	%rd42, [%rd19+56];
	cvta.to.global.u64 	%rd43, %rd42;
	add.s64 	%rd44, %rd43, %rd22;
	ld.global.f64 	%fd51, [%rd44];
	add.f64 	%fd52, %fd50, %fd51;
	ld.global.u64 	%rd45, [%rd19+64];
	cvta.to.global.u64 	%rd46, %rd45;
	add.s64 	%rd47, %rd46, %rd22;
	ld.global.f64 	%fd53, [%rd47];
	add.f64 	%fd54, %fd52, %fd53;
	ld.global.u64 	%rd48, [%rd19+72];
	cvta.to.global.u64 	%rd49, %rd48;
	add.s64 	%rd50, %rd49, %rd22;
	ld.global.f64 	%fd55, [%rd50];
	add.f64 	%fd56, %fd54, %fd55;
	ld.global.u64 	%rd51, [%rd19+80];
	cvta.to.global.u64 	%rd52, %rd51;
	add.s64 	%rd53, %rd52, %rd22;
	ld.global.f64 	%fd57, [%rd53];
	add.f64 	%fd58, %fd56, %fd57;
	ld.global.u64 	%rd54, [%rd19+88];
	cvta.to.global.u64 	%rd55, %rd54;
	add.s64 	%rd56, %rd55, %rd22;
	ld.global.f64 	%fd59, [%rd56];
	add.f64 	%fd60, %fd58, %fd59;
	ld.global.u64 	%rd57, [%rd19+96];
	cvta.to.global.u64 	%rd58, %rd57;
	add.s64 	%rd59, %rd58, %rd22;
	ld.global.f64 	%fd61, [%rd59];
	add.f64 	%fd62, %fd60, %fd61;
	ld.global.u64 	%rd60, [%rd19+104];
	cvta.to.global.u64 	%rd61, %rd60;
	add.s64 	%rd62, %rd61, %rd22;
	ld.global.f64 	%fd63, [%rd62];
	add.f64 	%fd64, %fd62, %fd63;
	ld.global.u64 	%rd63, [%rd19+112];
	cvta.to.global.u64 	%rd64, %rd63;
	add.s64 	%rd65, %rd64, %rd22;
	ld.global.f64 	%fd65, [%rd65];
	add.f64 	%fd66, %fd64, %fd65;
	ld.global.u64 	%rd66, [%rd19+120];
	cvta.to.global.u64 	%rd67, %rd66;
	add.s64 	%rd68, %rd67, %rd22;
	ld.global.f64 	%fd67, [%rd68];
	add.f64 	%fd137, %fd66, %fd67;
	add.s32 	%r259, %r259, 16;
	add.s32 	%r258, %r258, 16;
	setp.ne.s32 	%p6, %r259, 0;
	@%p6 bra 	$L__BB3_6;
$L__BB3_7:
	and.b32  	%r16, %r6, 15;
	setp.eq.s32 	%p7, %r16, 0;
	@%p7 bra 	$L__BB3_16;
	and.b32  	%r17, %r6, 7;
	setp.lt.u32 	%p8, %r16, 8;
	@%p8 bra 	$L__BB3_10;
	add.s32 	%r136, %r261, %r7;
	mul.wide.s32 	%rd69, %r136, 8;
	add.s64 	%rd70, %rd1, %rd69;
	ld.global.u64 	%rd71, [%rd70];
	cvta.to.global.u64 	%rd72, %rd71;
	mul.wide.s32 	%rd73, %r8, 8;
	add.s64 	%rd74, %rd72, %rd73;
	ld.global.f64 	%fd69, [%rd74];
	add.f64 	%fd70, %fd137, %fd69;
	ld.global.u64 	%rd75, [%rd70+8];
	cvta.to.global.u64 	%rd76, %rd75;
	add.s64 	%rd77, %rd76, %rd73;
	ld.global.f64 	%fd71, [%rd77];
	add.f64 	%fd72, %fd70, %fd71;
	ld.global.u64 	%rd78, [%rd70+16];
	cvta.to.global.u64 	%rd79, %rd78;
	add.s64 	%rd80, %rd79, %rd73;
	ld.global.f64 	%fd73, [%rd80];
	add.f64 	%fd74, %fd72, %fd73;
	ld.global.u64 	%rd81, [%rd70+24];
	cvta.to.global.u64 	%rd82, %rd81;
	add.s64 	%rd83, %rd82, %rd73;
	ld.global.f64 	%fd75, [%rd83];
	add.f64 	%fd76, %fd74, %fd75;
	ld.global.u64 	%rd84, [%rd70+32];
	cvta.to.global.u64 	%rd85, %rd84;
	add.s64 	%rd86, %rd85, %rd73;
	ld.global.f64 	%fd77, [%rd86];
	add.f64 	%fd78, %fd76, %fd77;
	ld.global.u64 	%rd87, [%rd70+40];
	cvta.to.global.u64 	%rd88, %rd87;
	add.s64 	%rd89, %rd88, %rd73;
	ld.global.f64 	%fd79, [%rd89];
	add.f64 	%fd80, %fd78, %fd79;
	ld.global.u64 	%rd90, [%rd70+48];
	cvta.to.global.u64 	%rd91, %rd90;
	add.s64 	%rd92, %rd91, %rd73;
	ld.global.f64 	%fd81, [%rd92];
	add.f64 	%fd82, %fd80, %fd81;
	ld.global.u64 	%rd93, [%rd70+56];
	cvta.to.global.u64 	%rd94, %rd93;
	add.s64 	%rd95, %rd94, %rd73;
	ld.global.f64 	%fd83, [%rd95];
	add.f64 	%fd137, %fd82, %fd83;
	add.s32 	%r261, %r261, 8;
$L__BB3_10:
	setp.eq.s32 	%p9, %r17, 0;
	@%p9 bra 	$L__BB3_16;
	and.b32  	%r20, %r6, 3;
	setp.lt.u32 	%p10, %r17, 4;
	@%p10 bra 	$L__BB3_13;
	add.s32 	%r137, %r261, %r7;
	mul.wide.s32 	%rd96, %r137, 8;
	add.s64 	%rd97, %rd1, %rd96;
	ld.global.u64 	%rd98, [%rd97];
	cvta.to.global.u64 	%rd99, %rd98;
	mul.wide.s32 	%rd100, %r8, 8;
	add.s64 	%rd101, %rd99, %rd100;
	ld.global.f64 	%fd85, [%rd101];
	add.f64 	%fd86, %fd137, %fd85;
	ld.global.u64 	%rd102, [%rd97+8];
	cvta.to.global.u64 	%rd103, %rd102;
	add.s64 	%rd104, %rd103, %rd100;
	ld.global.f64 	%fd87, [%rd104];
	add.f64 	%fd88, %fd86, %fd87;
	ld.global.u64 	%rd105, [%rd97+16];
	cvta.to.global.u64 	%rd106, %rd105;
	add.s64 	%rd107, %rd106, %rd100;
	ld.global.f64 	%fd89, [%rd107];
	add.f64 	%fd90, %fd88, %fd89;
	ld.global.u64 	%rd108, [%rd97+24];
	cvta.to.global.u64 	%rd109, %rd108;
	add.s64 	%rd110, %rd109, %rd100;
	ld.global.f64 	%fd91, [%rd110];
	add.f64 	%fd137, %fd90, %fd91;
	add.s32 	%r261, %r261, 4;
$L__BB3_13:
	setp.eq.s32 	%p11, %r20, 0;
	@%p11 bra 	$L__BB3_16;
	add.s32 	%r264, %r261, %r7;
	neg.s32 	%r263, %r20;
	mul.wide.s32 	%rd115, %r8, 8;
$L__BB3_15:
	.pragma "nounroll";
	mul.wide.s32 	%rd111, %r264, 8;
	add.s64 	%rd112, %rd1, %rd111;
	ld.global.u64 	%rd113, [%rd112];
	cvta.to.global.u64 	%rd114, %rd113;
	add.s64 	%rd116, %rd114, %rd115;
	ld.global.f64 	%fd92, [%rd116];
	add.f64 	%fd137, %fd137, %fd92;
	add.s32 	%r264, %r264, 1;
	add.s32 	%r263, %r263, 1;
	setp.ne.s32 	%p12, %r263, 0;
	@%p12 bra 	$L__BB3_15;
$L__BB3_16:
	ld.param.u32 	%r249, [neighborhoodSumZ_param_9];
	ld.param.u32 	%r247, [neighborhoodSumZ_param_7];
	ld.param.u32 	%r246, [neighborhoodSumZ_param_6];
	ld.param.u64 	%rd338, [neighborhoodSumZ_param_5];
	mul.lo.s32 	%r29, %r247, %r3;
	mul.wide.s32 	%rd117, %r29, 8;
	add.s64 	%rd5, %rd2, %rd117;
	ld.global.u64 	%rd118, [%rd5];
	cvta.to.global.u64 	%rd119, %rd118;
	mul.lo.s32 	%r139, %r246, %r3;
	cvta.to.global.u64 	%rd120, %rd338;
	mul.wide.s32 	%rd121, %r139, 4;
	add.s64 	%rd6, %rd120, %rd121;
	ld.global.u32 	%r140, [%rd6];
	mad.lo.s32 	%r141, %r140, %r2, %r1;
	mul.wide.s32 	%rd122, %r141, 8;
	add.s64 	%rd123, %rd119, %rd122;
	st.global.f64 	[%rd123], %fd137;
	sub.s32 	%r30, %r4, %r249;
	min.s32 	%r31, %r5, %r30;
	setp.lt.s32 	%p13, %r31, 2;
	mov.b32 	%r270, 1;
	@%p13 bra 	$L__BB3_24;
	ld.param.u32 	%r241, [neighborhoodSumZ_param_3];
	mul.lo.s32 	%r32, %r241, %r3;
	add.s32 	%r33, %r31, -1;
	add.s32 	%r144, %r31, -2;
	and.b32  	%r34, %r33, 3;
	setp.lt.u32 	%p14, %r144, 3;
	mov.b32 	%r270, 1;
	@%p14 bra 	$L__BB3_21;
	ld.param.u32 	%r250, [neighborhoodSumZ_param_9];
	and.b32  	%r146, %r33, -4;
	neg.s32 	%r279, %r146;
	add.s32 	%r277, %r250, %r32;
	mov.b32 	%r278, 0;
$L__BB3_19:
	ld.param.u64 	%rd328, [neighborhoodSumZ_param_0];
	add.s32 	%r147, %r278, 1;
	add.s32 	%r148, %r277, 1;
	cvta.to.global.u64 	%rd124, %rd328;
	mul.wide.s32 	%rd125, %r148, 8;
	add.s64 	%rd126, %rd124, %rd125;
	ld.global.u64 	%rd127, [%rd126];
	cvta.to.global.u64 	%rd128, %rd127;
	ld.global.u32 	%r149, [%rd4];
	mad.lo.s32 	%r150, %r149, %r2, %r1;
	mul.wide.s32 	%rd129, %r150, 8;
	add.s64 	%rd130, %rd128, %rd129;
	ld.global.f64 	%fd94, [%rd130];
	add.f64 	%fd95, %fd137, %fd94;
	mul.wide.s32 	%rd131, %r147, 8;
	add.s64 	%rd132, %rd5, %rd131;
	ld.global.u64 	%rd133, [%rd132];
	cvta.to.global.u64 	%rd134, %rd133;
	ld.global.u32 	%r151, [%rd6];
	mad.lo.s32 	%r152, %r151, %r2, %r1;
	mul.wide.s32 	%rd135, %r152, 8;
	add.s64 	%rd136, %rd134, %rd135;
	st.global.f64 	[%rd136], %fd95;
	ld.global.u64 	%rd137, [%rd126+8];
	cvta.to.global.u64 	%rd138, %rd137;
	ld.global.u32 	%r153, [%rd4];
	mad.lo.s32 	%r154, %r153, %r2, %r1;
	mul.wide.s32 	%rd139, %r154, 8;
	add.s64 	%rd140, %rd138, %rd139;
	ld.global.f64 	%fd96, [%rd140];
	add.f64 	%fd97, %fd95, %fd96;
	ld.global.u64 	%rd141, [%rd132+8];
	cvta.to.global.u64 	%rd142, %rd141;
	ld.global.u32 	%r155, [%rd6];
	mad.lo.s32 	%r156, %r155, %r2, %r1;
	mul.wide.s32 	%rd143, %r156, 8;
	add.s64 	%rd144, %rd142, %rd143;
	st.global.f64 	[%rd144], %fd97;
	ld.global.u64 	%rd145, [%rd126+16];
	cvta.to.global.u64 	%rd146, %rd145;
	ld.global.u32 	%r157, [%rd4];
	mad.lo.s32 	%r158, %r157, %r2, %r1;
	mul.wide.s32 	%rd147, %r158, 8;
	add.s64 	%rd148, %rd146, %rd147;
	ld.global.f64 	%fd98, [%rd148];
	add.f64 	%fd99, %fd97, %fd98;
	ld.global.u64 	%rd149, [%rd132+16];
	cvta.to.global.u64 	%rd150, %rd149;
	ld.global.u32 	%r159, [%rd6];
	mad.lo.s32 	%r160, %r159, %r2, %r1;
	mul.wide.s32 	%rd151, %r160, 8;
	add.s64 	%rd152, %rd150, %rd151;
	st.global.f64 	[%rd152], %fd99;
	ld.global.u64 	%rd153, [%rd126+24];
	cvta.to.global.u64 	%rd154, %rd153;
	ld.global.u32 	%r161, [%rd4];
	mad.lo.s32 	%r162, %r161, %r2, %r1;
	mul.wide.s32 	%rd155, %r162, 8;
	add.s64 	%rd156, %rd154, %rd155;
	ld.global.f64 	%fd100, [%rd156];
	add.f64 	%fd137, %fd99, %fd100;
	ld.global.u64 	%rd157, [%rd132+24];
	cvta.to.global.u64 	%rd158, %rd157;
	ld.global.u32 	%r163, [%rd6];
	mad.lo.s32 	%r164, %r163, %r2, %r1;
	mul.wide.s32 	%rd159, %r164, 8;
	add.s64 	%rd160, %rd158, %rd159;
	st.global.f64 	[%rd160], %fd137;
	add.s32 	%r279, %r279, 4;
	add.s32 	%r278, %r278, 4;
	add.s32 	%r277, %r277, 4;
	setp.eq.s32 	%p15, %r279, 0;
	@%p15 bra 	$L__BB3_20;
	bra.uni 	$L__BB3_19;
$L__BB3_20:
	add.s32 	%r270, %r278, 1;
$L__BB3_21:
	setp.eq.s32 	%p16, %r34, 0;
	@%p16 bra 	$L__BB3_24;
	ld.param.u32 	%r251, [neighborhoodSumZ_param_9];
	ld.param.u32 	%r242, [neighborhoodSumZ_param_3];
	add.s32 	%r165, %r270, %r251;
	mad.lo.s32 	%r268, %r242, %r3, %r165;
	neg.s32 	%r267, %r34;
$L__BB3_23:
	.pragma "nounroll";
	ld.param.u64 	%rd333, [neighborhoodSumZ_param_4];
	ld.param.u64 	%rd329, [neighborhoodSumZ_param_0];
	mul.wide.s32 	%rd161, %r270, 8;
	cvta.to.global.u64 	%rd163, %rd333;
	add.s64 	%rd164, %rd163, %rd117;
	add.s64 	%rd165, %rd164, %rd161;
	mul.wide.s32 	%rd166, %r268, 8;
	cvta.to.global.u64 	%rd167, %rd329;
	add.s64 	%rd168, %rd167, %rd166;
	ld.global.u64 	%rd169, [%rd168];
	cvta.to.global.u64 	%rd170, %rd169;
	ld.global.u32 	%r166, [%rd4];
	mad.lo.s32 	%r167, %r166, %r2, %r1;
	mul.wide.s32 	%rd171, %r167, 8;
	add.s64 	%rd172, %rd170, %rd171;
	ld.global.f64 	%fd101, [%rd172];
	add.f64 	%fd137, %fd137, %fd101;
	ld.global.u64 	%rd173, [%rd165];
	cvta.to.global.u64 	%rd174, %rd173;
	ld.global.u32 	%r168, [%rd6];
	mad.lo.s32 	%r169, %r168, %r2, %r1;
	mul.wide.s32 	%rd175, %r169, 8;
	add.s64 	%rd176, %rd174, %rd175;
	st.global.f64 	[%rd176], %fd137;
	add.s32 	%r270, %r270, 1;
	add.s32 	%r268, %r268, 1;
	add.s32 	%r267, %r267, 1;
	setp.ne.s32 	%p17, %r267, 0;
	@%p17 bra 	$L__BB3_23;
$L__BB3_24:
	setp.ge.s32 	%p18, %r270, %r30;
	@%p18 bra 	$L__BB3_31;
	ld.param.u32 	%r252, [neighborhoodSumZ_param_9];
	add.s32 	%r49, %r270, %r252;
	sub.s32 	%r171, %r4, %r49;
	and.b32  	%r50, %r171, 3;
	setp.eq.s32 	%p19, %r50, 0;
	mov.u32 	%r275, %r270;
	@%p19 bra 	$L__BB3_28;
	ld.param.u32 	%r253, [neighborhoodSumZ_param_9];
	ld.param.u32 	%r243, [neighborhoodSumZ_param_3];
	mul.lo.s32 	%r172, %r243, %r3;
	add.s32 	%r173, %r270, %r172;
	not.b32 	%r174, %r253;
	add.s32 	%r273, %r174, %r173;
	add.s32 	%r272, %r49, %r172;
	neg.s32 	%r271, %r50;
	mov.u32 	%r275, %r270;
$L__BB3_27:
	.pragma "nounroll";
	ld.param.u64 	%rd334, [neighborhoodSumZ_param_4];
	ld.param.u64 	%rd330, [neighborhoodSumZ_param_0];
	mul.wide.s32 	%rd177, %r275, 8;
	cvta.to.global.u64 	%rd179, %rd334;
	add.s64 	%rd180, %rd179, %rd117;
	add.s64 	%rd181, %rd180, %rd177;
	mul.wide.s32 	%rd182, %r273, 8;
	cvta.to.global.u64 	%rd183, %rd330;
	add.s64 	%rd184, %rd183, %rd182;
	mul.wide.s32 	%rd185, %r272, 8;
	add.s64 	%rd186, %rd183, %rd185;
	ld.global.u64 	%rd187, [%rd186];
	cvta.to.global.u64 	%rd188, %rd187;
	ld.global.u32 	%r175, [%rd4];
	mad.lo.s32 	%r176, %r175, %r2, %r1;
	mul.wide.s32 	%rd189, %r176, 8;
	add.s64 	%rd190, %rd188, %rd189;
	ld.global.f64 	%fd103, [%rd190];
	ld.global.u64 	%rd191, [%rd184];
	cvta.to.global.u64 	%rd192, %rd191;
	add.s64 	%rd193, %rd192, %rd189;
	ld.global.f64 	%fd104, [%rd193];
	sub.f64 	%fd105, %fd103, %fd104;
	add.f64 	%fd137, %fd137, %fd105;
	ld.global.u64 	%rd194, [%rd181];
	cvta.to.global.u64 	%rd195, %rd194;
	ld.global.u32 	%r177, [%rd6];
	mad.lo.s32 	%r178, %r177, %r2, %r1;
	mul.wide.s32 	%rd196, %r178, 8;
	add.s64 	%rd197, %rd195, %rd196;
	st.global.f64 	[%rd197], %fd137;
	add.s32 	%r275, %r275, 1;
	add.s32 	%r273, %r273, 1;
	add.s32 	%r272, %r272, 1;
	add.s32 	%r271, %r271, 1;
	setp.ne.s32 	%p20, %r271, 0;
	@%p20 bra 	$L__BB3_27;
$L__BB3_28:
	ld.param.u32 	%r254, [neighborhoodSumZ_param_9];
	sub.s32 	%r179, %r270, %r4;
	add.s32 	%r180, %r179, %r254;
	setp.gt.u32 	%p21, %r180, -4;
	mov.u32 	%r270, %r275;
	@%p21 bra 	$L__BB3_31;
	ld.param.u32 	%r255, [neighborhoodSumZ_param_9];
	ld.param.u32 	%r244, [neighborhoodSumZ_param_3];
	add.s32 	%r287, %r275, -1;
	mad.lo.s32 	%r181, %r244, %r3, %r275;
	add.s32 	%r286, %r181, %r255;
	sub.s32 	%r285, %r181, %r255;
$L__BB3_30:
	ld.param.u64 	%rd331, [neighborhoodSumZ_param_0];
	add.s32 	%r182, %r287, 1;
	cvta.to.global.u64 	%rd198, %rd331;
	mul.wide.s32 	%rd199, %r286, 8;
	add.s64 	%rd200, %rd198, %rd199;
	ld.global.u64 	%rd201, [%rd200];
	cvta.to.global.u64 	%rd202, %rd201;
	ld.global.u32 	%r183, [%rd4];
	mad.lo.s32 	%r184, %r183, %r2, %r1;
	mul.wide.s32 	%rd203, %r184, 8;
	add.s64 	%rd204, %rd202, %rd203;
	ld.global.f64 	%fd106, [%rd204];
	add.s32 	%r185, %r285, -1;
	mul.wide.s32 	%rd205, %r185, 8;
	add.s64 	%rd206, %rd198, %rd205;
	ld.global.u64 	%rd207, [%rd206];
	cvta.to.global.u64 	%rd208, %rd207;
	add.s64 	%rd209, %rd208, %rd203;
	ld.global.f64 	%fd107, [%rd209];
	sub.f64 	%fd108, %fd106, %fd107;
	add.f64 	%fd109, %fd137, %fd108;
	mul.wide.s32 	%rd210, %r182, 8;
	add.s64 	%rd211, %rd5, %rd210;
	ld.global.u64 	%rd212, [%rd211];
	cvta.to.global.u64 	%rd213, %rd212;
	ld.global.u32 	%r186, [%rd6];
	mad.lo.s32 	%r187, %r186, %r2, %r1;
	mul.wide.s32 	%rd214, %r187, 8;
	add.s64 	%rd215, %rd213, %rd214;
	st.global.f64 	[%rd215], %fd109;
	ld.global.u64 	%rd216, [%rd200+8];
	cvta.to.global.u64 	%rd217, %rd216;
	ld.global.u32 	%r188, [%rd4];
	mad.lo.s32 	%r189, %r188, %r2, %r1;
	mul.wide.s32 	%rd218, %r189, 8;
	add.s64 	%rd219, %rd217, %rd218;
	ld.global.f64 	%fd110, [%rd219];
	ld.global.u64 	%rd220, [%rd206+8];
	cvta.to.global.u64 	%rd221, %rd220;
	add.s64 	%rd222, %rd221, %rd218;
	ld.global.f64 	%fd111, [%rd222];
	sub.f64 	%fd112, %fd110, %fd111;
	add.f64 	%fd113, %fd109, %fd112;
	ld.global.u64 	%rd223, [%rd211+8];
	cvta.to.global.u64 	%rd224, %rd223;
	ld.global.u32 	%r190, [%rd6];
	mad.lo.s32 	%r191, %r190, %r2, %r1;
	mul.wide.s32 	%rd225, %r191, 8;
	add.s64 	%rd226, %rd224, %rd225;
	st.global.f64 	[%rd226], %fd113;
	ld.global.u64 	%rd227, [%rd200+16];
	cvta.to.global.u64 	%rd228, %rd227;
	ld.global.u32 	%r192, [%rd4];
	mad.lo.s32 	%r193, %r192, %r2, %r1;
	mul.wide.s32 	%rd229, %r193, 8;
	add.s64 	%rd230, %rd228, %rd229;
	ld.global.f64 	%fd114, [%rd230];
	ld.global.u64 	%rd231, [%rd206+16];
	cvta.to.global.u64 	%rd232, %rd231;
	add.s64 	%rd233, %rd232, %rd229;
	ld.global.f64 	%fd115, [%rd233];
	sub.f64 	%fd116, %fd114, %fd115;
	add.f64 	%fd117, %fd113, %fd116;
	ld.global.u64 	%rd234, [%rd211+16];
	cvta.to.global.u64 	%rd235, %rd234;
	ld.global.u32 	%r194, [%rd6];
	mad.lo.s32 	%r195, %r194, %r2, %r1;
	mul.wide.s32 	%rd236, %r195, 8;
	add.s64 	%rd237, %rd235, %rd236;
	st.global.f64 	[%rd237], %fd117;
	ld.global.u64 	%rd238, [%rd200+24];
	cvta.to.global.u64 	%rd239, %rd238;
	ld.global.u32 	%r196, [%rd4];
	mad.lo.s32 	%r197, %r196, %r2, %r1;
	mul.wide.s32 	%rd240, %r197, 8;
	add.s64 	%rd241, %rd239, %rd240;
	ld.global.f64 	%fd118, [%rd241];
	ld.global.u64 	%rd242, [%rd206+24];
	cvta.to.global.u64 	%rd243, %rd242;
	add.s64 	%rd244, %rd243, %rd240;
	ld.global.f64 	%fd119, [%rd244];
	sub.f64 	%fd120, %fd118, %fd119;
	add.f64 	%fd137, %fd117, %fd120;
	ld.global.u64 	%rd245, [%rd211+24];
	cvta.to.global.u64 	%rd246, %rd245;
	ld.global.u32 	%r198, [%rd6];
	mad.lo.s32 	%r199, %r198, %r2, %r1;
	mul.wide.s32 	%rd247, %r199, 8;
	add.s64 	%rd248, %rd246, %rd247;
	st.global.f64 	[%rd248], %fd137;
	add.s32 	%r86, %r287, 4;
	add.s32 	%r270, %r287, 5;
	add.s32 	%r286, %r286, 4;
	add.s32 	%r285, %r285, 4;
	setp.lt.s32 	%p22, %r270, %r30;
	mov.u32 	%r287, %r86;
	@%p22 bra 	$L__BB3_30;
$L__BB3_31:
	setp.ge.s32 	%p23, %r270, %r6;
	@%p23 bra 	$L__BB3_38;
	sub.s32 	%r201, %r6, %r270;
	and.b32  	%r74, %r201, 3;
	setp.eq.s32 	%p24, %r74, 0;
	mov.u32 	%r283, %r270;
	@%p24 bra 	$L__BB3_35;
	ld.param.u64 	%rd335, [neighborhoodSumZ_param_4];
	mul.wide.s32 	%rd249, %r29, 8;
	cvta.to.global.u64 	%rd250, %rd335;
	add.s64 	%rd7, %rd250, %rd249;
	neg.s32 	%r281, %r74;
	mov.u32 	%r283, %r270;
$L__BB3_34:
	.pragma "nounroll";
	mul.wide.s32 	%rd251, %r283, 8;
	add.s64 	%rd252, %rd7, %rd251;
	ld.global.u64 	%rd253, [%rd252];
	cvta.to.global.u64 	%rd254, %rd253;
	ld.global.u32 	%r202, [%rd6];
	mad.lo.s32 	%r203, %r202, %r2, %r1;
	mul.wide.s32 	%rd255, %r203, 8;
	add.s64 	%rd256, %rd254, %rd255;
	st.global.f64 	[%rd256], %fd137;
	add.s32 	%r283, %r283, 1;
	add.s32 	%r281, %r281, 1;
	setp.ne.s32 	%p25, %r281, 0;
	@%p25 bra 	$L__BB3_34;
$L__BB3_35:
	sub.s32 	%r204, %r270, %r6;
	setp.gt.u32 	%p26, %r204, -4;
	mov.u32 	%r270, %r283;
	@%p26 bra 	$L__BB3_38;
	ld.param.u64 	%rd336, [neighborhoodSumZ_param_4];
	mul.wide.s32 	%rd257, %r29, 8;
	cvta.to.global.u64 	%rd258, %rd336;
	add.s64 	%rd259, %rd257, %rd258;
	add.s64 	%rd8, %rd259, 16;
	sub.s32 	%r293, %r283, %r6;
$L__BB3_37:
	mul.wide.s32 	%rd260, %r283, 8;
	add.s64 	%rd261, %rd8, %rd260;
	ld.global.u64 	%rd262, [%rd261+-16];
	cvta.to.global.u64 	%rd263, %rd262;
	ld.global.u32 	%r205, [%rd6];
	mad.lo.s32 	%r206, %r205, %r2, %r1;
	mul.wide.s32 	%rd264, %r206, 8;
	add.s64 	%rd265, %rd263, %rd264;
	st.global.f64 	[%rd265], %fd137;
	ld.global.u64 	%rd266, [%rd261+-8];
	cvta.to.global.u64 	%rd267, %rd266;
	ld.global.u32 	%r207, [%rd6];
	mad.lo.s32 	%r208, %r207, %r2, %r1;
	mul.wide.s32 	%rd268, %r208, 8;
	add.s64 	%rd269, %rd267, %rd268;
	st.global.f64 	[%rd269], %fd137;
	ld.global.u64 	%rd270, [%rd261];
	cvta.to.global.u64 	%rd271, %rd270;
	ld.global.u32 	%r209, [%rd6];
	mad.lo.s32 	%r210, %r209, %r2, %r1;
	mul.wide.s32 	%rd272, %r210, 8;
	add.s64 	%rd273, %rd271, %rd272;
	st.global.f64 	[%rd273], %fd137;
	ld.global.u64 	%rd274, [%rd261+8];
	cvta.to.global.u64 	%rd275, %rd274;
	ld.global.u32 	%r211, [%rd6];
	mad.lo.s32 	%r212, %r211, %r2, %r1;
	mul.wide.s32 	%rd276, %r212, 8;
	add.s64 	%rd277, %rd275, %rd276;
	st.global.f64 	[%rd277], %fd137;
	add.s32 	%r283, %r283, 4;
	add.s32 	%r293, %r293, 4;
	setp.eq.s32 	%p27, %r293, 0;
	mov.u32 	%r270, %r6;
	@%p27 bra 	$L__BB3_38;
	bra.uni 	$L__BB3_37;
$L__BB3_38:
	setp.ge.s32 	%p28, %r270, %r4;
	@%p28 bra 	$L__BB3_45;
	ld.param.u32 	%r245, [neighborhoodSumZ_param_3];
	ld.param.u64 	%rd332, [neighborhoodSumZ_param_0];
	cvta.to.global.u64 	%rd9, %rd332;
	mul.lo.s32 	%r91, %r245, %r3;
	sub.s32 	%r213, %r4, %r270;
	and.b32  	%r92, %r213, 3;
	setp.eq.s32 	%p29, %r92, 0;
	mov.u32 	%r292, %r270;
	@%p29 bra 	$L__BB3_42;
	ld.param.u32 	%r256, [neighborhoodSumZ_param_9];
	ld.param.u64 	%rd337, [neighborhoodSumZ_param_4];
	mul.wide.s32 	%rd278, %r29, 8;
	cvta.to.global.u64 	%rd279, %rd337;
	add.s64 	%rd10, %rd279, %rd278;
	add.s32 	%r214, %r270, %r91;
	not.b32 	%r215, %r256;
	add.s32 	%r290, %r215, %r214;
	neg.s32 	%r289, %r92;
	mov.u32 	%r292, %r270;
$L__BB3_41:
	.pragma "nounroll";
	mul.wide.s32 	%rd280, %r292, 8;
	add.s64 	%rd281, %rd10, %rd280;
	mul.wide.s32 	%rd282, %r290, 8;
	add.s64 	%rd283, %rd9, %rd282;
	ld.global.u64 	%rd284, [%rd283];
	cvta.to.global.u64 	%rd285, %rd284;
	ld.global.u32 	%r216, [%rd4];
	mad.lo.s32 	%r217, %r216, %r2, %r1;
	mul.wide.s32 	%rd286, %r217, 8;
	add.s64 	%rd287, %rd285, %rd286;
	ld.global.f64 	%fd121, [%rd287];
	sub.f64 	%fd137, %fd137, %fd121;
	ld.global.u64 	%rd288, [%rd281];
	cvta.to.global.u64 	%rd289, %rd288;
	ld.global.u32 	%r218, [%rd6];
	mad.lo.s32 	%r219, %r218, %r2, %r1;
	mul.wide.s32 	%rd290, %r219, 8;
	add.s64 	%rd291, %rd289, %rd290;
	st.global.f64 	[%rd291], %fd137;
	add.s32 	%r292, %r292, 1;
	add.s32 	%r290, %r290, 1;
	add.s32 	%r289, %r289, 1;
	setp.ne.s32 	%p30, %r289, 0;
	@%p30 bra 	$L__BB3_41;
$L__BB3_42:
	sub.s32 	%r220, %r270, %r4;
	setp.gt.u32 	%p31, %r220, -4;
	@%p31 bra 	$L__BB3_45;
	ld.param.u32 	%r257, [neighborhoodSumZ_param_9];
	sub.s32 	%r297, %r292, %r4;
	add.s32 	%r296, %r292, -1;
	add.s32 	%r221, %r292, %r91;
	sub.s32 	%r295, %r221, %r257;
$L__BB3_44:
	add.s32 	%r222, %r296, 1;
	add.s32 	%r223, %r295, -1;
	mul.wide.s32 	%rd292, %r223, 8;
	add.s64 	%rd293, %rd9, %rd292;
	ld.global.u64 	%rd294, [%rd293];
	cvta.to.global.u64 	%rd295, %rd294;
	ld.global.u32 	%r224, [%rd4];
	mad.lo.s32 	%r225, %r224, %r2, %r1;
	mul.wide.s32 	%rd296, %r225, 8;
	add.s64 	%rd297, %rd295, %rd296;
	ld.global.f64 	%fd122, [%rd297];
	sub.f64 	%fd123, %fd137, %fd122;
	mul.wide.s32 	%rd298, %r222, 8;
	add.s64 	%rd299, %rd5, %rd298;
	ld.global.u64 	%rd300, [%rd299];
	cvta.to.global.u64 	%rd301, %rd300;
	ld.global.u32 	%r226, [%rd6];
	mad.lo.s32 	%r227, %r226, %r2, %r1;
	mul.wide.s32 	%rd302, %r227, 8;
	add.s64 	%rd303, %rd301, %rd302;
	st.global.f64 	[%rd303], %fd123;
	ld.global.u64 	%rd304, [%rd293+8];
	cvta.to.global.u64 	%rd305, %rd304;
	ld.global.u32 	%r228, [%rd4];
	mad.lo.s32 	%r229, %r228, %r2, %r1;
	mul.wide.s32 	%rd306, %r229, 8;
	add.s64 	%rd307, %rd305, %rd306;
	ld.global.f64 	%fd124, [%rd307];
	sub.f64 	%fd125, %fd123, %fd124;
	ld.global.u64 	%rd308, [%rd299+8];
	cvta.to.global.u64 	%rd309, %rd308;
	ld.global.u32 	%r230, [%rd6];
	mad.lo.s32 	%r231, %r230, %r2, %r1;
	mul.wide.s32 	%rd310, %r231, 8;
	add.s64 	%rd311, %rd309, %rd310;
	st.global.f64 	[%rd311], %fd125;
	ld.global.u64 	%rd312, [%rd293+16];
	cvta.to.global.u64 	%rd313, %rd312;
	ld.global.u32 	%r232, [%rd4];
	mad.lo.s32 	%r233, %r232, %r2, %r1;
	mul.wide.s32 	%rd314, %r233, 8;
	add.s64 	%rd315, %rd313, %rd314;
	ld.global.f64 	%fd126, [%rd315];
	sub.f64 	%fd127, %fd125, %fd126;
	ld.global.u64 	%rd316, [%rd299+16];
	cvta.to.global.u64 	%rd317, %rd316;
	ld.global.u32 	%r234, [%rd6];
	mad.lo.s32 	%r235, %r234, %r2, %r1;
	mul.wide.s32 	%rd318, %r235, 8;
	add.s64 	%rd319, %rd317, %rd318;
	st.global.f64 	[%rd319], %fd127;
	ld.global.u64 	%rd320, [%rd293+24];
	cvta.to.global.u64 	%rd321, %rd320;
	ld.global.u32 	%r236, [%rd4];
	mad.lo.s32 	%r237, %r236, %r2, %r1;
	mul.wide.s32 	%rd322, %r237, 8;
	add.s64 	%rd323, %rd321, %rd322;
	ld.global.f64 	%fd128, [%rd323];
	sub.f64 	%fd137, %fd127, %fd128;
	ld.global.u64 	%rd324, [%rd299+24];
	cvta.to.global.u64 	%rd325, %rd324;
	ld.global.u32 	%r238, [%rd6];
	mad.lo.s32 	%r239, %r238, %r2, %r1;
	mul.wide.s32 	%rd326, %r239, 8;
	add.s64 	%rd327, %rd325, %rd326;
	st.global.f64 	[%rd327], %fd137;
	add.s32 	%r297, %r297, 4;
	add.s32 	%r296, %r296, 4;
	add.s32 	%r295, %r295, 4;
	setp.ne.s32 	%p32, %r297, 0;
	@%p32 bra 	$L__BB3_44;
$L__BB3_45:
	ret;

}
	// .globl	setEBEProduct
.visible .entry setEBEProduct(
	.param .u64 .ptr .align 1 setEBEProduct_param_0,
	.param .u64 .ptr .align 1 setEBEProduct_param_1,
	.param .u32 setEBEProduct_param_2,
	.param .u32 setEBEProduct_param_3,
	.param .u64 .ptr .align 1 setEBEProduct_param_4,
	.param .u64 .ptr .align 1 setEBEProduct_param_5,
	.param .u32 setEBEProduct_param_6,
	.param .u32 setEBEProduct_param_7,
	.param .u64 .ptr .align 1 setEBEProduct_param_8,
	.param .u64 .ptr .align 1 setEBEProduct_param_9,
	.param .u32 setEBEProduct_param_10,
	.param .u32 setEBEProduct_param_11,
	.param .u64 .ptr .align 1 setEBEProduct_param_12
)
{
	.reg .pred 	%p<6>;
	.reg .b32 	%r<38>;
	.reg .b32 	%f<4>;
	.reg .b64 	%rd<39>;
	.reg .b64 	%fd<2>;

	ld.param.u64 	%rd2, [setEBEProduct_param_0];
	ld.param.u64 	%rd3, [setEBEProduct_param_1];
	ld.param.u32 	%r5, [setEBEProduct_param_2];
	ld.param.u32 	%r6, [setEBEProduct_param_3];
	ld.param.u64 	%rd4, [setEBEProduct_param_4];
	ld.param.u64 	%rd5, [setEBEProduct_param_5];
	ld.param.u32 	%r7, [setEBEProduct_param_6];
	ld.param.u32 	%r8, [setEBEProduct_param_7];
	ld.param.u64 	%rd6, [setEBEProduct_param_8];
	ld.param.u64 	%rd7, [setEBEProduct_param_9];
	ld.param.u32 	%r9, [setEBEProduct_param_10];
	ld.param.u32 	%r10, [setEBEProduct_param_11];
	ld.param.u64 	%rd8, [setEBEProduct_param_12];
	cvta.to.global.u64 	%rd1, %rd8;
	ld.global.u32 	%r11, [%rd1+4];
	mov.u32 	%r12, %ctaid.x;
	mov.u32 	%r13, %ntid.x;
	mov.u32 	%r14, %tid.x;
	mad.lo.s32 	%r15, %r12, %r13, %r14;
	mov.u32 	%r16, %ctaid.y;
	mov.u32 	%r17, %ntid.y;
	mov.u32 	%r18, %tid.y;
	mad.lo.s32 	%r1, %r16, %r17, %r18;
	div.s32 	%r4, %r15, %r11;
	mul.lo.s32 	%r19, %r4, %r11;
	sub.s32 	%r2, %r15, %r19;
	mov.u32 	%r20, %ctaid.z;
	mov.u32 	%r21, %ntid.z;
	mov.u32 	%r22, %tid.z;
	mad.lo.s32 	%r3, %r20, %r21, %r22;
	ld.global.u32 	%r23, [%rd1];
	setp.ge.s32 	%p1, %r1, %r23;
	setp.lt.s32 	%p2, %r11, 0;
	or.pred  	%p3, %p1, %p2;
	@%p3 bra 	$L__BB4_4;
	ld.global.u32 	%r24, [%rd1+8];
	setp.ge.s32 	%p4, %r3, %r24;
	@%p4 bra 	$L__BB4_4;
	ld.global.u32 	%r25, [%rd1+12];
	setp.ge.s32 	%p5, %r4, %r25;
	@%p5 bra 	$L__BB4_4;
	mad.lo.s32 	%r26, %r4, %r8, %r3;
	cvta.to.global.u64 	%rd9, %rd4;
	mul.wide.s32 	%rd10, %r26, 8;
	add.s64 	%rd11, %rd9, %rd10;
	ld.global.u64 	%rd12, [%rd11];
	cvta.to.global.u64 	%rd13, %rd12;
	mad.lo.s32 	%r27, %r4, %r7, %r3;
	cvta.to.global.u64 	%rd14, %rd5;
	mul.wide.s32 	%rd15, %r27, 4;
	add.s64 	%rd16, %rd14, %rd15;
	ld.global.u32 	%r28, [%rd16];
	mad.lo.s32 	%r29, %r28, %r2, %r1;
	mul.wide.s32 	%rd17, %r29, 4;
	add.s64 	%rd18, %rd13, %rd17;
	ld.global.f32 	%f1, [%rd18];
	mad.lo.s32 	%r30, %r4, %r10, %r3;
	cvta.to.global.u64 	%rd19, %rd6;
	mul.wide.s32 	%rd20, %r30, 8;
	add.s64 	%rd21, %rd19, %rd20;
	ld.global.u64 	%rd22, [%rd21];
	cvta.to.global.u64 	%rd23, %rd22;
	mad.lo.s32 	%r31, %r4, %r9, %r3;
	cvta.to.global.u64 	%rd24, %rd7;
	mul.wide.s32 	%rd25, %r31, 4;
	add.s64 	%rd26, %rd24, %rd25;
	ld.global.u32 	%r32, [%rd26];
	mad.lo.s32 	%r33, %r32, %r2, %r1;
	mul.wide.s32 	%rd27, %r33, 4;
	add.s64 	%rd28, %rd23, %rd27;
	ld.global.f32 	%f2, [%rd28];
	mul.f32 	%f3, %f1, %f2;
	cvt.f64.f32 	%fd1, %f3;
	mad.lo.s32 	%r34, %r4, %r6, %r3;
	cvta.to.global.u64 	%rd29, %rd2;
	mul.wide.s32 	%rd30, %r34, 8;
	add.s64 	%rd31, %rd29, %rd30;
	ld.global.u64 	%rd32, [%rd31];
	cvta.to.global.u64 	%rd33, %rd32;
	mad.lo.s32 	%r35, %r4, %r5, %r3;
	cvta.to.global.u64 	%rd34, %rd3;
	mul.wide.s32 	%rd35, %r35, 4;
	add.s64 	%rd36, %rd34, %rd35;
	ld.global.u32 	%r36, [%rd36];
	mad.lo.s32 	%r37, %r36, %r2, %r1;
	mul.wide.s32 	%rd37, %r37, 8;
	add.s64 	%rd38, %rd33, %rd37;
	st.global.f64 	[%rd38], %fd1;
$L__BB4_4:
	ret;

}
	// .globl	multiplyScalar
.visible .entry multiplyScalar(
	.param .u64 .ptr .align 1 multiplyScalar_param_0,
	.param .u64 .ptr .align 1 multiplyScalar_param_1,
	.param .u32 multiplyScalar_param_2,
	.param .u32 multiplyScalar_param_3,
	.param .u64 .ptr .align 1 multiplyScalar_param_4,
	.param .f32 multiplyScalar_param_5
)
{
	.reg .pred 	%p<6>;
	.reg .b32 	%r<26>;
	.reg .b32 	%f<4>;
	.reg .b64 	%rd<15>;

	ld.param.u64 	%rd2, [multiplyScalar_param_0];
	ld.param.u64 	%rd3, [multiplyScalar_param_1];
	ld.param.u32 	%r5, [multiplyScalar_param_2];
	ld.param.u32 	%r6, [multiplyScalar_param_3];
	ld.param.u64 	%rd4, [multiplyScalar_param_4];
	ld.param.f32 	%f1, [multiplyScalar_param_5];
	cvta.to.global.u64 	%rd1, %rd4;
	ld.global.u32 	%r7, [%rd1+4];
	mov.u32 	%r8, %ctaid.x;
	mov.u32 	%r9, %ntid.x;
	mov.u32 	%r10, %tid.x;
	mad.lo.s32 	%r11, %r8, %r9, %r10;
	mov.u32 	%r12, %ctaid.y;
	mov.u32 	%r13, %ntid.y;
	mov.u32 	%r14, %tid.y;
	mad.lo.s32 	%r1, %r12, %r13, %r14;
	div.s32 	%r4, %r11, %r7;
	mul.lo.s32 	%r15, %r4, %r7;
	sub.s32 	%r2, %r11, %r15;
	mov.u32 	%r16, %ctaid.z;
	mov.u32 	%r17, %ntid.z;
	mov.u32 	%r18, %tid.z;
	mad.lo.s32 	%r3, %r16, %r17, %r18;
	ld.global.u32 	%r19, [%rd1];
	setp.ge.s32 	%p1, %r1, %r19;
	setp.lt.s32 	%p2, %r7, 0;
	or.pred  	%p3, %p1, %p2;
	@%p3 bra 	$L__BB5_4;
	ld.global.u32 	%r20, [%rd1+8];
	setp.ge.s32 	%p4, %r3, %r20;
	@%p4 bra 	$L__BB5_4;
	ld.global.u32 	%r21, [%rd1+12];
	setp.ge.s32 	%p5, %r4, %r21;
	@%p5 bra 	$L__BB5_4;
	mad.lo.s32 	%r22, %r4, %r5, %r3;
	cvta.to.global.u64 	%rd5, %rd2;
	mul.wide.s32 	%rd6, %r22, 8;
	add.s64 	%rd7, %rd5, %rd6;
	ld.global.u64 	%rd8, [%rd7];
	cvta.to.global.u64 	%rd9, %rd8;
	mad.lo.s32 	%r23, %r4, %r6, %r3;
	cvta.to.global.u64 	%rd10, %rd3;
	mul.wide.s32 	%rd11, %r23, 4;
	add.s64 	%rd12, %rd10, %rd11;
	ld.global.u32 	%r24, [%rd12];
	mad.lo.s32 	%r25, %r24, %r2, %r1;
	mul.wide.s32 	%rd13, %r25, 4;
	add.s64 	%rd14, %rd9, %rd13;
	ld.global.f32 	%f2, [%rd14];
	mul.f32 	%f3, %f1, %f2;
	st.global.f32 	[%rd14], %f3;
$L__BB5_4:
	ret;

}
	// .globl	eigenBatch3d
.visible .entry eigenBatch3d(
	.param .u64 .ptr .align 1 eigenBatch3d_param_0,
	.param .u64 .ptr .align 1 eigenBatch3d_param_1,
	.param .u32 eigenBatch3d_param_2,
	.param .u32 eigenBatch3d_param_3,
	.param .u64 .ptr .align 1 eigenBatch3d_param_4,
	.param .u64 .ptr .align 1 eigenBatch3d_param_5,
	.param .u32 eigenBatch3d_param_6,
	.param .u32 eigenBatch3d_param_7,
	.param .u64 .ptr .align 1 eigenBatch3d_param_8,
	.param .u64 .ptr .align 1 eigenBatch3d_param_9,
	.param .u32 eigenBatch3d_param_10,
	.param .u32 eigenBatch3d_param_11,
	.param .u64 .ptr .align 1 eigenBatch3d_param_12,
	.param .u64 .ptr .align 1 eigenBatch3d_param_13,
	.param .u32 eigenBatch3d_param_14,
	.param .u32 eigenBatch3d_param_15,
	.param .u64 .ptr .align 1 eigenBatch3d_param_16,
	.param .u64 .ptr .align 1 eigenBatch3d_param_17,
	.param .u32 eigenBatch3d_param_18,
	.param .u32 eigenBatch3d_param_19,
	.param .u64 .ptr .align 1 eigenBatch3d_param_20,
	.param .u64 .ptr .align 1 eigenBatch3d_param_21,
	.param .u32 eigenBatch3d_param_22,
	.param .u32 eigenBatch3d_param_23,
	.param .u64 .ptr .align 1 eigenBatch3d_param_24,
	.param .u64 .ptr .align 1 eigenBatch3d_param_25,
	.param .u32 eigenBatch3d_param_26,
	.param .u32 eigenBatch3d_param_27,
	.param .u64 .ptr .align 1 eigenBatch3d_param_28,
	.param .u64 .ptr .align 1 eigenBatch3d_param_29,
	.param .u32 eigenBatch3d_param_30,
	.param .u32 eigenBatch3d_param_31,
	.param .u64 .ptr .align 1 eigenBatch3d_param_32,
	.param .u64 .ptr .align 1 eigenBatch3d_param_33,
	.param .u32 eigenBatch3d_param_34,
	.param .u32 eigenBatch3d_param_35,
	.param .u64 .ptr .align 1 eigenBatch3d_param_36,
	.param .u64 .ptr .align 1 eigenBatch3d_param_37,
	.param .u32 eigenBatch3d_param_38,
	.param .u32 eigenBatch3d_param_39,
	.param .u64 .ptr .align 1 eigenBatch3d_param_40,
	.param .u32 eigenBatch3d_param_41,
	.param .u32 eigenBatch3d_param_42,
	.param .u32 eigenBatch3d_param_43,
	.param .f64 eigenBatch3d_param_44
)
{
	.local .align 8 .b8 	__local_depot6[112];
	.reg .b64 	%SP;
	.reg .b64 	%SPL;
	.reg .pred 	%p<113>;
	.reg .b32 	%r<240>;
	.reg .b32 	%f<26>;
	.reg .b64 	%rd<221>;
	.reg .b64 	%fd<531>;

	mov.u64 	%SPL, __local_depot6;
	ld.param.u32 	%r55, [eigenBatch3d_param_2];
	ld.param.u32 	%r56, [eigenBatch3d_param_3];
	ld.param.u32 	%r57, [eigenBatch3d_param_6];
	ld.param.u32 	%r58, [eigenBatch3d_param_7];
	ld.param.u64 	%rd30, [eigenBatch3d_param_8];
	ld.param.u64 	%rd31, [eigenBatch3d_param_9];
	ld.param.u32 	%r59, [eigenBatch3d_param_10];
	ld.param.u32 	%r60, [eigenBatch3d_param_11];
	ld.param.u32 	%r61, [eigenBatch3d_param_14];
	ld.param.u32 	%r62, [eigenBatch3d_param_15];
	ld.param.u64 	%rd34, [eigenBatch3d_param_16];
	ld.param.u64 	%rd35, [eigenBatch3d_param_17];
	ld.param.u32 	%r63, [eigenBatch3d_param_18];
	ld.param.u32 	%r64, [eigenBatch3d_param_19];
	ld.param.u64 	%rd36, [eigenBatch3d_param_20];
	ld.param.u32 	%r65, [eigenBatch3d_param_22];
	ld.param.u32 	%r66, [eigenBatch3d_param_23];
	ld.param.u32 	%r67, [eigenBatch3d_param_26];
	ld.param.u32 	%r68, [eigenBatch3d_param_27];
	ld.param.u32 	%r69, [eigenBatch3d_param_30];
	ld.param.u32 	%r70, [eigenBatch3d_param_31];
	ld.param.u32 	%r71, [eigenBatch3d_param_34];
	ld.param.u32 	%r72, [eigenBatch3d_param_35];
	ld.param.u32 	%r73, [eigenBatch3d_param_38];
	ld.param.u32 	%r74, [eigenBatch3d_param_39];
	ld.param.u64 	%rd46, [eigenBatch3d_param_40];
	ld.param.u32 	%r76, [eigenBatch3d_param_41];
	ld.param.u32 	%r77, [eigenBatch3d_param_42];
	ld.param.u32 	%r75, [eigenBatch3d_param_43];
	cvta.to.global.u64 	%rd1, %rd46;
	add.u64 	%rd2, %SPL, 0;
	add.u64 	%rd3, %SPL, 80;
	ld.global.u32 	%r78, [%rd1+4];
	mov.u32 	%r79, %ctaid.x;
	mov.u32 	%r80, %ntid.x;
	mov.u32 	%r81, %tid.x;
	mad.lo.s32 	%r82, %r79, %r80, %r81;
	mul.lo.s32 	%r83, %r76, %r82;
	mov.u32 	%r84, %ctaid.y;
	mov.u32 	%r85, %ntid.y;
	mov.u32 	%r86, %tid.y;
	mad.lo.s32 	%r87, %r84, %r85, %r86;
	mul.lo.s32 	%r1, %r76, %r87;
	div.s32 	%r4, %r83, %r78;
	mul.lo.s32 	%r88, %r4, %r78;
	sub.s32 	%r2, %r83, %r88;
	mov.u32 	%r89, %ctaid.z;
	mov.u32 	%r90, %ntid.z;
	mov.u32 	%r91, %tid.z;
	mad.lo.s32 	%r92, %r89, %r90, %r91;
	mul.lo.s32 	%r3, %r77, %r92;
	ld.global.u32 	%r93, [%rd1];
	setp.ge.s32 	%p2, %r1, %r93;
	setp.lt.s32 	%p3, %r78, 0;
	or.pred  	%p4, %p2, %p3;
	@%p4 bra 	$L__BB6_115;
	ld.global.u32 	%r94, [%rd1+8];
	setp.ge.s32 	%p5, %r3, %r94;
	@%p5 bra 	$L__BB6_115;
	ld.global.u32 	%r95, [%rd1+12];
	setp.ge.s32 	%p6, %r4, %r95;
	@%p6 bra 	$L__BB6_115;
	ld.param.f64 	%fd484, [eigenBatch3d_param_44];
	ld.param.u64 	%rd206, [eigenBatch3d_param_21];
	ld.param.u64 	%rd205, [eigenBatch3d_param_13];
	ld.param.u64 	%rd204, [eigenBatch3d_param_12];
	ld.param.u64 	%rd203, [eigenBatch3d_param_5];
	ld.param.u64 	%rd202, [eigenBatch3d_param_4];
	ld.param.u64 	%rd201, [eigenBatch3d_param_1];
	ld.param.u64 	%rd200, [eigenBatch3d_param_0];
	mad.lo.s32 	%r96, %r4, %r56, %r3;
	cvta.to.global.u64 	%rd49, %rd200;
	mul.wide.s32 	%rd50, %r96, 8;
	add.s64 	%rd51, %rd49, %rd50;
	ld.global.u64 	%rd52, [%rd51];
	mad.lo.s32 	%r97, %r4, %r55, %r3;
	cvta.to.global.u64 	%rd53, %rd201;
	mul.wide.s32 	%rd54, %r97, 4;
	add.s64 	%rd55, %rd53, %rd54;
	ld.global.u32 	%r98, [%rd55];
	mad.lo.s32 	%r99, %r98, %r2, %r1;
	mul.wide.s32 	%rd56, %r99, 8;
	add.s64 	%rd57, %rd52, %rd56;
	ld.f64 	%fd134, [%rd57];
	mad.lo.s32 	%r100, %r4, %r58, %r3;
	cvta.to.global.u64 	%rd58, %rd202;
	mul.wide.s32 	%rd59, %r100, 8;
	add.s64 	%rd60, %rd58, %rd59;
	ld.global.u64 	%rd61, [%rd60];
	mad.lo.s32 	%r101, %r4, %r57, %r3;
	cvta.to.global.u64 	%rd62, %rd203;
	mul.wide.s32 	%rd63, %r101, 4;
	add.s64 	%rd64, %rd62, %rd63;
	ld.global.u32 	%r102, [%rd64];
	mad.lo.s32 	%r103, %r102, %r2, %r1;
	mul.wide.s32 	%rd65, %r103, 8;
	add.s64 	%rd66, %rd61, %rd65;
	ld.f64 	%fd135, [%rd66];
	mad.lo.s32 	%r104, %r4, %r60, %r3;
	cvta.to.global.u64 	%rd67, %rd30;
	mul.wide.s32 	%rd68, %r104, 8;
	add.s64 	%rd69, %rd67, %rd68;
	ld.global.u64 	%rd70, [%rd69];
	mad.lo.s32 	%r105, %r4, %r59, %r3;
	cvta.to.global.u64 	%rd71, %rd31;
	mul.wide.s32 	%rd72, %r105, 4;
	add.s64 	%rd73, %rd71, %rd72;
	ld.global.u32 	%r106, [%rd73];
	mad.lo.s32 	%r107, %r106, %r2, %r1;
	mul.wide.s32 	%rd74, %r107, 8;
	add.s64 	%rd75, %rd70, %rd74;
	ld.f64 	%fd136, [%rd75];
	mad.lo.s32 	%r108, %r4, %r62, %r3;
	cvta.to.global.u64 	%rd76, %rd204;
	mul.wide.s32 	%rd77, %r108, 8;
	add.s64 	%rd78, %rd76, %rd77;
	ld.global.u64 	%rd79, [%rd78];
	mad.lo.s32 	%r109, %r4, %r61, %r3;
	cvta.to.global.u64 	%rd80, %rd205;
	mul.wide.s32 	%rd81, %r109, 4;
	add.s64 	%rd82, %rd80, %rd81;
	ld.global.u32 	%r110, [%rd82];
	mad.lo.s32 	%r111, %r110, %r2, %r1;
	mul.wide.s32 	%rd83, %r111, 8;
	add.s64 	%rd84, %rd79, %rd83;
	ld.f64 	%fd137, [%rd84];
	mad.lo.s32 	%r112, %r4, %r64, %r3;
	cvta.to.global.u64 	%rd85, %rd34;
	mul.wide.s32 	%rd86, %r112, 8;
	add.s64 	%rd87, %rd85, %rd86;
	ld.global.u64 	%rd88, [%rd87];
	mad.lo.s32 	%r113, %r4, %r63, %r3;
	cvta.to.global.u64 	%rd89, %rd35;
	mul.wide.s32 	%rd90, %r113, 4;
	add.s64 	%rd91, %rd89, %rd90;
	ld.global.u32 	%r114, [%rd91];
	mad.lo.s32 	%r115, %r114, %r2, %r1;
	mul.wide.s32 	%rd92, %r115, 8;
	add.s64 	%rd93, %rd88, %rd92;
	ld.f64 	%fd138, [%rd93];
	mad.lo.s32 	%r116, %r4, %r66, %r3;
	cvta.to.global.u64 	%rd94, %rd36;
	mul.wide.s32 	%rd95, %r116, 8;
	add.s64 	%rd96, %rd94, %rd95;
	ld.global.u64 	%rd97, [%rd96];
	mad.lo.s32 	%r117, %r4, %r65, %r3;
	cvta.to.global.u64 	%rd98, %rd206;
	mul.wide.s32 	%rd99, %r117, 4;
	add.s64 	%rd100, %rd98, %rd99;
	ld.global.u32 	%r118, [%rd100];
	mad.lo.s32 	%r119, %r118, %r2, %r1;
	mul.wide.s32 	%rd101, %r119, 8;
	add.s64 	%rd102, %rd97, %rd101;
	ld.f64 	%fd139, [%rd102];
	st.local.f64 	[%rd2+72], %fd484;
	abs.f64 	%fd140, %fd134;
	setp.geu.f64 	%p7, %fd140, %fd484;
	selp.f64 	%fd1, %fd134, 0d0000000000000000, %p7;
	abs.f64 	%fd141, %fd135;
	setp.geu.f64 	%p8, %fd141, %fd484;
	selp.f64 	%fd508, %fd135, 0d0000000000000000, %p8;
	st.local.f64 	[%rd2+24], %fd508;
	add.s64 	%rd4, %rd2, 8;
	st.local.f64 	[%rd2+8], %fd508;
	abs.f64 	%fd142, %fd136;
	setp.geu.f64 	%p9, %fd142, %fd484;
	selp.f64 	%fd509, %fd136, 0d0000000000000000, %p9;
	st.local.f64 	[%rd2+48], %fd509;
	add.s64 	%rd5, %rd2, 16;
	st.local.f64 	[%rd2+16], %fd509;
	abs.f64 	%fd143, %fd137;
	setp.geu.f64 	%p10, %fd143, %fd484;
	selp.f64 	%fd4, %fd137, 0d0000000000000000, %p10;
	st.local.f64 	[%rd2+32], %fd4;
	abs.f64 	%fd144, %fd138;
	setp.geu.f64 	%p11, %fd144, %fd484;
	selp.f64 	%fd145, %fd138, 0d0000000000000000, %p11;
	st.local.f64 	[%rd2+56], %fd145;
	st.local.f64 	[%rd2+40], %fd145;
	abs.f64 	%fd146, %fd139;
	setp.geu.f64 	%p12, %fd146, %fd484;
	selp.f64 	%fd5, %fd139, 0d0000000000000000, %p12;
	st.local.f64 	[%rd2+64], %fd5;
	st.local.f64 	[%rd3+24], %fd484;
	add.f64 	%fd147, %fd1, %fd4;
	add.f64 	%fd148, %fd5, %fd147;
	neg.f64 	%fd149, %fd148;
	mul.f64 	%fd150, %fd5, %fd4;
	mul.f64 	%fd151, %fd145, %fd145;
	sub.f64 	%fd152, %fd150, %fd151;
	fma.rn.f64 	%fd153, %fd1, %fd5, %fd152;
	mul.f64 	%fd154, %fd509, %fd509;
	sub.f64 	%fd155, %fd153, %fd154;
	fma.rn.f64 	%fd156, %fd1, %fd4, %fd155;
	mul.f64 	%fd157, %fd508, %fd508;
	sub.f64 	%fd158, %fd156, %fd157;
	mul.f64 	%fd159, %fd1, %fd152;
	mul.f64 	%fd160, %fd508, %fd5;
	mul.f64 	%fd161, %fd145, %fd509;
	sub.f64 	%fd162, %fd160, %fd161;
	mul.f64 	%fd163, %fd508, %fd162;
	sub.f64 	%fd164, %fd159, %fd163;
	mul.f64 	%fd165, %fd508, %fd145;
	mul.f64 	%fd166, %fd4, %fd509;
	sub.f64 	%fd167, %fd165, %fd166;
	fma.rn.f64 	%fd168, %fd509, %fd167, %fd164;
	neg.f64 	%fd169, %fd168;
	mul.f64 	%fd498, %fd148, 0d3FD5555555555555;
	fma.rn.f64 	%fd170, %fd498, %fd149, %fd158;
	mul.f64 	%fd7, %fd170, 0d3FD5555555555555;
	div.rn.f64 	%fd171, %fd148, 0d402B000000000000;
	mul.f64 	%fd172, %fd158, 0dBFD5555555555555;
	fma.rn.f64 	%fd173, %fd171, %fd148, %fd172;
	fma.rn.f64 	%fd8, %fd173, %fd149, %fd169;
	setp.ltu.f64 	%p13, %fd7, 0dBE112E0BE826D695;
	@%p13 bra 	$L__BB6_5;
	st.local.f64 	[%rd3], %fd498;
	st.local.f64 	[%rd3+8], %fd498;
	st.local.f64 	[%rd3+16], %fd498;
	mov.f64 	%fd499, %fd498;
	mov.f64 	%fd500, %fd498;
	bra.uni 	$L__BB6_30;
$L__BB6_5:
	neg.f64 	%fd174, %fd7;
	sqrt.rn.f64 	%fd175, %fd174;
	add.f64 	%fd9, %fd175, %fd175;
	mul.f64 	%fd176, %fd7, %fd9;
	neg.f64 	%fd177, %fd176;
	fma.rn.f64 	%fd178, %fd9, %fd7, %fd177;
	sub.f64 	%fd179, %fd176, %fd178;
	div.rn.f64 	%fd10, %fd8, %fd179;
	setp.leu.f64 	%p14, %fd10, 0d3FEFFFFDE7210BE9;
	@%p14 bra 	$L__BB6_7;
	add.f64 	%fd500, %fd498, %fd9;
	st.local.f64 	[%rd3], %fd500;
	fma.rn.f64 	%fd498, %fd9, 0dBFE0000000000000, %fd498;
	st.local.f64 	[%rd3+16], %fd498;
	st.local.f64 	[%rd3+8], %fd498;
	mov.f64 	%fd499, %fd498;
	bra.uni 	$L__BB6_30;
$L__BB6_7:
	setp.geu.f64 	%p15, %fd10, 0dBFEFFFFDE7210BE9;
	@%p15 bra 	$L__BB6_9;
	sub.f64 	%fd500, %fd498, %fd9;
	st.local.f64 	[%rd3], %fd500;
	fma.rn.f64 	%fd498, %fd9, 0d3FE0000000000000, %fd498;
	st.local.f64 	[%rd3+16], %fd498;
	st.local.f64 	[%rd3+8], %fd498;
	mov.f64 	%fd499, %fd498;
	bra.uni 	$L__BB6_30;
$L__BB6_9:
	{
	.reg .b32 %temp; 
	mov.b64 	{%temp, %r5}, %fd10;
	}
	abs.f64 	%fd15, %fd10;
	{
	.reg .b32 %temp; 
	mov.b64 	{%temp, %r120}, %fd15;
	}
	setp.gt.s32 	%p16, %r120, 1071801957;
	@%p16 bra 	$L__BB6_13;
	mul.f64 	%fd220, %fd10, %fd10;
	fma.rn.f64 	%fd221, %fd220, 0d3FB0066BDC1895E9, 0dBFB3823B180754AF;
	fma.rn.f64 	%fd222, %fd221, %fd220, 0d3FB11E52CC2F79AE;
	fma.rn.f64 	%fd223, %fd222, %fd220, 0dBF924EAF3526861B;
	fma.rn.f64 	%fd224, %fd223, %fd220, 0d3F91DF02A31E6CB7;
	fma.rn.f64 	%fd225, %fd224, %fd220, 0d3F847D18B0EEC6CC;
	fma.rn.f64 	%fd226, %fd225, %fd220, 0d3F8D0AF961BA53B0;
	fma.rn.f64 	%fd227, %fd226, %fd220, 0d3F91BF7734CF1C48;
	fma.rn.f64 	%fd228, %fd227, %fd220, 0d3F96E91483144EF7;
	fma.rn.f64 	%fd229, %fd228, %fd220, 0d3F9F1C6E0A4F9F81;
	fma.rn.f64 	%fd230, %fd229, %fd220, 0d3FA6DB6DC27FA92B;
	fma.rn.f64 	%fd231, %fd230, %fd220, 0d3FB333333320F91B;
	fma.rn.f64 	%fd232, %fd231, %fd220, 0d3FC5555555555F4D;
	mul.f64 	%fd233, %fd220, %fd232;
	fma.rn.f64 	%fd16, %fd233, %fd15, %fd15;
	setp.gt.s32 	%p20, %r5, -1;
	@%p20 bra 	$L__BB6_12;
	mov.f64 	%fd238, 0d3C91A62633145C07;
	add.rn.f64 	%fd239, %fd16, %fd238;
	mov.f64 	%fd240, 0d3FF921FB54442D18;
	add.rn.f64 	%fd491, %fd240, %fd239;
	bra.uni 	$L__BB6_14;
$L__BB6_12:
	mov.f64 	%fd234, 0dBC91A62633145C07;
	add.rn.f64 	%fd235, %fd16, %fd234;
	neg.f64 	%fd236, %fd235;
	mov.f64 	%fd237, 0d3FF921FB54442D18;
	add.rn.f64 	%fd491, %fd237, %fd236;
	bra.uni 	$L__BB6_14;
$L__BB6_13:
	mov.f64 	%fd180, 0d3FF0000000000000;
	sub.f64 	%fd181, %fd180, %fd15;
	{
	.reg .b32 %temp; 
	mov.b64 	{%r121, %temp}, %fd181;
	}
	{
	.reg .b32 %temp; 
	mov.b64 	{%temp, %r122}, %fd181;
	}
	add.s32 	%r123, %r122, -1048576;
	mov.b64 	%fd182, {%r121, %r123};
	rsqrt.approx.ftz.f64 	%fd183, %fd182;
	{
	.reg .b32 %temp; 
	mov.b64 	{%r124, %temp}, %fd183;
	}
	{
	.reg .b32 %temp; 
	mov.b64 	{%temp, %r125}, %fd183;
	}
	add.s32 	%r126, %r125, -1048576;
	mov.b64 	%fd184, {%r124, %r126};
	mul.f64 	%fd185, %fd182, %fd183;
	neg.f64 	%fd186, %fd185;
	fma.rn.f64 	%fd187, %fd185, %fd186, %fd182;
	fma.rn.f64 	%fd188, %fd187, %fd184, %fd185;
	neg.f64 	%fd189, %fd188;
	fma.rn.f64 	%fd190, %fd183, %fd189, 0d3FF0000000000000;
	fma.rn.f64 	%fd191, %fd190, %fd184, %fd184;
	fma.rn.f64 	%fd192, %fd188, %fd189, %fd182;
	fma.rn.f64 	%fd193, %fd192, %fd191, %fd188;
	{
	.reg .b32 %temp; 
	mov.b64 	{%r127, %temp}, %fd193;
	}
	{
	.reg .b32 %temp; 
	mov.b64 	{%temp, %r128}, %fd193;
	}
	add.s32 	%r129, %r128, 1048576;
	mov.b64 	%fd194, {%r127, %r129};
	fma.rn.f64 	%fd195, %fd181, 0d3EC715B371155F70, 0dBEBAC2FE66FAAC4B;
	fma.rn.f64 	%fd196, %fd195, %fd181, 0d3ED9A9B88EFCD9B8;
	fma.rn.f64 	%fd197, %fd196, %fd181, 0d3EDD0F40A8A0C4C3;
	fma.rn.f64 	%fd198, %fd197, %fd181, 0d3EF46D4CFA9E0E1F;
	fma.rn.f64 	%fd199, %fd198, %fd181, 0d3F079C168D1E2422;
	fma.rn.f64 	%fd200, %fd199, %fd181, 0d3F1C9A88C3BCA540;
	fma.rn.f64 	%fd201, %fd200, %fd181, 0d3F31C4E64BD476DF;
	fma.rn.f64 	%fd202, %fd201, %fd181, 0d3F46E8BA60009C8F;
	fma.rn.f64 	%fd203, %fd202, %fd181, 0d3F5F1C71C62B05A2;
	fma.rn.f64 	%fd204, %fd203, %fd181, 0d3F76DB6DB6DC9F2C;
	fma.rn.f64 	%fd205, %fd204, %fd181, 0d3F9333333333329C;
	fma.rn.f64 	%fd206, %fd205, %fd181, 0d3FB5555555555555;
	setp.lt.s32 	%p17, %r122, 1;
	mov.f64 	%fd207, 0d0000000000000000;
	mul.rn.f64 	%fd208, %fd15, %fd207;
	mul.f64 	%fd209, %fd181, %fd206;
	fma.rn.f64 	%fd210, %fd209, %fd194, %fd194;
	selp.f64 	%fd211, %fd208, %fd210, %p17;
	setp.lt.s32 	%p18, %r122, 0;
	mov.f64 	%fd212, 0d7FF0000000000000;
	mul.rn.f64 	%fd213, %fd211, %fd212;
	selp.f64 	%fd214, %fd213, %fd211, %p18;
	setp.lt.s32 	%p19, %r5, 0;
	mov.f64 	%fd215, 0dBCA1A62633145C07;
	add.rn.f64 	%fd216, %fd214, %fd215;
	neg.f64 	%fd217, %fd216;
	mov.f64 	%fd218, 0d400921FB54442D18;
	add.rn.f64 	%fd219, %fd218, %fd217;
	selp.f64 	%fd491, %fd219, %fd214, %p19;
$L__BB6_14:
	mul.f64 	%fd21, %fd491, 0d3FD5555555555555;
	abs.f64 	%fd22, %fd21;
	setp.neu.f64 	%p21, %fd22, 0d7FF0000000000000;
	@%p21 bra 	$L__BB6_16;
	mov.f64 	%fd246, 0d0000000000000000;
	mul.rn.f64 	%fd493, %fd21, %fd246;
	mov.b32 	%r222, 1;
	bra.uni 	$L__BB6_19;
$L__BB6_16:
	mul.f64 	%fd241, %fd21, 0d3FE45F306DC9C883;
	cvt.rni.s32.f64 	%r221, %fd241;
	cvt.rn.f64.s32 	%fd242, %r221;
	fma.rn.f64 	%fd243, %fd242, 0dBFF921FB54442D18, %fd21;
	fma.rn.f64 	%fd244, %fd242, 0dBC91A62633145C00, %fd243;
	fma.rn.f64 	%fd493, %fd242, 0dB97B839A252049C0, %fd244;
	setp.ltu.f64 	%p22, %fd22, 0d41E0000000000000;
	@%p22 bra 	$L__BB6_18;
	{ // callseq 0, 0
	.param .b64 param0;
	st.param.f64 	[param0], %fd21;
	.param .align 16 .b8 retval0[16];
	call.uni (retval0), 
	__internal_trig_reduction_slowpathd, 
	(
	param0
	);
	ld.param.f64 	%fd493, [retval0];
	ld.param.b32 	%r221, [retval0+8];
	} // callseq 0
$L__BB6_18:
	add.s32 	%r222, %r221, 1;
$L__BB6_19:
	shl.b32 	%r132, %r222, 6;
	cvt.u64.u32 	%rd103, %r132;
	and.b64  	%rd104, %rd103, 64;
	mov.u64 	%rd105, __cudart_sin_cos_coeffs;
	add.s64 	%rd106, %rd105, %rd104;
	mul.rn.f64 	%fd247, %fd493, %fd493;
	and.b32  	%r133, %r222, 1;
	setp.eq.b32 	%p23, %r133, 1;
	selp.f64 	%fd248, 0dBDA8FF8320FD8164, 0d3DE5DB65F9785EBA, %p23;
	ld.global.nc.v2.f64 	{%fd249, %fd250}, [%rd106];
	fma.rn.f64 	%fd251, %fd248, %fd247, %fd249;
	fma.rn.f64 	%fd252, %fd251, %fd247, %fd250;
	ld.global.nc.v2.f64 	{%fd253, %fd254}, [%rd106+16];
	fma.rn.f64 	%fd255, %fd252, %fd247, %fd253;
	fma.rn.f64 	%fd256, %fd255, %fd247, %fd254;
	ld.global.nc.v2.f64 	{%fd257, %fd258}, [%rd106+32];
	fma.rn.f64 	%fd259, %fd256, %fd247, %fd257;
	fma.rn.f64 	%fd260, %fd259, %fd247, %fd258;
	fma.rn.f64 	%fd261, %fd260, %fd493, %fd493;
	fma.rn.f64 	%fd262, %fd260, %fd247, 0d3FF0000000000000;
	selp.f64 	%fd263, %fd262, %fd261, %p23;
	and.b32  	%r134, %r222, 2;
	setp.eq.s32 	%p24, %r134, 0;
	mov.f64 	%fd264, 0d0000000000000000;
	sub.f64 	%fd265, %fd264, %fd263;
	selp.f64 	%fd266, %fd263, %fd265, %p24;
	fma.rn.f64 	%fd500, %fd9, %fd266, %fd498;
	fma.rn.f64 	%fd267, 0d4000000000000000, 0d400921FB54442D18, %fd491;
	mul.f64 	%fd29, %fd267, 0d3FD5555555555555;
	abs.f64 	%fd30, %fd29;
	setp.neu.f64 	%p25, %fd30, 0d7FF0000000000000;
	@%p25 bra 	$L__BB6_21;
	mov.f64 	%fd273, 0d0000000000000000;
	mul.rn.f64 	%fd495, %fd29, %fd273;
	mov.b32 	%r224, 1;
	bra.uni 	$L__BB6_24;
$L__BB6_21:
	mul.f64 	%fd268, %fd29, 0d3FE45F306DC9C883;
	cvt.rni.s32.f64 	%r223, %fd268;
	cvt.rn.f64.s32 	%fd269, %r223;
	fma.rn.f64 	%fd270, %fd269, 0dBFF921FB54442D18, %fd29;
	fma.rn.f64 	%fd271, %fd269, 0dBC91A62633145C00, %fd270;
	fma.rn.f64 	%fd495, %fd269, 0dB97B839A252049C0, %fd271;
	setp.ltu.f64 	%p26, %fd30, 0d41E0000000000000;
	@%p26 bra 	$L__BB6_23;
	{ // callseq 1, 0
	.param .b64 param0;
	st.param.f64 	[param0], %fd29;
	.param .align 16 .b8 retval0[16];
	call.uni (retval0), 
	__internal_trig_reduction_slowpathd, 
	(
	param0
	);
	ld.param.f64 	%fd495, [retval0];
	ld.param.b32 	%r223, [retval0+8];
	} // callseq 1
$L__BB6_23:
	add.s32 	%r224, %r223, 1;
$L__BB6_24:
	shl.b32 	%r137, %r224, 6;
	cvt.u64.u32 	%rd107, %r137;
	and.b64  	%rd108, %rd107, 64;
	mov.u64 	%rd109, __cudart_sin_cos_coeffs;
	add.s64 	%rd110, %rd109, %rd108;
	mul.rn.f64 	%fd274, %fd495, %fd495;
	and.b32  	%r138, %r224, 1;
	setp.eq.b32 	%p27, %r138, 1;
	selp.f64 	%fd275, 0dBDA8FF8320FD8164, 0d3DE5DB65F9785EBA, %p27;
	ld.global.nc.v2.f64 	{%fd276, %fd277}, [%rd110];
	fma.rn.f64 	%fd278, %fd275, %fd274, %fd276;
	fma.rn.f64 	%fd279, %fd278, %fd274, %fd277;
	ld.global.nc.v2.f64 	{%fd280, %fd281}, [%rd110+16];
	fma.rn.f64 	%fd282, %fd279, %fd274, %fd280;
	fma.rn.f64 	%fd283, %fd282, %fd274, %fd281;
	ld.global.nc.v2.f64 	{%fd284, %fd285}, [%rd110+32];
	fma.rn.f64 	%fd286, %fd283, %fd274, %fd284;
	fma.rn.f64 	%fd287, %fd286, %fd274, %fd285;
	fma.rn.f64 	%fd288, %fd287, %fd495, %fd495;
	fma.rn.f64 	%fd289, %fd287, %fd274, 0d3FF0000000000000;
	selp.f64 	%fd290, %fd289, %fd288, %p27;
	and.b32  	%r139, %r224, 2;
	setp.eq.s32 	%p28, %r139, 0;
	mov.f64 	%fd291, 0d0000000000000000;
	sub.f64 	%fd292, %fd291, %fd290;
	selp.f64 	%fd293, %fd290, %fd292, %p28;
	fma.rn.f64 	%fd499, %fd9, %fd293, %fd498;
	fma.rn.f64 	%fd294, 0d4010000000000000, 0d400921FB54442D18, %fd491;
	mul.f64 	%fd37, %fd294, 0d3FD5555555555555;
	abs.f64 	%fd38, %fd37;
	setp.neu.f64 	%p29, %fd38, 0d7FF0000000000000;
	@%p29 bra 	$L__BB6_26;
	mov.f64 	%fd300, 0d0000000000000000;
	mul.rn.f64 	%fd497, %fd37, %fd300;
	mov.b32 	%r226, 1;
	bra.uni 	$L__BB6_29;
$L__BB6_26:
	mul.f64 	%fd295, %fd37, 0d3FE45F306DC9C883;
	cvt.rni.s32.f64 	%r225, %fd295;
	cvt.rn.f64.s32 	%fd296, %r225;
	fma.rn.f64 	%fd297, %fd296, 0dBFF921FB54442D18, %fd37;
	fma.rn.f64 	%fd298, %fd296, 0dBC91A62633145C00, %fd297;
	fma.rn.f64 	%fd497, %fd296, 0dB97B839A252049C0, %fd298;
	setp.ltu.f64 	%p30, %fd38, 0d41E0000000000000;
	@%p30 bra 	$L__BB6_28;
	{ // callseq 2, 0
	.param .b64 param0;
	st.param.f64 	[param0], %fd37;
	.param .align 16 .b8 retval0[16];
	call.uni (retval0), 
	__internal_trig_reduction_slowpathd, 
	(
	param0
	);
	ld.param.f64 	%fd497, [retval0];
	ld.param.b32 	%r225, [retval0+8];
	} // callseq 2
$L__BB6_28:
	add.s32 	%r226, %r225, 1;
$L__BB6_29:
	shl.b32 	%r142, %r226, 6;
	cvt.u64.u32 	%rd111, %r142;
	and.b64  	%rd112, %rd111, 64;
	mov.u64 	%rd113, __cudart_sin_cos_coeffs;
	add.s64 	%rd114, %rd113, %rd112;
	mul.rn.f64 	%fd301, %fd497, %fd497;
	and.b32  	%r143, %r226, 1;
	setp.eq.b32 	%p31, %r143, 1;
	selp.f64 	%fd302, 0dBDA8FF8320FD8164, 0d3DE5DB65F9785EBA, %p31;
	ld.global.nc.v2.f64 	{%fd303, %fd304}, [%rd114];
	fma.rn.f64 	%fd305, %fd302, %fd301, %fd303;
	fma.rn.f64 	%fd306, %fd305, %fd301, %fd304;
	ld.global.nc.v2.f64 	{%fd307, %fd308}, [%rd114+16];
	fma.rn.f64 	%fd309, %fd306, %fd301, %fd307;
	fma.rn.f64 	%fd310, %fd309, %fd301, %fd308;
	ld.global.nc.v2.f64 	{%fd311, %fd312}, [%rd114+32];
	fma.rn.f64 	%fd313, %fd310, %fd301, %fd311;
	fma.rn.f64 	%fd314, %fd313, %fd301, %fd312;
	fma.rn.f64 	%fd315, %fd314, %fd497, %fd497;
	fma.rn.f64 	%fd316, %fd314, %fd301, 0d3FF0000000000000;
	selp.f64 	%fd317, %fd316, %fd315, %p31;
	and.b32  	%r144, %r226, 2;
	setp.eq.s32 	%p32, %r144, 0;
	mov.f64 	%fd318, 0d0000000000000000;
	sub.f64 	%fd319, %fd318, %fd317;
	selp.f64 	%fd320, %fd317, %fd319, %p32;
	fma.rn.f64 	%fd498, %fd9, %fd320, %fd498;
	st.local.f64 	[%rd3], %fd500;
	st.local.f64 	[%rd3+8], %fd499;
	st.local.f64 	[%rd3+16], %fd498;
$L__BB6_30:
	setp.geu.f64 	%p33, %fd500, %fd499;
	mov.f64 	%fd501, %fd499;
	@%p33 bra 	$L__BB6_32;
	st.local.f64 	[%rd3], %fd499;
	st.local.f64 	[%rd3+8], %fd500;
	mov.f64 	%fd501, %fd500;
	mov.f64 	%fd500, %fd499;
$L__BB6_32:
	setp.geu.f64 	%p34, %fd500, %fd498;
	mov.f64 	%fd503, %fd500;
	@%p34 bra 	$L__BB6_34;
	st.local.f64 	[%rd3], %fd498;
	st.local.f64 	[%rd3+16], %fd500;
	mov.f64 	%fd503, %fd498;
	mov.f64 	%fd498, %fd500;
$L__BB6_34:
	setp.geu.f64 	%p35, %fd501, %fd498;
	mov.f64 	%fd505, %fd498;
	mov.f64 	%fd506, %fd501;
	@%p35 bra 	$L__BB6_36;
	st.local.f64 	[%rd3+8], %fd498;
	st.local.f64 	[%rd3+16], %fd501;
	mov.f64 	%fd505, %fd501;
	mov.f64 	%fd506, %fd498;
$L__BB6_36:
	ld.param.f64 	%fd485, [eigenBatch3d_param_44];
	sub.f64 	%fd54, %fd506, %fd505;
	abs.f64 	%fd321, %fd54;
	setp.lt.f64 	%p36, %fd321, %fd485;
	add.f64 	%fd55, %fd501, %fd498;
	fma.rn.f64 	%fd322, %fd55, 0dBFE0000000000000, %fd503;
	abs.f64 	%fd323, %fd322;
	setp.geu.f64 	%p37, %fd323, %fd485;
	and.pred  	%p1, %p36, %p37;
	setp.nan.f64 	%p38, %fd503, %fd503;
	setp.le.f64 	%p39, %fd503, %fd485;
	mov.f32 	%f23, 0f00000000;
	or.pred  	%p40, %p38, %p39;
	@%p40 bra 	$L__BB6_38;
	div.rn.f64 	%fd325, %fd54, %fd55;
	cvt.rn.f32.f64 	%f23, %fd325;
$L__BB6_38:
	ld.param.f64 	%fd513, [eigenBatch3d_param_44];
	ld.param.u64 	%rd210, [eigenBatch3d_param_29];
	ld.param.u64 	%rd209, [eigenBatch3d_param_28];
	neg.f32 	%f9, %f23;
	selp.f32 	%f10, %f9, %f23, %p1;
	mad.lo.s32 	%r145, %r4, %r70, %r3;
	cvta.to.global.u64 	%rd115, %rd209;
	mul.wide.s32 	%rd116, %r145, 8;
	add.s64 	%rd117, %rd115, %rd116;
	ld.global.u64 	%rd118, [%rd117];
	mad.lo.s32 	%r146, %r4, %r69, %r3;
	cvta.to.global.u64 	%rd119, %rd210;
	mul.wide.s32 	%rd120, %r146, 4;
	add.s64 	%rd121, %rd119, %rd120;
	ld.global.u32 	%r147, [%rd121];
	mad.lo.s32 	%r148, %r147, %r2, %r1;
	mul.wide.s32 	%rd122, %r148, 4;
	add.s64 	%rd123, %rd118, %rd122;
	st.f32 	[%rd123], %f10;
	cvt.s64.s32 	%rd124, %r75;
	selp.b64 	%rd125, 0, %rd124, %p1;
	shl.b64 	%rd126, %rd125, 3;
	add.s64 	%rd127, %rd3, %rd126;
	ld.local.f64 	%fd326, [%rd127];
	sub.f64 	%fd512, %fd1, %fd326;
	sub.f64 	%fd327, %fd4, %fd326;
	st.local.f64 	[%rd2+32], %fd327;
	sub.f64 	%fd328, %fd5, %fd326;
	st.local.f64 	[%rd2+64], %fd328;
	abs.f64 	%fd329, %fd512;
	abs.f64 	%fd330, %fd508;
	setp.gt.f64 	%p41, %fd330, %fd329;
	selp.u32 	%r149, 1, 0, %p41;
	selp.f64 	%fd331, %fd330, %fd329, %p41;
	abs.f64 	%fd332, %fd509;
	setp.gt.f64 	%p42, %fd332, %fd331;
	selp.b32 	%r21, 2, %r149, %p42;
	selp.f64 	%fd57, %fd332, %fd331, %p42;
	setp.le.f64 	%p43, %fd57, %fd513;
	@%p43 bra 	$L__BB6_45;
	ld.param.f64 	%fd513, [eigenBatch3d_param_44];
	setp.eq.s32 	%p44, %r21, 0;
	mov.f64 	%fd510, %fd508;
	@%p44 bra 	$L__BB6_41;
	mul.wide.u32 	%rd128, %r21, 24;
	add.s64 	%rd129, %rd2, %rd128;
	ld.local.f64 	%fd58, [%rd129];
	st.local.f64 	[%rd129], %fd512;
	ld.local.f64 	%fd510, [%rd129+8];
	st.local.f64 	[%rd129+8], %fd508;
	ld.local.f64 	%fd60, [%rd129+16];
	st.local.f64 	[%rd129+16], %fd509;
	ld.local.f64 	%fd508, [%rd2+24];
	ld.local.f64 	%fd513, [%rd2+72];
	mov.f64 	%fd509, %fd60;
	mov.f64 	%fd512, %fd58;
$L__BB6_41:
	rcp.rn.f64 	%fd333, %fd512;
	mul.f64 	%fd68, %fd333, %fd510;
	st.local.f64 	[%rd4], %fd68;
	mul.f64 	%fd69, %fd333, %fd509;
	st.local.f64 	[%rd5], %fd69;
	abs.f64 	%fd334, %fd508;
	setp.leu.f64 	%p45, %fd334, %fd513;
	@%p45 bra 	$L__BB6_43;
	neg.f64 	%fd335, %fd508;
	ld.local.f64 	%fd336, [%rd2+32];
	fma.rn.f64 	%fd337, %fd335, %fd68, %fd336;
	st.local.f64 	[%rd2+32], %fd337;
	ld.local.f64 	%fd338, [%rd2+40];
	fma.rn.f64 	%fd339, %fd335, %fd69, %fd338;
	st.local.f64 	[%rd2+40], %fd339;
$L__BB6_43:
	ld.local.f64 	%fd70, [%rd2+48];
	abs.f64 	%fd341, %fd70;
	setp.leu.f64 	%p46, %fd341, %fd513;
	mov.f64 	%fd512, 0d3FF0000000000000;
	@%p46 bra 	$L__BB6_45;
	mov.b64 	%rd130, 0;
	st.local.u64 	[%rd2+48], %rd130;
	neg.f64 	%fd343, %fd70;
	ld.local.f64 	%fd344, [%rd2+56];
	fma.rn.f64 	%fd345, %fd343, %fd68, %fd344;
	st.local.f64 	[%rd2+56], %fd345;
	ld.local.f64 	%fd346, [%rd2+64];
	fma.rn.f64 	%fd347, %fd343, %fd69, %fd346;
	st.local.f64 	[%rd2+64], %fd347;
$L__BB6_45:
	ld.param.f64 	%fd488, [eigenBatch3d_param_44];
	setp.gtu.f64 	%p47, %fd57, %fd488;
	setp.le.f64 	%p48, %fd57, %fd488;
	selp.u32 	%r22, 1, 0, %p48;
	selp.u32 	%r23, 1, 0, %p47;
	mul.wide.u32 	%rd131, %r23, 24;
	add.s64 	%rd6, %rd2, %rd131;
	ld.local.f64 	%fd516, [%rd6+8];
	abs.f64 	%fd514, %fd516;
	mov.u32 	%r227, %r23;
	mov.u32 	%r228, %r23;
$L__BB6_46:
	add.s32 	%r151, %r227, 1;
	mul.wide.u32 	%rd132, %r227, 24;
	add.s64 	%rd133, %rd4, %rd132;
	ld.local.f64 	%fd348, [%rd133+24];
	abs.f64 	%fd349, %fd348;
	setp.gt.f64 	%p49, %fd349, %fd514;
	selp.b32 	%r228, %r151, %r228, %p49;
	selp.f64 	%fd514, %fd349, %fd514, %p49;
	setp.eq.s32 	%p50, %r227, 0;
	mov.b32 	%r227, 1;
	@%p50 bra 	$L__BB6_46;
	setp.le.f64 	%p51, %fd514, %fd513;
	@%p51 bra 	$L__BB6_55;
	setp.ne.s32 	%p52, %r228, %r23;
	@%p52 bra 	$L__BB6_50;
	ld.local.f64 	%fd515, [%rd6+16];
	bra.uni 	$L__BB6_51;
$L__BB6_50:
	mul.wide.s32 	%rd134, %r228, 24;
	add.s64 	%rd135, %rd2, %rd134;
	ld.local.f64 	%fd78, [%rd135+8];
	st.local.f64 	[%rd135+8], %fd516;
	ld.local.f64 	%fd515, [%rd135+16];
	ld.local.f64 	%fd350, [%rd6+16];
	st.local.f64 	[%rd135+16], %fd350;
	mov.f64 	%fd516, %fd78;
$L__BB6_51:
	rcp.rn.f64 	%fd351, %fd516;
	mov.b64 	%rd136, 4607182418800017408;
	st.local.u64 	[%rd6+8], %rd136;
	mul.f64 	%fd352, %fd351, %fd515;
	st.local.f64 	[%rd6+16], %fd352;
	mov.u32 	%r229, %r23;
$L__BB6_52:
	mul.wide.u32 	%rd137, %r229, 24;
	add.s64 	%rd7, %rd2, %rd137;
	ld.local.f64 	%fd82, [%rd7+32];
	abs.f64 	%fd353, %fd82;
	setp.leu.f64 	%p53, %fd353, %fd513;
	@%p53 bra 	$L__BB6_54;
	mov.b64 	%rd138, 0;
	st.local.u64 	[%rd7+32], %rd138;
	neg.f64 	%fd354, %fd82;
	ld.local.f64 	%fd355, [%rd6+16];
	ld.local.f64 	%fd356, [%rd7+40];
	fma.rn.f64 	%fd357, %fd354, %fd355, %fd356;
	st.local.f64 	[%rd7+40], %fd357;
$L__BB6_54:
	setp.eq.s32 	%p54, %r229, 0;
	mov.b32 	%r229, 1;
	@%p54 bra 	$L__BB6_52;
$L__BB6_55:
	setp.gtu.f64 	%p55, %fd514, %fd513;
	setp.le.f64 	%p56, %fd514, %fd513;
	selp.u32 	%r153, 1, 0, %p56;
	add.s32 	%r28, %r22, %r153;
	selp.u32 	%r154, 1, 0, %p55;
	add.s32 	%r233, %r23, %r154;
	mul.wide.u32 	%rd139, %r233, 24;
	add.s64 	%rd140, %rd2, %rd139;
	add.s64 	%rd8, %rd140, 16;
	ld.local.f64 	%fd83, [%rd140+16];
	abs.f64 	%fd518, %fd83;
	setp.gt.u32 	%p57, %r233, 1;
	mov.u32 	%r232, %r233;
	@%p57 bra 	$L__BB6_58;
	mov.u32 	%r230, %r233;
	mov.u32 	%r232, %r233;
$L__BB6_57:
	add.s32 	%r156, %r230, 1;
	mul.wide.u32 	%rd141, %r230, 24;
	add.s64 	%rd142, %rd5, %rd141;
	ld.local.f64 	%fd358, [%rd142+24];
	abs.f64 	%fd359, %fd358;
	setp.gt.f64 	%p58, %fd359, %fd518;
	selp.b32 	%r232, %r156, %r232, %p58;
	selp.f64 	%fd518, %fd359, %fd518, %p58;
	setp.eq.s32 	%p59, %r230, 0;
	mov.b32 	%r230, 1;
	@%p59 bra 	$L__BB6_57;
$L__BB6_58:
	setp.le.f64 	%p60, %fd518, %fd513;
	@%p60 bra 	$L__BB6_66;
	setp.eq.s32 	%p61, %r232, %r233;
	@%p61 bra 	$L__BB6_61;
	mul.wide.s32 	%rd143, %r232, 24;
	add.s64 	%rd144, %rd2, %rd143;
	st.local.f64 	[%rd144+16], %fd83;
$L__BB6_61:
	setp.gt.u32 	%p62, %r233, 1;
	mov.b64 	%rd145, 4607182418800017408;
	st.local.u64 	[%rd8], %rd145;
	@%p62 bra 	$L__BB6_66;
	ld.local.f64 	%fd88, [%rd2+72];
$L__BB6_63:
	mul.wide.u32 	%rd146, %r233, 24;
	add.s64 	%rd9, %rd2, %rd146;
	ld.local.f64 	%fd360, [%rd9+40];
	abs.f64 	%fd361, %fd360;
	setp.leu.f64 	%p63, %fd361, %fd88;
	@%p63 bra 	$L__BB6_65;
	mov.b64 	%rd147, 0;
	st.local.u64 	[%rd9+40], %rd147;
$L__BB6_65:
	setp.eq.s32 	%p64, %r233, 0;
	mov.b32 	%r233, 1;
	@%p64 bra 	$L__BB6_63;
$L__BB6_66:
	setp.le.f64 	%p65, %fd518, %fd513;
	selp.u32 	%r158, 1, 0, %p65;
	add.s32 	%r159, %r28, %r158;
	setp.ne.s32 	%p66, %r159, 1;
	mov.f64 	%fd522, 0d7FF8000000000000;
	mov.f64 	%fd490, 0d0000000000000000;
	mov.f64 	%fd523, %fd522;
	mov.f64 	%fd524, %fd522;
	@%p66 bra 	$L__BB6_75;
	abs.f64 	%fd365, %fd512;
	setp.le.f64 	%p67, %fd365, 0d3EB0C6F7A0B5ED8D;
	mov.f64 	%fd524, 0d3FF0000000000000;
	mov.f64 	%fd523, 0d0000000000000000;
	mov.f64 	%fd522, %fd490;
	@%p67 bra 	$L__BB6_71;
	ld.local.f64 	%fd89, [%rd2+32];
	abs.f64 	%fd366, %fd89;
	setp.gtu.f64 	%p68, %fd366, 0d3EB0C6F7A0B5ED8D;
	@%p68 bra 	$L__BB6_70;
	ld.local.f64 	%fd369, [%rd4];
	neg.f64 	%fd370, %fd369;
	div.rn.f64 	%fd524, %fd370, %fd512;
	mov.f64 	%fd523, 0d3FF0000000000000;
	mov.f64 	%fd522, %fd490;
	bra.uni 	$L__BB6_71;
$L__BB6_70:
	ld.local.f64 	%fd372, [%rd2+40];
	neg.f64 	%fd373, %fd372;
	div.rn.f64 	%fd523, %fd373, %fd89;
	ld.local.f64 	%fd374, [%rd2+16];
	neg.f64 	%fd375, %fd374;
	ld.local.f64 	%fd376, [%rd2+8];
	mul.f64 	%fd377, %fd523, %fd376;
	sub.f64 	%fd378, %fd375, %fd377;
	div.rn.f64 	%fd524, %fd378, %fd512;
	mov.f64 	%fd522, 0d3FF0000000000000;
$L__BB6_71:
	mul.f64 	%fd379, %fd523, %fd523;
	fma.rn.f64 	%fd380, %fd524, %fd524, %fd379;
	fma.rn.f64 	%fd381, %fd522, %fd522, %fd380;
	cvt.rn.f32.f64 	%f11, %fd381;
	sqrt.rn.f32 	%f3, %f11;
	setp.leu.f32 	%p69, %f3, 0f00000000;
	@%p69 bra 	$L__BB6_75;
	cvt.f64.f32 	%fd382, %f3;
	rcp.rn.f64 	%fd383, %fd382;
	mul.f64 	%fd524, %fd383, %fd524;
	mul.f64 	%fd523, %fd383, %fd523;
	mul.f64 	%fd522, %fd383, %fd522;
	setp.lt.f64 	%p70, %fd523, 0d0000000000000000;
	@%p70 bra 	$L__BB6_74;
	setp.neu.f64 	%p71, %fd523, 0d0000000000000000;
	setp.geu.f64 	%p72, %fd524, 0d0000000000000000;
	or.pred  	%p73, %p71, %p72;
	@%p73 bra 	$L__BB6_75;
$L__BB6_74:
	neg.f64 	%fd524, %fd524;
	neg.f64 	%fd523, %fd523;
	neg.f64 	%fd522, %fd522;
$L__BB6_75:
	ld.param.u64 	%rd208, [eigenBatch3d_param_25];
	ld.param.u64 	%rd207, [eigenBatch3d_param_24];
	mad.lo.s32 	%r160, %r4, %r68, %r3;
	cvta.to.global.u64 	%rd148, %rd207;
	mul.wide.s32 	%rd149, %r160, 8;
	add.s64 	%rd150, %rd148, %rd149;
	mad.lo.s32 	%r161, %r4, %r67, %r3;
	cvta.to.global.u64 	%rd151, %rd208;
	mul.wide.s32 	%rd152, %r161, 4;
	add.s64 	%rd153, %rd151, %rd152;
	mul.lo.s32 	%r162, %r1, 3;
	cvt.rn.f32.f64 	%f13, %fd524;
	ld.global.u64 	%rd154, [%rd150];
	ld.global.u32 	%r163, [%rd153];
	mad.lo.s32 	%r164, %r163, %r2, %r162;
	mul.wide.s32 	%rd155, %r164, 4;
	add.s64 	%rd156, %rd154, %rd155;
	st.f32 	[%rd156], %f13;
	cvt.rn.f32.f64 	%f14, %fd523;
	ld.global.u64 	%rd157, [%rd150];
	ld.global.u32 	%r165, [%rd153];
	mad.lo.s32 	%r166, %r165, %r2, %r162;
	add.s32 	%r167, %r166, 1;
	mul.wide.s32 	%rd158, %r167, 4;
	add.s64 	%rd159, %rd157, %rd158;
	st.f32 	[%rd159], %f14;
	cvt.rn.f32.f64 	%f15, %fd522;
	ld.global.u64 	%rd160, [%rd150];
	ld.global.u32 	%r168, [%rd153];
	mad.lo.s32 	%r169, %r168, %r2, %r162;
	add.s32 	%r170, %r169, 2;
	mul.wide.s32 	%rd161, %r170, 4;
	add.s64 	%rd162, %rd160, %rd161;
	st.f32 	[%rd162], %f15;
	setp.nan.f64 	%p74, %fd524, %fd524;
	mov.f32 	%f24, 0f7FC00000;
	@%p74 bra 	$L__BB6_104;
	mul.f64 	%fd384, %fd523, %fd523;
	fma.rn.f64 	%fd385, %fd524, %fd524, %fd384;
	setp.le.f64 	%p75, %fd385, 0d3EE4F8B588E368F1;
	@%p75 bra 	$L__BB6_104;
	abs.f64 	%fd105, %fd524;
	abs.f64 	%fd106, %fd523;
	setp.leu.f64 	%p76, %fd106, %fd105;
	setp.gt.f64 	%p77, %fd106, %fd105;
	selp.f64 	%fd107, %fd106, %fd105, %p77;
	selp.f64 	%fd386, %fd105, %fd106, %p77;
	div.rn.f64 	%fd387, %fd386, %fd107;
	mul.f64 	%fd388, %fd387, %fd387;
	fma.rn.f64 	%fd389, %fd388, 0dBEF53E1D2A25FF7E, 0d3F2D3B63DBB65B49;
	fma.rn.f64 	%fd390, %fd389, %fd388, 0dBF5312788DDE082E;
	fma.rn.f64 	%fd391, %fd390, %fd388, 0d3F6F9690C8249315;
	fma.rn.f64 	%fd392, %fd391, %fd388, 0dBF82CF5AABC7CF0D;
	fma.rn.f64 	%fd393, %fd392, %fd388, 0d3F9162B0B2A3BFDE;
	fma.rn.f64 	%fd394, %fd393, %fd388, 0dBF9A7256FEB6FC6B;
	fma.rn.f64 	%fd395, %fd394, %fd388, 0d3FA171560CE4A489;
	fma.rn.f64 	%fd396, %fd395, %fd388, 0dBFA4F44D841450E4;
	fma.rn.f64 	%fd397, %fd396, %fd388, 0d3FA7EE3D3F36BB95;
	fma.rn.f64 	%fd398, %fd397, %fd388, 0dBFAAD32AE04A9FD1;
	fma.rn.f64 	%fd399, %fd398, %fd388, 0d3FAE17813D66954F;
	fma.rn.f64 	%fd400, %fd399, %fd388, 0dBFB11089CA9A5BCD;
	fma.rn.f64 	%fd401, %fd400, %fd388, 0d3FB3B12B2DB51738;
	fma.rn.f64 	%fd402, %fd401, %fd388, 0dBFB745D022F8DC5C;
	fma.rn.f64 	%fd403, %fd402, %fd388, 0d3FBC71C709DFE927;
	fma.rn.f64 	%fd404, %fd403, %fd388, 0dBFC2492491FA1744;
	fma.rn.f64 	%fd405, %fd404, %fd388, 0d3FC99999999840D2;
	fma.rn.f64 	%fd406, %fd405, %fd388, 0dBFD555555555544C;
	mul.f64 	%fd407, %fd388, %fd406;
	fma.rn.f64 	%fd108, %fd407, %fd387, %fd387;
	@%p76 bra 	$L__BB6_79;
	{
	.reg .b32 %temp; 
	mov.b64 	{%temp, %r172}, %fd524;
	}
	setp.lt.s32 	%p79, %r172, 0;
	neg.f64 	%fd410, %fd108;
	selp.f64 	%fd411, %fd108, %fd410, %p79;
	add.f64 	%fd525, %fd411, 0d3FF921FB54442D18;
	bra.uni 	$L__BB6_80;
$L__BB6_79:
	{
	.reg .b32 %temp; 
	mov.b64 	{%temp, %r171}, %fd524;
	}
	setp.lt.s32 	%p78, %r171, 0;
	mov.f64 	%fd408, 0d400921FB54442D18;
	sub.f64 	%fd409, %fd408, %fd108;
	selp.f64 	%fd525, %fd409, %fd108, %p78;
$L__BB6_80:
	setp.neu.f64 	%p80, %fd107, 0d0000000000000000;
	@%p80 bra 	$L__BB6_82;
	{
	.reg .b32 %temp; 
	mov.b64 	{%temp, %r174}, %fd524;
	}
	setp.lt.s32 	%p83, %r174, 0;
	selp.f64 	%fd526, 0d400921FB54442D18, 0d0000000000000000, %p83;
	bra.uni 	$L__BB6_83;
$L__BB6_82:
	setp.eq.f64 	%p81, %fd105, %fd106;
	{
	.reg .b32 %temp; 
	mov.b64 	{%temp, %r173}, %fd524;
	}
	setp.lt.s32 	%p82, %r173, 0;
	selp.f64 	%fd412, 0d4002D97C7F3321D2, 0d3FE921FB54442D18, %p82;
	selp.f64 	%fd526, %fd412, %fd525, %p81;
$L__BB6_83:
	add.rn.f64 	%fd413, %fd105, %fd106;
	setp.nan.f64 	%p84, %fd413, %fd413;
	copysign.f64 	%fd414, %fd523, %fd526;
	selp.f64 	%fd415, %fd413, %fd414, %p84;
	add.f64 	%fd115, %fd415, 0d400921FB54442D18;
	{
	.reg .b32 %temp; 
	mov.b64 	{%temp, %r175}, %fd115;
	}
	and.b32  	%r176, %r175, 2147483647;
	{
	.reg .b32 %temp; 
	mov.b64 	{%r177, %temp}, %fd115;
	}
	mov.f64 	%fd416, 0d400921FB54442D18;
	{
	.reg .b32 %temp; 
	mov.b64 	{%temp, %r178}, %fd416;
	}
	and.b32  	%r180, %r178, 2147483647;
	{
	.reg .b32 %temp; 
	mov.b64 	{%r181, %temp}, %fd416;
	}
	mov.b64 	%fd527, {%r177, %r176};
	mov.b64 	%fd528, {%r181, %r180};
	max.u32 	%r182, %r176, %r180;
	setp.lt.u32 	%p85, %r182, 2146435072;
	@%p85 bra 	$L__BB6_87;
	setp.num.f64 	%p101, %fd527, %fd527;
	setp.num.f64 	%p102, %fd528, %fd528;
	and.pred  	%p103, %p101, %p102;
	@%p103 bra 	$L__BB6_86;
	mov.f64 	%fd426, 0d400921FB54442D18;
	add.rn.f64 	%fd529, %fd115, %fd426;
	bra.uni 	$L__BB6_103;
$L__BB6_86:
	setp.eq.f64 	%p104, %fd527, 0d7FF0000000000000;
	selp.f64 	%fd529, 0dFFF8000000000000, %fd115, %p104;
	bra.uni 	$L__BB6_103;
$L__BB6_87:
	setp.eq.f64 	%p86, %fd528, 0d0000000000000000;
	mov.f64 	%fd529, 0dFFF8000000000000;
	@%p86 bra 	$L__BB6_103;
	setp.ltu.f64 	%p87, %fd527, %fd528;
	mov.f64 	%fd529, %fd115;
	@%p87 bra 	$L__BB6_103;
	{
	.reg .b32 %temp; 
	mov.b64 	{%temp, %r183}, %fd527;
	}
	shr.u32 	%r234, %r183, 20;
	{
	.reg .b32 %temp; 
	mov.b64 	{%temp, %r36}, %fd528;
	}
	shr.u32 	%r235, %r36, 20;
	setp.gt.u32 	%p88, %r183, 1048575;
	@%p88 bra 	$L__BB6_91;
	mul.f64 	%fd527, %fd527, 0d4350000000000000;
	{
	.reg .b32 %temp; 
	mov.b64 	{%temp, %r184}, %fd527;
	}
	shr.u32 	%r185, %r184, 20;
	add.s32 	%r186, %r234, %r185;
	add.s32 	%r234, %r186, -54;
$L__BB6_91:
	setp.gt.u32 	%p89, %r36, 1048575;
	@%p89 bra 	$L__BB6_93;
	mul.f64 	%fd528, %fd528, 0d4350000000000000;
	{
	.reg .b32 %temp; 
	mov.b64 	{%temp, %r187}, %fd528;
	}
	shr.u32 	%r188, %r187, 20;
	add.s32 	%r189, %r235, %r188;
	add.s32 	%r235, %r189, -54;
$L__BB6_93:
	mov.b64 	%rd164, %fd527;
	mov.b64 	%rd165, %fd528;
	and.b64  	%rd166, %rd164, 4503599627370495;
	or.b64  	%rd216, %rd166, 4503599627370496;
	and.b64  	%rd167, %rd165, 4503599627370495;
	or.b64  	%rd11, %rd167, 4503599627370496;
	sub.s32 	%r42, %r234, %r235;
	min.s32 	%r43, %r42, 0;
	add.s32 	%r190, %r235, %r43;
	sub.s32 	%r191, %r234, %r190;
	add.s32 	%r192, %r191, 1;
	and.b32  	%r44, %r192, 3;
	setp.eq.s32 	%p90, %r44, 0;
	mov.u32 	%r238, %r42;
	@%p90 bra 	$L__BB6_96;
	neg.s32 	%r236, %r44;
	mov.u32 	%r238, %r42;
$L__BB6_95:
	.pragma "nounroll";
	sub.s64 	%rd168, %rd216, %rd11;
	mov.b64 	%fd418, %rd168;
	{
	.reg .b32 %temp; 
	mov.b64 	{%temp, %r193}, %fd418;
	}
	setp.lt.s32 	%p91, %r193, 0;
	selp.b64 	%rd219, %rd216, %rd168, %p91;
	shl.b64 	%rd216, %rd219, 1;
	add.s32 	%r238, %r238, -1;
	add.s32 	%r236, %r236, 1;
	setp.ne.s32 	%p92, %r236, 0;
	@%p92 bra 	$L__BB6_95;
$L__BB6_96:
	sub.s32 	%r194, %r42, %r43;
	setp.lt.u32 	%p93, %r194, 3;
	@%p93 bra 	$L__BB6_98;
$L__BB6_97:
	sub.s64 	%rd169, %rd216, %rd11;
	mov.b64 	%fd419, %rd169;
	{
	.reg .b32 %temp; 
	mov.b64 	{%temp, %r195}, %fd419;
	}
	setp.lt.s32 	%p94, %r195, 0;
	selp.b64 	%rd170, %rd216, %rd169, %p94;
	shl.b64 	%rd171, %rd170, 1;
	sub.s64 	%rd172, %rd171, %rd11;
	mov.b64 	%fd420, %rd172;
	{
	.reg .b32 %temp; 
	mov.b64 	{%temp, %r196}, %fd420;
	}
	setp.lt.s32 	%p95, %r196, 0;
	selp.b64 	%rd173, %rd171, %rd172, %p95;
	shl.b64 	%rd174, %rd173, 1;
	sub.s64 	%rd175, %rd174, %rd11;
	mov.b64 	%fd421, %rd175;
	{
	.reg .b32 %temp; 
	mov.b64 	{%temp, %r197}, %fd421;
	}
	setp.lt.s32 	%p96, %r197, 0;
	selp.b64 	%rd176, %rd174, %rd175, %p96;
	shl.b64 	%rd177, %rd176, 1;
	sub.s64 	%rd178, %rd177, %rd11;
	mov.b64 	%fd422, %rd178;
	{
	.reg .b32 %temp; 
	mov.b64 	{%temp, %r198}, %fd422;
	}
	setp.lt.s32 	%p97, %r198, 0;
	selp.b64 	%rd219, %rd177, %rd178, %p97;
	shl.b64 	%rd216, %rd219, 1;
	add.s32 	%r52, %r238, -4;
	setp.gt.s32 	%p98, %r238, 3;
	mov.u32 	%r238, %r52;
	@%p98 bra 	$L__BB6_97;
$L__BB6_98:
	and.b64  	%rd21, %rd219, 9223372036854775807;
	setp.eq.s64 	%p99, %rd21, 0;
	mov.b64 	%rd220, 0;
	@%p99 bra 	$L__BB6_102;
	mov.b64 	%fd423, %rd21;
	mul.f64 	%fd424, %fd423, 0d4350000000000000;
	{
	.reg .b32 %temp; 
	mov.b64 	{%temp, %r199}, %fd424;
	}
	shr.u32 	%r200, %r199, 20;
	sub.s32 	%r201, 55, %r200;
	sub.s32 	%r53, %r235, %r201;
	shl.b64 	%rd22, %rd21, %r201;
	setp.gt.s32 	%p100, %r53, 0;
	@%p100 bra 	$L__BB6_101;
	sub.s32 	%r203, 1, %r53;
	shr.u64 	%rd220, %rd22, %r203;
	bra.uni 	$L__BB6_102;
$L__BB6_101:
	add.s32 	%r202, %r53, -1;
	cvt.u64.u32 	%rd180, %r202;
	shl.b64 	%rd181, %rd180, 52;
	add.s64 	%rd220, %rd181, %rd22;
$L__BB6_102:
	mov.b64 	%fd425, %rd220;
	copysign.f64 	%fd529, %fd115, %fd425;
$L__BB6_103:
	cvt.rn.f32.f64 	%f24, %fd529;
$L__BB6_104:
	ld.param.u64 	%rd212, [eigenBatch3d_param_33];
	ld.param.u64 	%rd211, [eigenBatch3d_param_32];
	setp.nan.f64 	%p105, %fd524, %fd524;
	mad.lo.s32 	%r204, %r4, %r72, %r3;
	cvta.to.global.u64 	%rd182, %rd211;
	mul.wide.s32 	%rd183, %r204, 8;
	add.s64 	%rd184, %rd182, %rd183;
	ld.global.u64 	%rd185, [%rd184];
	mad.lo.s32 	%r205, %r4, %r71, %r3;
	cvta.to.global.u64 	%rd186, %rd212;
	mul.wide.s32 	%rd187, %r205, 4;
	add.s64 	%rd188, %rd186, %rd187;
	ld.global.u32 	%r206, [%rd188];
	mad.lo.s32 	%r207, %r206, %r2, %r1;
	mul.wide.s32 	%rd189, %r207, 4;
	add.s64 	%rd190, %rd185, %rd189;
	st.f32 	[%rd190], %f24;
	mov.f32 	%f25, 0f7FC00000;
	@%p105 bra 	$L__BB6_114;
	mul.f64 	%fd427, %fd523, %fd523;
	fma.rn.f64 	%fd428, %fd524, %fd524, %fd427;
	mul.f64 	%fd126, %fd522, %fd522;
	add.f64 	%fd429, %fd428, %fd126;
	setp.le.f64 	%p106, %fd429, 0d3EE4F8B588E368F1;
	@%p106 bra 	$L__BB6_114;
	setp.ge.f64 	%p107, %fd522, 0d3FEFFFEB074A771D;
	mov.f32 	%f25, 0f00000000;
	@%p107 bra 	$L__BB6_114;
	setp.le.f64 	%p108, %fd522, 0dBFEFFFEB074A771D;
	mov.f32 	%f25, 0f40490FDB;
	@%p108 bra 	$L__BB6_114;
	abs.f64 	%fd127, %fd522;
	{
	.reg .b32 %temp; 
	mov.b64 	{%temp, %r54}, %fd127;
	}
	setp.gt.s32 	%p109, %r54, 1071801957;
	@%p109 bra 	$L__BB6_112;
	fma.rn.f64 	%fd464, %fd126, 0d3FB0066BDC1895E9, 0dBFB3823B180754AF;
	fma.rn.f64 	%fd465, %fd464, %fd126, 0d3FB11E52CC2F79AE;
	fma.rn.f64 	%fd466, %fd465, %fd126, 0dBF924EAF3526861B;
	fma.rn.f64 	%fd467, %fd466, %fd126, 0d3F91DF02A31E6CB7;
	fma.rn.f64 	%fd468, %fd467, %fd126, 0d3F847D18B0EEC6CC;
	fma.rn.f64 	%fd469, %fd468, %fd126, 0d3F8D0AF961BA53B0;
	fma.rn.f64 	%fd470, %fd469, %fd126, 0d3F91BF7734CF1C48;
	fma.rn.f64 	%fd471, %fd470, %fd126, 0d3F96E91483144EF7;
	fma.rn.f64 	%fd472, %fd471, %fd126, 0d3F9F1C6E0A4F9F81;
	fma.rn.f64 	%fd473, %fd472, %fd126, 0d3FA6DB6DC27FA92B;
	fma.rn.f64 	%fd474, %fd473, %fd126, 0d3FB333333320F91B;
	fma.rn.f64 	%fd475, %fd474, %fd126, 0d3FC5555555555F4D;
	mul.f64 	%fd476, %fd126, %fd475;
	fma.rn.f64 	%fd128, %fd476, %fd127, %fd127;
	setp.gt.s32 	%p112, %r54, -1;
	@%p112 bra 	$L__BB6_111;
	mov.f64 	%fd481, 0d3C91A62633145C07;
	add.rn.f64 	%fd482, %fd128, %fd481;
	mov.f64 	%fd483, 0d3FF921FB54442D18;
	add.rn.f64 	%fd530, %fd483, %fd482;
	bra.uni 	$L__BB6_113;
$L__BB6_111:
	mov.f64 	%fd477, 0dBC91A62633145C07;
	add.rn.f64 	%fd478, %fd128, %fd477;
	neg.f64 	%fd479, %fd478;
	mov.f64 	%fd480, 0d3FF921FB54442D18;
	add.rn.f64 	%fd530, %fd480, %fd479;
	bra.uni 	$L__BB6_113;
$L__BB6_112:
	mov.f64 	%fd430, 0d3FF0000000000000;
	sub.f64 	%fd431, %fd430, %fd127;
	{
	.reg .b32 %temp; 
	mov.b64 	{%r208, %temp}, %fd431;
	}
	{
	.reg .b32 %temp; 
	mov.b64 	{%temp, %r209}, %fd431;
	}
	add.s32 	%r210, %r209, -1048576;
	mov.b64 	%fd432, {%r208, %r210};
	rsqrt.approx.ftz.f64 	%fd433, %fd432;
	{
	.reg .b32 %temp; 
	mov.b64 	{%r211, %temp}, %fd433;
	}
	{
	.reg .b32 %temp; 
	mov.b64 	{%temp, %r212}, %fd433;
	}
	add.s32 	%r213, %r212, -1048576;
	mov.b64 	%fd434, {%r211, %r213};
	mul.f64 	%fd435, %fd432, %fd433;
	neg.f64 	%fd436, %fd435;
	fma.rn.f64 	%fd437, %fd435, %fd436, %fd432;
	fma.rn.f64 	%fd438, %fd437, %fd434, %fd435;
	neg.f64 	%fd439, %fd438;
	fma.rn.f64 	%fd440, %fd433, %fd439, 0d3FF0000000000000;
	fma.rn.f64 	%fd441, %fd440, %fd434, %fd434;
	fma.rn.f64 	%fd442, %fd438, %fd439, %fd432;
	fma.rn.f64 	%fd443, %fd442, %fd441, %fd438;
	{
	.reg .b32 %temp; 
	mov.b64 	{%r214, %temp}, %fd443;
	}
	{
	.reg .b32 %temp; 
	mov.b64 	{%temp, %r215}, %fd443;
	}
	add.s32 	%r216, %r215, 1048576;
	mov.b64 	%fd444, {%r214, %r216};
	fma.rn.f64 	%fd445, %fd431, 0d3EC715B371155F70, 0dBEBAC2FE66FAAC4B;
	fma.rn.f64 	%fd446, %fd445, %fd431, 0d3ED9A9B88EFCD9B8;
	fma.rn.f64 	%fd447, %fd446, %fd431, 0d3EDD0F40A8A0C4C3;
	fma.rn.f64 	%fd448, %fd447, %fd431, 0d3EF46D4CFA9E0E1F;
	fma.rn.f64 	%fd449, %fd448, %fd431, 0d3F079C168D1E2422;
	fma.rn.f64 	%fd450, %fd449, %fd431, 0d3F1C9A88C3BCA540;
	fma.rn.f64 	%fd451, %fd450, %fd431, 0d3F31C4E64BD476DF;
	fma.rn.f64 	%fd452, %fd451, %fd431, 0d3F46E8BA60009C8F;
	fma.rn.f64 	%fd453, %fd452, %fd431, 0d3F5F1C71C62B05A2;
	fma.rn.f64 	%fd454, %fd453, %fd431, 0d3F76DB6DB6DC9F2C;
	fma.rn.f64 	%fd455, %fd454, %fd431, 0d3F9333333333329C;
	fma.rn.f64 	%fd456, %fd455, %fd431, 0d3FB5555555555555;
	setp.lt.s32 	%p110, %r209, 1;
	mov.f64 	%fd457, 0d0000000000000000;
	mul.rn.f64 	%fd458, %fd127, %fd457;
	mul.f64 	%fd459, %fd431, %fd456;
	fma.rn.f64 	%fd460, %fd459, %fd444, %fd444;
	selp.f64 	%fd461, %fd458, %fd460, %p110;
	setp.lt.s32 	%p111, %r209, 0;
	mov.f64 	%fd462, 0d7FF0000000000000;
	mul.rn.f64 	%fd463, %fd461, %fd462;
	selp.f64 	%fd530, %fd463, %fd461, %p111;
$L__BB6_113:
	cvt.rn.f32.f64 	%f25, %fd530;
$L__BB6_114:
	ld.param.u64 	%rd214, [eigenBatch3d_param_37];
	ld.param.u64 	%rd213, [eigenBatch3d_param_36];
	mad.lo.s32 	%r217, %r4, %r74, %r3;
	cvta.to.global.u64 	%rd191, %rd213;
	mul.wide.s32 	%rd192, %r217, 8;
	add.s64 	%rd193, %rd191, %rd192;
	ld.global.u64 	%rd194, [%rd193];
	mad.lo.s32 	%r218, %r4, %r73, %r3;
	cvta.to.global.u64 	%rd195, %rd214;
	mul.wide.s32 	%rd196, %r218, 4;
	add.s64 	%rd197, %rd195, %rd196;
	ld.global.u32 	%r219, [%rd197];
	mad.lo.s32 	%r220, %r219, %r2, %r1;
	mul.wide.s32 	%rd198, %r220, 4;
	add.s64 	%rd199, %rd194, %rd198;
	st.f32 	[%rd199], %f25;
$L__BB6_115:
	ret;

}
	// .globl	eigenBatch2d
.visible .entry eigenBatch2d(
	.param .u64 .ptr .align 1 eigenBatch2d_param_0,
	.param .u64 .ptr .align 1 eigenBatch2d_param_1,
	.param .u32 eigenBatch2d_param_2,
	.param .u32 eigenBatch2d_param_3,
	.param .u64 .ptr .align 1 eigenBatch2d_param_4,
	.param .u64 .ptr .align 1 eigenBatch2d_param_5,
	.param .u32 eigenBatch2d_param_6,
	.param .u32 eigenBatch2d_param_7,
	.param .u64 .ptr .align 1 eigenBatch2d_param_8,
	.param .u64 .ptr .align 1 eigenBatch2d_param_9,
	.param .u32 eigenBatch2d_param_10,
	.param .u32 eigenBatch2d_param_11,
	.param .u64 .ptr .align 1 eigenBatch2d_param_12,
	.param .u64 .ptr .align 1 eigenBatch2d_param_13,
	.param .u32 eigenBatch2d_param_14,
	.param .u32 eigenBatch2d_param_15,
	.param .u64 .ptr .align 1 eigenBatch2d_param_16,
	.param .u64 .ptr .align 1 eigenBatch2d_param_17,
	.param .u32 eigenBatch2d_param_18,
	.param .u32 eigenBatch2d_param_19,
	.param .u64 .ptr .align 1 eigenBatch2d_param_20,
	.param .u64 .ptr .align 1 eigenBatch2d_param_21,
	.param .u32 eigenBatch2d_param_22,
	.param .u32 eigenBatch2d_param_23,
	.param .u64 .ptr .align 1 eigenBatch2d_param_24,
	.param .u32 eigenBatch2d_param_25,
	.param .u32 eigenBatch2d_param_26,
	.param .f64 eigenBatch2d_param_27
)
{
	.local .align 8 .b8 	__local_depot7[24];
	.reg .b64 	%SP;
	.reg .b64 	%SPL;
	.reg .pred 	%p<27>;
	.reg .b32 	%r<67>;
	.reg .b32 	%f<13>;
	.reg .b64 	%rd<90>;
	.reg .b64 	%fd<94>;

	mov.u64 	%SPL, __local_depot7;
	ld.param.u32 	%r5, [eigenBatch2d_param_2];
	ld.param.u32 	%r6, [eigenBatch2d_param_3];
	ld.param.u32 	%r7, [eigenBatch2d_param_6];
	ld.param.u32 	%r8, [eigenBatch2d_param_7];
	ld.param.u64 	%rd7, [eigenBatch2d_param_8];
	ld.param.u64 	%rd8, [eigenBatch2d_param_9];
	ld.param.u32 	%r9, [eigenBatch2d_param_10];
	ld.param.u32 	%r10, [eigenBatch2d_param_11];
	ld.param.u32 	%r11, [eigenBatch2d_param_14];
	ld.param.u32 	%r12, [eigenBatch2d_param_15];
	ld.param.u64 	%rd11, [eigenBatch2d_param_16];
	ld.param.u64 	%rd12, [eigenBatch2d_param_17];
	ld.param.u32 	%r13, [eigenBatch2d_param_18];
	ld.param.u32 	%r14, [eigenBatch2d_param_19];
	ld.param.u64 	%rd13, [eigenBatch2d_param_20];
	ld.param.u64 	%rd14, [eigenBatch2d_param_21];
	ld.param.u32 	%r15, [eigenBatch2d_param_22];
	ld.param.u32 	%r16, [eigenBatch2d_param_23];
	ld.param.u64 	%rd15, [eigenBatch2d_param_24];
	ld.param.u32 	%r18, [eigenBatch2d_param_25];
	ld.param.u32 	%r17, [eigenBatch2d_param_26];
	ld.param.f64 	%fd27, [eigenBatch2d_param_27];
	cvta.to.global.u64 	%rd1, %rd15;
	add.u64 	%rd2, %SPL, 0;
	ld.global.u32 	%r19, [%rd1+4];
	mov.u32 	%r20, %ctaid.x;
	mov.u32 	%r21, %ntid.x;
	mov.u32 	%r22, %tid.x;
	mad.lo.s32 	%r23, %r20, %r21, %r22;
	mul.lo.s32 	%r24, %r18, %r23;
	mov.u32 	%r25, %ctaid.y;
	mov.u32 	%r26, %ntid.y;
	mov.u32 	%r27, %tid.y;
	mad.lo.s32 	%r28, %r25, %r26, %r27;
	mul.lo.s32 	%r1, %r18, %r28;
	div.s32 	%r4, %r24, %r19;
	mul.lo.s32 	%r29, %r4, %r19;
	sub.s32 	%r2, %r24, %r29;
	mov.u32 	%r30, %ctaid.z;
	mov.u32 	%r31, %ntid.z;
	mov.u32 	%r32, %tid.z;
	mad.lo.s32 	%r3, %r30, %r31, %r32;
	ld.global.u32 	%r33, [%rd1];
	setp.ge.s32 	%p1, %r1, %r33;
	setp.lt.s32 	%p2, %r19, 0;
	or.pred  	%p3, %p1, %p2;
	@%p3 bra 	$L__BB7_20;
	ld.global.u32 	%r34, [%rd1+12];
	setp.ge.s32 	%p4, %r4, %r34;
	@%p4 bra 	$L__BB7_20;
	ld.param.u64 	%rd87, [eigenBatch2d_param_5];
	ld.param.u64 	%rd86, [eigenBatch2d_param_4];
	ld.param.u64 	%rd85, [eigenBatch2d_param_1];
	ld.param.u64 	%rd84, [eigenBatch2d_param_0];
	mad.lo.s32 	%r35, %r4, %r6, %r3;
	cvta.to.global.u64 	%rd17, %rd84;
	mul.wide.s32 	%rd18, %r35, 8;
	add.s64 	%rd19, %rd17, %rd18;
	ld.global.u64 	%rd20, [%rd19];
	cvta.to.global.u64 	%rd21, %rd20;
	mad.lo.s32 	%r36, %r4, %r5, %r3;
	cvta.to.global.u64 	%rd22, %rd85;
	mul.wide.s32 	%rd23, %r36, 4;
	add.s64 	%rd24, %rd22, %rd23;
	ld.global.u32 	%r37, [%rd24];
	mad.lo.s32 	%r38, %r37, %r2, %r1;
	mul.wide.s32 	%rd25, %r38, 8;
	add.s64 	%rd26, %rd21, %rd25;
	ld.global.f64 	%fd28, [%rd26];
	mad.lo.s32 	%r39, %r4, %r8, %r3;
	cvta.to.global.u64 	%rd27, %rd86;
	mul.wide.s32 	%rd28, %r39, 8;
	add.s64 	%rd29, %rd27, %rd28;
	ld.global.u64 	%rd30, [%rd29];
	cvta.to.global.u64 	%rd31, %rd30;
	mad.lo.s32 	%r40, %r4, %r7, %r3;
	cvta.to.global.u64 	%rd32, %rd87;
	mul.wide.s32 	%rd33, %r40, 4;
	add.s64 	%rd34, %rd32, %rd33;
	ld.global.u32 	%r41, [%rd34];
	mad.lo.s32 	%r42, %r41, %r2, %r1;
	mul.wide.s32 	%rd35, %r42, 8;
	add.s64 	%rd36, %rd31, %rd35;
	ld.global.f64 	%fd29, [%rd36];
	mad.lo.s32 	%r43, %r4, %r10, %r3;
	cvta.to.global.u64 	%rd37, %rd7;
	mul.wide.s32 	%rd38, %r43, 8;
	add.s64 	%rd39, %rd37, %rd38;
	ld.global.u64 	%rd40, [%rd39];
	cvta.to.global.u64 	%rd41, %rd40;
	mad.lo.s32 	%r44, %r4, %r9, %r3;
	cvta.to.global.u64 	%rd42, %rd8;
	mul.wide.s32 	%rd43, %r44, 4;
	add.s64 	%rd44, %rd42, %rd43;
	ld.global.u32 	%r45, [%rd44];
	mad.lo.s32 	%r46, %r45, %r2, %r1;
	mul.wide.s32 	%rd45, %r46, 8;
	add.s64 	%rd46, %rd41, %rd45;
	ld.global.f64 	%fd30, [%rd46];
	abs.f64 	%fd31, %fd28;
	setp.le.f64 	%p5, %fd31, %fd27;
	selp.f64 	%fd32, 0d0000000000000000, %fd28, %p5;
	abs.f64 	%fd33, %fd29;
	setp.le.f64 	%p6, %fd33, %fd27;
	selp.f64 	%fd90, 0d0000000000000000, %fd29, %p6;
	abs.f64 	%fd34, %fd30;
	setp.le.f64 	%p7, %fd34, %fd27;
	selp.f64 	%fd2, 0d0000000000000000, %fd30, %p7;
	mov.b64 	%rd47, 4532020583610935537;
	st.local.u64 	[%rd2+16], %rd47;
	add.f64 	%fd35, %fd32, %fd2;
	mul.f64 	%fd36, %fd32, %fd2;
	mul.f64 	%fd37, %fd90, %fd90;
	sub.f64 	%fd38, %fd36, %fd37;
	mul.f64 	%fd39, %fd35, 0d3FE0000000000000;
	mul.f64 	%fd40, %fd35, %fd35;
	mul.f64 	%fd41, %fd40, 0d3FD0000000000000;
	sub.f64 	%fd42, %fd41, %fd38;
	max.f64 	%fd43, %fd42, 0d0000000000000000;
	sqrt.rn.f64 	%fd44, %fd43;
	add.f64 	%fd3, %fd39, %fd44;
	st.local.f64 	[%rd2], %fd3;
	sub.f64 	%fd4, %fd39, %fd44;
	st.local.f64 	[%rd2+8], %fd4;
	setp.le.f64 	%p8, %fd3, 0d3EE4F8B588E368F1;
	mov.f32 	%f11, 0f00000000;
	@%p8 bra 	$L__BB7_4;
	sub.f64 	%fd45, %fd3, %fd4;
	add.f64 	%fd46, %fd3, %fd4;
	div.rn.f64 	%fd47, %fd45, %fd46;
	cvt.rn.f32.f64 	%f11, %fd47;
$L__BB7_4:
	mad.lo.s32 	%r47, %r4, %r14, %r3;
	cvta.to.global.u64 	%rd48, %rd11;
	mul.wide.s32 	%rd49, %r47, 8;
	add.s64 	%rd50, %rd48, %rd49;
	ld.global.u64 	%rd51, [%rd50];
	cvta.to.global.u64 	%rd52, %rd51;
	mad.lo.s32 	%r48, %r4, %r13, %r3;
	cvta.to.global.u64 	%rd53, %rd12;
	mul.wide.s32 	%rd54, %r48, 4;
	add.s64 	%rd55, %rd53, %rd54;
	ld.global.u32 	%r49, [%rd55];
	mad.lo.s32 	%r50, %r49, %r2, %r1;
	mul.wide.s32 	%rd56, %r50, 4;
	add.s64 	%rd57, %rd52, %rd56;
	st.global.f32 	[%rd57], %f11;
	abs.f64 	%fd48, %fd90;
	setp.leu.f64 	%p9, %fd48, %fd27;
	@%p9 bra 	$L__BB7_6;
	mul.wide.s32 	%rd58, %r17, 8;
	add.s64 	%rd59, %rd2, %rd58;
	ld.local.f64 	%fd49, [%rd59];
	sub.f64 	%fd91, %fd49, %fd2;
	bra.uni 	$L__BB7_7;
$L__BB7_6:
	setp.eq.s32 	%p10, %r17, 0;
	selp.f64 	%fd90, 0d3FF0000000000000, 0d0000000000000000, %p10;
	selp.f64 	%fd91, 0d0000000000000000, 0d3FF0000000000000, %p10;
$L__BB7_7:
	mul.f64 	%fd50, %fd90, %fd90;
	fma.rn.f64 	%fd51, %fd91, %fd91, %fd50;
	sqrt.rn.f64 	%fd10, %fd51;
	setp.leu.f64 	%p11, %fd10, %fd27;
	@%p11 bra 	$L__BB7_11;
	rcp.rn.f64 	%fd52, %fd10;
	mul.f64 	%fd91, %fd52, %fd91;
	mul.f64 	%fd90, %fd52, %fd90;
	setp.lt.f64 	%p12, %fd90, 0d0000000000000000;
	@%p12 bra 	$L__BB7_10;
	abs.f64 	%fd53, %fd90;
	setp.gtu.f64 	%p13, %fd53, %fd27;
	setp.geu.f64 	%p14, %fd91, 0d0000000000000000;
	or.pred  	%p15, %p13, %p14;
	@%p15 bra 	$L__BB7_11;
$L__BB7_10:
	neg.f64 	%fd91, %fd91;
	neg.f64 	%fd90, %fd90;
$L__BB7_11:
	ld.param.u64 	%rd89, [eigenBatch2d_param_13];
	ld.param.u64 	%rd88, [eigenBatch2d_param_12];
	mad.lo.s32 	%r51, %r4, %r12, %r3;
	cvta.to.global.u64 	%rd60, %rd88;
	mul.wide.s32 	%rd61, %r51, 8;
	add.s64 	%rd62, %rd60, %rd61;
	mad.lo.s32 	%r52, %r4, %r11, %r3;
	cvta.to.global.u64 	%rd63, %rd89;
	mul.wide.s32 	%rd64, %r52, 4;
	add.s64 	%rd65, %rd63, %rd64;
	shl.b32 	%r53, %r1, 1;
	cvt.rn.f32.f64 	%f7, %fd91;
	ld.global.u64 	%rd66, [%rd62];
	cvta.to.global.u64 	%rd67, %rd66;
	ld.global.u32 	%r54, [%rd65];
	mad.lo.s32 	%r55, %r54, %r2, %r53;
	mul.wide.s32 	%rd68, %r55, 4;
	add.s64 	%rd69, %rd67, %rd68;
	st.global.f32 	[%rd69], %f7;
	cvt.rn.f32.f64 	%f8, %fd90;
	ld.global.u64 	%rd70, [%rd62];
	cvta.to.global.u64 	%rd71, %rd70;
	ld.global.u32 	%r56, [%rd65];
	mad.lo.s32 	%r57, %r56, %r2, %r53;
	add.s32 	%r58, %r57, 1;
	mul.wide.s32 	%rd72, %r58, 4;
	add.s64 	%rd73, %rd71, %rd72;
	st.global.f32 	[%rd73], %f8;
	mul.f64 	%fd54, %fd90, %fd90;
	fma.rn.f64 	%fd55, %fd91, %fd91, %fd54;
	setp.le.f64 	%p16, %fd55, 0d3EB0C6F7A0B5ED8D;
	mov.f32 	%f12, 0f7FC00000;
	@%p16 bra 	$L__BB7_19;
	abs.f64 	%fd17, %fd91;
	abs.f64 	%fd18, %fd90;
	setp.leu.f64 	%p17, %fd18, %fd17;
	setp.gt.f64 	%p18, %fd18, %fd17;
	selp.f64 	%fd19, %fd18, %fd17, %p18;
	selp.f64 	%fd56, %fd17, %fd18, %p18;
	div.rn.f64 	%fd57, %fd56, %fd19;
	mul.f64 	%fd58, %fd57, %fd57;
	fma.rn.f64 	%fd59, %fd58, 0dBEF53E1D2A25FF7E, 0d3F2D3B63DBB65B49;
	fma.rn.f64 	%fd60, %fd59, %fd58, 0dBF5312788DDE082E;
	fma.rn.f64 	%fd61, %fd60, %fd58, 0d3F6F9690C8249315;
	fma.rn.f64 	%fd62, %fd61, %fd58, 0dBF82CF5AABC7CF0D;
	fma.rn.f64 	%fd63, %fd62, %fd58, 0d3F9162B0B2A3BFDE;
	fma.rn.f64 	%fd64, %fd63, %fd58, 0dBF9A7256FEB6FC6B;
	fma.rn.f64 	%fd65, %fd64, %fd58, 0d3FA171560CE4A489;
	fma.rn.f64 	%fd66, %fd65, %fd58, 0dBFA4F44D841450E4;
	fma.rn.f64 	%fd67, %fd66, %fd58, 0d3FA7EE3D3F36BB95;
	fma.rn.f64 	%fd68, %fd67, %fd58, 0dBFAAD32AE04A9FD1;
	fma.rn.f64 	%fd69, %fd68, %fd58, 0d3FAE17813D66954F;
	fma.rn.f64 	%fd70, %fd69, %fd58, 0dBFB11089CA9A5BCD;
	fma.rn.f64 	%fd71, %fd70, %fd58, 0d3FB3B12B2DB51738;
	fma.rn.f64 	%fd72, %fd71, %fd58, 0dBFB745D022F8DC5C;
	fma.rn.f64 	%fd73, %fd72, %fd58, 0d3FBC71C709DFE927;
	fma.rn.f64 	%fd74, %fd73, %fd58, 0dBFC2492491FA1744;
	fma.rn.f64 	%fd75, %fd74, %fd58, 0d3FC99999999840D2;
	fma.rn.f64 	%fd76, %fd75, %fd58, 0dBFD555555555544C;
	mul.f64 	%fd77, %fd58, %fd76;
	fma.rn.f64 	%fd20, %fd77, %fd57, %fd57;
	@%p17 bra 	$L__BB7_14;
	{
	.reg .b32 %temp; 
	mov.b64 	{%temp, %r60}, %fd91;
	}
	setp.lt.s32 	%p20, %r60, 0;
	neg.f64 	%fd80, %fd20;
	selp.f64 	%fd81, %fd20, %fd80, %p20;
	add.f64 	%fd92, %fd81, 0d3FF921FB54442D18;
	bra.uni 	$L__BB7_15;
$L__BB7_14:
	{
	.reg .b32 %temp; 
	mov.b64 	{%temp, %r59}, %fd91;
	}
	setp.lt.s32 	%p19, %r59, 0;
	mov.f64 	%fd78, 0d400921FB54442D18;
	sub.f64 	%fd79, %fd78, %fd20;
	selp.f64 	%fd92, %fd79, %fd20, %p19;
$L__BB7_15:
	setp.neu.f64 	%p21, %fd19, 0d0000000000000000;
	@%p21 bra 	$L__BB7_17;
	{
	.reg .b32 %temp; 
	mov.b64 	{%temp, %r62}, %fd91;
	}
	setp.lt.s32 	%p24, %r62, 0;
	selp.f64 	%fd93, 0d400921FB54442D18, 0d0000000000000000, %p24;
	bra.uni 	$L__BB7_18;
$L__BB7_17:
	setp.eq.f64 	%p22, %fd17, %fd18;
	{
	.reg .b32 %temp; 
	mov.b64 	{%temp, %r61}, %fd91;
	}
	setp.lt.s32 	%p23, %r61, 0;
	selp.f64 	%fd82, 0d4002D97C7F3321D2, 0d3FE921FB54442D18, %p23;
	selp.f64 	%fd93, %fd82, %fd92, %p22;
$L__BB7_18:
	add.rn.f64 	%fd83, %fd17, %fd18;
	setp.nan.f64 	%p25, %fd83, %fd83;
	copysign.f64 	%fd84, %fd90, %fd93;
	selp.f64 	%fd85, %fd83, %fd84, %p25;
	cvt.rn.f32.f64 	%f9, %fd85;
	setp.lt.f32 	%p26, %f9, 0f00000000;
	cvt.f64.f32 	%fd86, %f9;
	add.f64 	%fd87, %fd86, 0d400921FB54442D18;
	cvt.rn.f32.f64 	%f10, %fd87;
	selp.f32 	%f12, %f10, %f9, %p26;
$L__BB7_19:
	mad.lo.s32 	%r63, %r4, %r16, %r3;
	cvta.to.global.u64 	%rd74, %rd13;
	mul.wide.s32 	%rd75, %r63, 8;
	add.s64 	%rd76, %rd74, %rd75;
	ld.global.u64 	%rd77, [%rd76];
	cvta.to.global.u64 	%rd78, %rd77;
	mad.lo.s32 	%r64, %r4, %r15, %r3;
	cvta.to.global.u64 	%rd79, %rd14;
	mul.wide.s32 	%rd80, %r64, 4;
	add.s64 	%rd81, %rd79, %rd80;
	ld.global.u32 	%r65, [%rd81];
	mad.lo.s32 	%r66, %r65, %r2, %r1;
	mul.wide.s32 	%rd82, %r66, 4;
	add.s64 	%rd83, %rd78, %rd82;
	st.global.f32 	[%rd83], %f12;
$L__BB7_20:
	ret;

}
.func  (.param .align 16 .b8 func_retval0[16]) __internal_trig_reduction_slowpathd(
	.param .b64 __internal_trig_reduction_slowpathd_param_0
)
{
	.local .align 8 .b8 	__local_depot8[40];
	.reg .b64 	%SP;
	.reg .b64 	%SPL;
	.reg .pred 	%p<10>;
	.reg .b32 	%r<47>;
	.reg .b64 	%rd<74>;
	.reg .b64 	%fd<5>;

	mov.u64 	%SPL, __local_depot8;
	ld.param.f64 	%fd4, [__internal_trig_reduction_slowpathd_param_0];
	add.u64 	%rd1, %SPL, 0;
	{
	.reg .b32 %temp; 
	mov.b64 	{%temp, %r1}, %fd4;
	}
	shr.u32 	%r2, %r1, 20;
	and.b32  	%r3, %r2, 2047;
	setp.eq.s32 	%p1, %r3, 2047;
	mov.b32 	%r46, 0;
	@%p1 bra 	$L__BB8_9;
	add.s32 	%r20, %r3, -1024;
	mov.b64 	%rd20, %fd4;
	shl.b64 	%rd2, %rd20, 11;
	shr.u32 	%r4, %r20, 6;
	sub.s32 	%r45, 15, %r4;
	sub.s32 	%r21, 19, %r4;
	setp.lt.u32 	%p2, %r20, 128;
	selp.b32 	%r6, 18, %r21, %p2;
	setp.ge.s32 	%p3, %r45, %r6;
	mov.b64 	%rd70, 0;
	@%p3 bra 	$L__BB8_4;
	add.s32 	%r23, %r6, %r4;
	neg.s32 	%r43, %r23;
	or.b64  	%rd3, %rd2, -9223372036854775808;
	mov.b64 	%rd70, 0;
	mov.b32 	%r42, 0;
	mov.u64 	%rd25, __cudart_i2opi_d;
	mov.u32 	%r44, %r45;
$L__BB8_3:
	.pragma "nounroll";
	mul.wide.s32 	%rd22, %r42, 8;
	add.s64 	%rd23, %rd1, %rd22;
	mul.wide.s32 	%rd24, %r44, 8;
	add.s64 	%rd26, %rd25, %rd24;
	ld.global.nc.u64 	%rd27, [%rd26];
	{
	.reg .u32 %r0, %r1, %r2, %r3, %alo, %ahi, %blo, %bhi, %clo, %chi;
	mov.b64 	{%alo,%ahi}, %rd27;
	mov.b64 	{%blo,%bhi}, %rd3;
	mov.b64 	{%clo,%chi}, %rd70;
	mad.lo.cc.u32 	%r0, %alo, %blo, %clo;
	madc.hi.cc.u32 	%r1, %alo, %blo, %chi;
	madc.hi.u32 	%r2, %alo, %bhi, 0;
	mad.lo.cc.u32 	%r1, %alo, %bhi, %r1;
	madc.hi.cc.u32 	%r2, %ahi, %blo, %r2;
	madc.hi.u32 	%r3, %ahi, %bhi, 0;
	mad.lo.cc.u32 	%r1, %ahi, %blo, %r1;
	madc.lo.cc.u32 	%r2, %ahi, %bhi, %r2;
	addc.u32 	%r3, %r3, 0;
	mov.b64 	%rd28, {%r0,%r1};
	mov.b64 	%rd70, {%r2,%r3};
	}
	st.local.u64 	[%rd23], %rd28;
	add.s32 	%r44, %r44, 1;
	add.s32 	%r43, %r43, 1;
	add.s32 	%r42, %r42, 1;
	setp.ne.s32 	%p4, %r43, -15;
	mov.u32 	%r45, %r6;
	@%p4 bra 	$L__BB8_3;
$L__BB8_4:
	cvt.s64.s32 	%rd29, %r45;
	cvt.u64.u32 	%rd30, %r4;
	add.s64 	%rd31, %rd30, %rd29;
	shl.b64 	%rd32, %rd31, 3;
	add.s64 	%rd33, %rd1, %rd32;
	st.local.u64 	[%rd33+-120], %rd70;
	and.b32  	%r15, %r2, 63;
	ld.local.u64 	%rd72, [%rd1+16];
	ld.local.u64 	%rd71, [%rd1+24];
	setp.eq.s32 	%p5, %r15, 0;
	@%p5 bra 	$L__BB8_6;
	shl.b64 	%rd34, %rd71, %r15;
	shr.u64 	%rd35, %rd72, 1;
	xor.b32  	%r24, %r15, 63;
	shr.u64 	%rd36, %rd35, %r24;
	or.b64  	%rd71, %rd34, %rd36;
	ld.local.u64 	%rd37, [%rd1+8];
	shl.b64 	%rd38, %rd72, %r15;
	shr.u64 	%rd39, %rd37, 1;
	shr.u64 	%rd40, %rd39, %r24;
	or.b64  	%rd72, %rd38, %rd40;
$L__BB8_6:
	and.b32  	%r25, %r1, -2147483648;
	shr.u64 	%rd41, %rd71, 62;
	cvt.u32.u64 	%r26, %rd41;
	mov.b64 	{%r27, %r28}, %rd71;
	mov.b64 	{%r29, %r30}, %rd72;
	shf.l.wrap.b32 	%r31, %r30, %r27, 2;
	shf.l.wrap.b32 	%r32, %r27, %r28, 2;
	mov.b64 	%rd42, {%r31, %r32};
	shl.b64 	%rd43, %rd72, 2;
	shr.u64 	%rd44, %rd42, 63;
	cvt.u32.u64 	%r33, %rd44;
	add.s32 	%r34, %r33, %r26;
	setp.eq.s32 	%p6, %r25, 0;
	neg.s32 	%r35, %r34;
	selp.b32 	%r46, %r34, %r35, %p6;
	setp.gt.s64 	%p7, %rd42, -1;
	mov.b64 	%rd45, 0;
	{
	.reg .u32 %r0, %r1, %r2, %r3, %a0, %a1, %a2, %a3, %b0, %b1, %b2, %b3;
	mov.b64 	{%a0,%a1}, %rd45;
	mov.b64 	{%a2,%a3}, %rd45;
	mov.b64 	{%b0,%b1}, %rd43;
	mov.b64 	{%b2,%b3}, %rd42;
	sub.cc.u32 	%r0, %a0, %b0;
	subc.cc.u32 	%r1, %a1, %b1;
	subc.cc.u32 	%r2, %a2, %b2;
	subc.u32 	%r3, %a3, %b3;
	mov.b64 	%rd46, {%r0,%r1};
	mov.b64 	%rd47, {%r2,%r3};
	}
	xor.b32  	%r36, %r25, -2147483648;
	selp.b64 	%rd73, %rd42, %rd47, %p7;
	selp.b64 	%rd14, %rd43, %rd46, %p7;
	selp.b32 	%r17, %r25, %r36, %p7;
	clz.b64 	%r37, %rd73;
	cvt.u64.u32 	%rd15, %r37;
	setp.eq.s32 	%p8, %r37, 0;
	@%p8 bra 	$L__BB8_8;
	cvt.u32.u64 	%r38, %rd15;
	and.b32  	%r39, %r38, 63;
	shl.b64 	%rd48, %rd73, %r39;
	shr.u64 	%rd49, %rd14, 1;
	not.b32 	%r40, %r38;
	and.b32  	%r41, %r40, 63;
	shr.u64 	%rd50, %rd49, %r41;
	or.b64  	%rd73, %rd48, %rd50;
$L__BB8_8:
	mov.b64 	%rd51, -3958705157555305931;
	{
	.reg .u32 %r0, %r1, %r2, %r3, %alo, %ahi, %blo, %bhi;
	mov.b64 	{%alo,%ahi}, %rd73;
	mov.b64 	{%blo,%bhi}, %rd51;
	mul.lo.u32 	%r0, %alo, %blo;
	mul.hi.u32 	%r1, %alo, %blo;
	mad.lo.cc.u32 	%r1, %alo, %bhi, %r1;
	madc.hi.u32 	%r2, %alo, %bhi, 0;
	mad.lo.cc.u32 	%r1, %ahi, %blo, %r1;
	madc.hi.cc.u32 	%r2, %ahi, %blo, %r2;
	madc.hi.u32 	%r3, %ahi, %bhi, 0;
	mad.lo.cc.u32 	%r2, %ahi, %bhi, %r2;
	addc.u32 	%r3, %r3, 0;
	mov.b64 	%rd52, {%r0,%r1};
	mov.b64 	%rd53, {%r2,%r3};
	}
	setp.gt.s64 	%p9, %rd53, 0;
	{
	.reg .u32 %r0, %r1, %r2, %r3, %a0, %a1, %a2, %a3, %b0, %b1, %b2, %b3;
	mov.b64 	{%a0,%a1}, %rd52;
	mov.b64 	{%a2,%a3}, %rd53;
	mov.b64 	{%b0,%b1}, %rd52;
	mov.b64 	{%b2,%b3}, %rd53;
	add.cc.u32 	%r0, %a0, %b0;
	addc.cc.u32 	%r1, %a1, %b1;
	addc.cc.u32 	%r2, %a2, %b2;
	addc.u32 	%r3, %a3, %b3;
	mov.b64 	%rd54, {%r0,%r1};
	mov.b64 	%rd55, {%r2,%r3};
	}
	selp.b64 	%rd56, %rd55, %rd53, %p9;
	selp.s64 	%rd57, -1, 0, %p9;
	sub.s64 	%rd58, %rd57, %rd15;
	cvt.u64.u32 	%rd59, %r17;
	shl.b64 	%rd60, %rd59, 32;
	add.s64 	%rd61, %rd56, 1;
	shr.u64 	%rd62, %rd61, 10;
	add.s64 	%rd63, %rd62, 1;
	shr.u64 	%rd64, %rd63, 1;
	shl.b64 	%rd65, %rd58, 52;
	add.s64 	%rd66, %rd65, %rd64;
	add.s64 	%rd67, %rd66, 4602678819172646912;
	or.b64  	%rd68, %rd67, %rd60;
	mov.b64 	%fd4, %rd68;
$L__BB8_9:
	st.param.f64 	[func_retval0], %fd4;
	st.param.b32 	[func_retval0+8], %r46;
	ret;

}


// ===== COMPILED SASS (sm_100) =====

	.target	sm_100

	.elftype	@"ET_EXEC"


//--------------------- .note.nv.tkinfo           --------------------------
	.section	.note.nv.tkinfo,"",@"SHT_NOTE"
	.sectionflags	@"SHF_NOTE_NV_TKINFO"
	.tkinfo
        /*0018*/ 	.word	0x00000002
        /*0030*/ 	.string	""
        /*0030*/ 	.string	"ptxas"
        /*0030*/ 	.string	"Cuda compilation tools, release 13.0, V13.0.88"
        /*0030*/ 	.string	"Build cuda_13.0.r13.0/compiler.36424714_0"
        /*0030*/ 	.string	"-arch sm_100 -m 64 "



//--------------------- .note.nv.cuinfo           --------------------------
	.section	.note.nv.cuinfo,"",@"SHT_NOTE"
	.sectionflags	@"SHF_NOTE_NV_CUINFO"
        /*0018*/ 	.short	0x0002
        /*001a*/ 	.short	0x0064
        /*001c*/ 	.short	0x0082
	.zero		2


//--------------------- .nv.info                  --------------------------
	.section	.nv.info,"",@"SHT_CUDA_INFO"
	.align	4


	//----- nvinfo : EIATTR_REGCOUNT
	.align		4
        /*0000*/ 	.byte	0x04, 0x2f
        /*0002*/ 	.short	(.L_3 - .L_2)
	.align		4
.L_2:
        /*0004*/ 	.word	index@(batchGrad)
        /*0008*/ 	.word	0x00000020


	//----- nvinfo : EIATTR_FRAME_SIZE
	.align		4
.L_3:
        /*000c*/ 	.byte	0x04, 0x11
        /*000e*/ 	.short	(.L_5 - .L_4)
	.align		4
.L_4:
        /*0010*/ 	.word	index@($__internal_7_$__cuda_sm20_div_rn_f64_full)
        /*0014*/ 	.word	0x00000000


	//----- nvinfo : EIATTR_FRAME_SIZE
	.align		4
.L_5:
        /*0018*/ 	.byte	0x04, 0x11
        /*001a*/ 	.short	(.L_7 - .L_6)
	.align		4
.L_6:
        /*001c*/ 	.word	index@(batchGrad)
        /*0020*/ 	.word	0x00000000


	//----- nvinfo : EIATTR_REGCOUNT
	.align		4
.L_7:
        /*0024*/ 	.byte	0x04, 0x2f
        /*0026*/ 	.short	(.L_9 - .L_8)
	.align		4
.L_8:
        /*0028*/ 	.word	index@(neighborhoodSumX)
        /*002c*/ 	.word	0x00000020


	//----- nvinfo : EIATTR_FRAME_SIZE
	.align		4
.L_9:
        /*0030*/ 	.byte	0x04, 0x11
        /*0032*/ 	.short	(.L_11 - .L_10)
	.align		4
.L_10:
        /*0034*/ 	.word	index@(neighborhoodSumX)
        /*0038*/ 	.word	0x00000000


	//----- nvinfo : EIATTR_REGCOUNT
	.align		4
.L_11:
        /*003c*/ 	.byte	0x04, 0x2f
        /*003e*/ 	.short	(.L_13 - .L_12)
	.align		4
.L_12:
        /*0040*/ 	.word	index@(neighborhoodSumY)
        /*0044*/ 	.word	0x00000020


	//----- nvinfo : EIATTR_FRAME_SIZE
	.align		4
.L_13:
        /*0048*/ 	.byte	0x04, 0x11
        /*004a*/ 	.short	(.L_15 - .L_14)
	.align		4
.L_14:
        /*004c*/ 	.word	index@(neighborhoodSumY)
        /*0050*/ 	.word	0x00000000


	//----- nvinfo : EIATTR_REGCOUNT
	.align		4
.L_15:
        /*0054*/ 	.byte	0x04, 0x2f
        /*0056*/ 	.short	(.L_17 - .L_16)
	.align		4
.L_16:
        /*0058*/ 	.word	index@(neighborhoodSumZ)
        /*005c*/ 	.word	0x00000020


	//----- nvinfo : EIATTR_FRAME_SIZE
	.align		4
.L_17:
        /*0060*/ 	.byte	0x04, 0x11
        /*0062*/ 	.short	(.L_19 - .L_18)
	.align		4
.L_18:
        /*0064*/ 	.word	index@(neighborhoodSumZ)
        /*0068*/ 	.word	0x00000000


	//----- nvinfo : EIATTR_REGCOUNT
	.align		4
.L_19:
        /*006c*/ 	.byte	0x04, 0x2f
        /*006e*/ 	.short	(.L_21 - .L_20)
	.align		4
.L_20:
        /*0070*/ 	.word	index@(setEBEProduct)
        /*0074*/ 	.word	0x00000016


	//----- nvinfo : EIATTR_FRAME_SIZE
	.align		4
.L_21:
        /*0078*/ 	.byte	0x04, 0x11
        /*007a*/ 	.short	(.L_23 - .L_22)
	.align		4
.L_22:
        /*007c*/ 	.word	index@(setEBEProduct)
        /*0080*/ 	.word	0x00000000


	//----- nvinfo : EIATTR_REGCOUNT
	.align		4
.L_23:
        /*0084*/ 	.byte	0x04, 0x2f
        /*0086*/ 	.short	(.L_25 - .L_24)
	.align		4
.L_24:
        /*0088*/ 	.word	index@(multiplyScalar)
        /*008c*/ 	.word	0x00000010


	//----- nvinfo : EIATTR_FRAME_SIZE
	.align		4
.L_25:
        /*0090*/ 	.byte	0x04, 0x11
        /*0092*/ 	.short	(.L_27 - .L_26)
	.align		4
.L_26:
        /*0094*/ 	.word	index@(multiplyScalar)
        /*0098*/ 	.word	0x00000000


	//----- nvinfo : EIATTR_REGCOUNT
	.align		4
.L_27:
        /*009c*/ 	.byte	0x04, 0x2f
        /*009e*/ 	.short	(.L_29 - .L_28)
	.align		4
.L_28:
        /*00a0*/ 	.word	index@(eigenBatch3d)
        /*00a4*/ 	.word	0x00000030


	//----- nvinfo : EIATTR_FRAME_SIZE
	.align		4
.L_29:
        /*00a8*/ 	.byte	0x04, 0x11
        /*00aa*/ 	.short	(.L_31 - .L_30)
	.align		4
.L_30:
        /*00ac*/ 	.word	index@($eigenBatch3d$__internal_trig_reduction_slowpathd)
        /*00b0*/ 	.word	0x00000098


	//----- nvinfo : EIATTR_FRAME_SIZE
	.align		4
.L_31:
        /*00b4*/ 	.byte	0x04, 0x11
        /*00b6*/ 	.short	(.L_33 - .L_32)
	.align		4
.L_32:
        /*00b8*/ 	.word	index@($__internal_6_$__cuda_sm20_sqrt_rn_f32_slowpath)
        /*00bc*/ 	.word	0x00000098


	//----- nvinfo : EIATTR_FRAME_SIZE
	.align		4
.L_33:
        /*00c0*/ 	.byte	0x04, 0x11
        /*00c2*/ 	.short	(.L_35 - .L_34)
	.align		4
.L_34:
        /*00c4*/ 	.word	index@($__internal_5_$__cuda_sm20_dsqrt_rn_f64_mediumpath_v1)
        /*00c8*/ 	.word	0x00000098


	//----- nvinfo : EIATTR_FRAME_SIZE
	.align		4
.L_35:
        /*00cc*/ 	.byte	0x04, 0x11
        /*00ce*/ 	.short	(.L_37 - .L_36)
	.align		4
.L_36:
        /*00d0*/ 	.word	index@($__internal_4_$__cuda_sm20_div_rn_f64_full)
        /*00d4*/ 	.word	0x00000098


	//----- nvinfo : EIATTR_FRAME_SIZE
	.align		4
.L_37:
        /*00d8*/ 	.byte	0x04, 0x11
        /*00da*/ 	.short	(.L_39 - .L_38)
	.align		4
.L_38:
        /*00dc*/ 	.word	index@($__internal_3_$__cuda_sm20_dblrcp_rn_slowpath_v3)
        /*00e0*/ 	.word	0x00000098


	//----- nvinfo : EIATTR_FRAME_SIZE
	.align		4
.L_39:
        /*00e4*/ 	.byte	0x04, 0x11
        /*00e6*/ 	.short	(.L_41 - .L_40)
	.align		4
.L_40:
        /*00e8*/ 	.word	index@(eigenBatch3d)
        /*00ec*/ 	.word	0x00000098


	//----- nvinfo : EIATTR_REGCOUNT
	.align		4
.L_41:
        /*00f0*/ 	.byte	0x04, 0x2f
        /*00f2*/ 	.short	(.L_43 - .L_42)
	.align		4
.L_42:
        /*00f4*/ 	.word	index@(eigenBatch2d)
        /*00f8*/ 	.word	0x00000020


	//----- nvinfo : EIATTR_FRAME_SIZE
	.align		4
.L_43:
        /*00fc*/ 	.byte	0x04, 0x11
        /*00fe*/ 	.short	(.L_45 - .L_44)
	.align		4
.L_44:
        /*0100*/ 	.word	index@($__internal_2_$__cuda_sm20_dsqrt_rn_f64_mediumpath_v1)
        /*0104*/ 	.word	0x00000018


	//----- nvinfo : EIATTR_FRAME_SIZE
	.align		4
.L_45:
        /*0108*/ 	.byte	0x04, 0x11
        /*010a*/ 	.short	(.L_47 - .L_46)
	.align		4
.L_46:
        /*010c*/ 	.word	index@($__internal_1_$__cuda_sm20_div_rn_f64_full)
        /*0110*/ 	.word	0x00000018


	//----- nvinfo : EIATTR_FRAME_SIZE
	.align		4
.L_47:
        /*0114*/ 	.byte	0x04, 0x11
        /*0116*/ 	.short	(.L_49 - .L_48)
	.align		4
.L_48:
        /*0118*/ 	.word	index@($__internal_0_$__cuda_sm20_dblrcp_rn_slowpath_v3)
        /*011c*/ 	.word	0x00000018


	//----- nvinfo : EIATTR_FRAME_SIZE
	.align		4
.L_49:
        /*0120*/ 	.byte	0x04, 0x11
        /*0122*/ 	.short	(.L_51 - .L_50)
	.align		4
.L_50:
        /*0124*/ 	.word	index@(eigenBatch2d)
        /*0128*/ 	.word	0x00000018


	//----- nvinfo : EIATTR_MIN_STACK_SIZE
	.align		4
.L_51:
        /*012c*/ 	.byte	0x04, 0x12
        /*012e*/ 	.short	(.L_53 - .L_52)
	.align		4
.L_52:
        /*0130*/ 	.word	index@(eigenBatch2d)
        /*0134*/ 	.word	0x00000018


	//----- nvinfo : EIATTR_MIN_STACK_SIZE
	.align		4
.L_53:
        /*0138*/ 	.byte	0x04, 0x12
        /*013a*/ 	.short	(.L_55 - .L_54)
	.align		4
.L_54:
        /*013c*/ 	.word	index@(eigenBatch3d)
        /*0140*/ 	.word	0x00000098


	//----- nvinfo : EIATTR_MIN_STACK_SIZE
	.align		4
.L_55:
        /*0144*/ 	.byte	0x04, 0x12
        /*0146*/ 	.short	(.L_57 - .L_56)
	.align		4
.L_56:
        /*0148*/ 	.word	index@(multiplyScalar)
        /*014c*/ 	.word	0x00000000


	//----- nvinfo : EIATTR_MIN_STACK_SIZE
	.align		4
.L_57:
        /*0150*/ 	.byte	0x04, 0x12
        /*0152*/ 	.short	(.L_59 - .L_58)
	.align		4
.L_58:
        /*0154*/ 	.word	index@(setEBEProduct)
        /*0158*/ 	.word	0x00000000


	//----- nvinfo : EIATTR_MIN_STACK_SIZE
	.align		4
.L_59:
        /*015c*/ 	.byte	0x04, 0x12
        /*015e*/ 	.short	(.L_61 - .L_60)
	.align		4
.L_60:
        /*0160*/ 	.word	index@(neighborhoodSumZ)
        /*0164*/ 	.word	0x00000000


	//----- nvinfo : EIATTR_MIN_STACK_SIZE
	.align		4
.L_61:
        /*0168*/ 	.byte	0x04, 0x12
        /*016a*/ 	.short	(.L_63 - .L_62)
	.align		4
.L_62:
        /*016c*/ 	.word	index@(neighborhoodSumY)
        /*0170*/ 	.word	0x00000000


	//----- nvinfo : EIATTR_MIN_STACK_SIZE
	.align		4
.L_63:
        /*0174*/ 	.byte	0x04, 0x12
        /*0176*/ 	.short	(.L_65 - .L_64)
	.align		4
.L_64:
        /*0178*/ 	.word	index@(neighborhoodSumX)
        /*017c*/ 	.word	0x00000000


	//----- nvinfo : EIATTR_MIN_STACK_SIZE
	.align		4
.L_65:
        /*0180*/ 	.byte	0x04, 0x12
        /*0182*/ 	.short	(.L_67 - .L_66)
	.align		4
.L_66:
        /*0184*/ 	.word	index@(batchGrad)
        /*0188*/ 	.word	0x00000000
.L_67:


//--------------------- .nv.compat                --------------------------
	.section	.nv.compat,"",@"SHT_CUDA_COMPAT_INFO"
	.align	4
        /*0000*/ 	.byte	0x02, 0x09, 0x00, 0x00, 0x02, 0x02, 0x01, 0x00, 0x02, 0x05, 0x05, 0x00, 0x03, 0x07, 0x01, 0x01
        /*0010*/ 	.byte	0x02, 0x03, 0x00, 0x00, 0x02, 0x06, 0x01, 0x00, 0x04, 0x0b, 0x08, 0x00, 0x01, 0x00, 0x00, 0x00
        /*0020*/ 	.byte	0x00, 0x00, 0x00, 0x00


//--------------------- .nv.info.eigenBatch2d     --------------------------
	.section	.nv.info.eigenBatch2d,"",@"SHT_CUDA_INFO"
	.sectionflags	@""
	.align	4


	//----- nvinfo : EIATTR_CUDA_API_VERSION
	.align		4
        /*0000*/ 	.byte	0x04, 0x37
        /*0002*/ 	.short	(.L_69 - .L_68)
.L_68:
        /*0004*/ 	.word	0x00000082


	//----- nvinfo : EIATTR_KPARAM_INFO
	.align		4
.L_69:
        /*0008*/ 	.byte	0x04, 0x17
        /*000a*/ 	.short	(.L_71 - .L_70)
.L_70:
        /*000c*/ 	.word	0x00000000
        /*0010*/ 	.short	0x001b
        /*0012*/ 	.short	0x00a0
        /*0014*/ 	.byte	0x00, 0xf0, 0x21, 0x00


	//----- nvinfo : EIATTR_KPARAM_INFO
	.align		4
.L_71:
        /*0018*/ 	.byte	0x04, 0x17
        /*001a*/ 	.short	(.L_73 - .L_72)
.L_72:
        /*001c*/ 	.word	0x00000000
        /*0020*/ 	.short	0x001a
        /*0022*/ 	.short	0x009c
        /*0024*/ 	.byte	0x00, 0xf0, 0x11, 0x00


	//----- nvinfo : EIATTR_KPARAM_INFO
	.align		4
.L_73:
        /*0028*/ 	.byte	0x04, 0x17
        /*002a*/ 	.short	(.L_75 - .L_74)
.L_74:
        /*002c*/ 	.word	0x00000000
        /*0030*/ 	.short	0x0019
        /*0032*/ 	.short	0x0098
        /*0034*/ 	.byte	0x00, 0xf0, 0x11, 0x00


	//----- nvinfo : EIATTR_KPARAM_INFO
	.align		4
.L_75:
        /*0038*/ 	.byte	0x04, 0x17
        /*003a*/ 	.short	(.L_77 - .L_76)
.L_76:
        /*003c*/ 	.word	0x00000000
        /*0040*/ 	.short	0x0018
        /*0042*/ 	.short	0x0090
        /*0044*/ 	.byte	0x00, 0xf5, 0x21, 0x00


	//----- nvinfo : EIATTR_KPARAM_INFO
	.align		4
.L_77:
        /*0048*/ 	.byte	0x04, 0x17
        /*004a*/ 	.short	(.L_79 - .L_78)
.L_78:
        /*004c*/ 	.word	0x00000000
        /*0050*/ 	.short	0x0017
        /*0052*/ 	.short	0x008c
        /*0054*/ 	.byte	0x00, 0xf0, 0x11, 0x00


	//----- nvinfo : EIATTR_KPARAM_INFO
	.align		4
.L_79:
        /*0058*/ 	.byte	0x04, 0x17
        /*005a*/ 	.short	(.L_81 - .L_80)
.L_80:
        /*005c*/ 	.word	0x00000000
        /*0060*/ 	.short	0x0016
        /*0062*/ 	.short	0x0088
        /*0064*/ 	.byte	0x00, 0xf0, 0x11, 0x00


	//----- nvinfo : EIATTR_KPARAM_INFO
	.align		4
.L_81:
        /*0068*/ 	.byte	0x04, 0x17
        /*006a*/ 	.short	(.L_83 - .L_82)
.L_82:
        /*006c*/ 	.word	0x00000000
        /*0070*/ 	.short	0x0015
        /*0072*/ 	.short	0x0080
        /*0074*/ 	.byte	0x00, 0xf5, 0x21, 0x00


	//----- nvinfo : EIATTR_KPARAM_INFO
	.align		4
.L_83:
        /*0078*/ 	.byte	0x04, 0x17
        /*007a*/ 	.short	(.L_85 - .L_84)
.L_84:
        /*007c*/ 	.word	0x00000000
        /*0080*/ 	.short	0x0014
        /*0082*/ 	.short	0x0078
        /*0084*/ 	.byte	0x00, 0xf5, 0x21, 0x00


	//----- nvinfo : EIATTR_KPARAM_INFO
	.align		4
.L_85:
        /*0088*/ 	.byte	0x04, 0x17
        /*008a*/ 	.short	(.L_87 - .L_86)
.L_86:
        /*008c*/ 	.word	0x00000000
        /*0090*/ 	.short	0x0013
        /*0092*/ 	.short	0x0074
        /*0094*/ 	.byte	0x00, 0xf0, 0x11, 0x00


	//----- nvinfo : EIATTR_KPARAM_INFO
	.align		4
.L_87:
        /*0098*/ 	.byte	0x04, 0x17
        /*009a*/ 	.short	(.L_89 - .L_88)
.L_88:
        /*009c*/ 	.word	0x00000000
        /*00a0*/ 	.short	0x0012
        /*00a2*/ 	.short	0x0070
        /*00a4*/ 	.byte	0x00, 0xf0, 0x11, 0x00


	//----- nvinfo : EIATTR_KPARAM_INFO
	.align		4
.L_89:
        /*00a8*/ 	.byte	0x04, 0x17
        /*00aa*/ 	.short	(.L_91 - .L_90)
.L_90:
        /*00ac*/ 	.word	0x00000000
        /*00b0*/ 	.short	0x0011
        /*00b2*/ 	.short	0x0068
        /*00b4*/ 	.byte	0x00, 0xf5, 0x21, 0x00


	//----- nvinfo : EIATTR_KPARAM_INFO
	.align		4
.L_91:
        /*00b8*/ 	.byte	0x04, 0x17
        /*00ba*/ 	.short	(.L_93 - .L_92)
.L_92:
        /*00bc*/ 	.word	0x00000000
        /*00c0*/ 	.short	0x0010
        /*00c2*/ 	.short	0x0060
        /*00c4*/ 	.byte	0x00, 0xf5, 0x21, 0x00


	//----- nvinfo : EIATTR_KPARAM_INFO
	.align		4
.L_93:
        /*00c8*/ 	.byte	0x04, 0x17
        /*00ca*/ 	.short	(.L_95 - .L_94)
.L_94:
        /*00cc*/ 	.word	0x00000000
        /*00d0*/ 	.short	0x000f
        /*00d2*/ 	.short	0x005c
        /*00d4*/ 	.byte	0x00, 0xf0, 0x11, 0x00


	//----- nvinfo : EIATTR_KPARAM_INFO
	.align		4
.L_95:
        /*00d8*/ 	.byte	0x04, 0x17
        /*00da*/ 	.short	(.L_97 - .L_96)
.L_96:
        /*00dc*/ 	.word	0x00000000
        /*00e0*/ 	.short	0x000e
        /*00e2*/ 	.short	0x0058
        /*00e4*/ 	.byte	0x00, 0xf0, 0x11, 0x00


	//----- nvinfo : EIATTR_KPARAM_INFO
	.align		4
.L_97:
        /*00e8*/ 	.byte	0x04, 0x17
        /*00ea*/ 	.short	(.L_99 - .L_98)
.L_98:
        /*00ec*/ 	.word	0x00000000
        /*00f0*/ 	.short	0x000d
        /*00f2*/ 	.short	0x0050
        /*00f4*/ 	.byte	0x00, 0xf5, 0x21, 0x00


	//----- nvinfo : EIATTR_KPARAM_INFO
	.align		4
.L_99:
        /*00f8*/ 	.byte	0x04, 0x17
        /*00fa*/ 	.short	(.L_101 - .L_100)
.L_100:
        /*00fc*/ 	.word	0x00000000
        /*0100*/ 	.short	0x000c
        /*0102*/ 	.short	0x0048
        /*0104*/ 	.byte	0x00, 0xf5, 0x21, 0x00


	//----- nvinfo : EIATTR_KPARAM_INFO
	.align		4
.L_101:
        /*0108*/ 	.byte	0x04, 0x17
        /*010a*/ 	.short	(.L_103 - .L_102)
.L_102:
        /*010c*/ 	.word	0x00000000
        /*0110*/ 	.short	0x000b
        /*0112*/ 	.short	0x0044
        /*0114*/ 	.byte	0x00, 0xf0, 0x11, 0x00


	//----- nvinfo : EIATTR_KPARAM_INFO
	.align		4
.L_103:
        /*0118*/ 	.byte	0x04, 0x17
        /*011a*/ 	.short	(.L_105 - .L_104)
.L_104:
        /*011c*/ 	.word	0x00000000
        /*0120*/ 	.short	0x000a
        /*0122*/ 	.short	0x0040
        /*0124*/ 	.byte	0x00, 0xf0, 0x11, 0x00


	//----- nvinfo : EIATTR_KPARAM_INFO
	.align		4
.L_105:
        /*0128*/ 	.byte	0x04, 0x17
        /*012a*/ 	.short	(.L_107 - .L_106)
.L_106:
        /*012c*/ 	.word	0x00000000
        /*0130*/ 	.short	0x0009
        /*0132*/ 	.short	0x0038
        /*0134*/ 	.byte	0x00, 0xf5, 0x21, 0x00


	//----- nvinfo : EIATTR_KPARAM_INFO
	.align		4
.L_107:
        /*0138*/ 	.byte	0x04, 0x17
        /*013a*/ 	.short	(.L_109 - .L_108)
.L_108:
        /*013c*/ 	.word	0x00000000
        /*0140*/ 	.short	0x0008
        /*0142*/ 	.short	0x0030
        /*0144*/ 	.byte	0x00, 0xf5, 0x21, 0x00


	//----- nvinfo : EIATTR_KPARAM_INFO
	.align		4
.L_109:
        /*0148*/ 	.byte	0x04, 0x17
        /*014a*/ 	.short	(.L_111 - .L_110)
.L_110:
        /*014c*/ 	.word	0x00000000
        /*0150*/ 	.short	0x0007
        /*0152*/ 	.short	0x002c
        /*0154*/ 	.byte	0x00, 0xf0, 0x11, 0x00


	//----- nvinfo : EIATTR_KPARAM_INFO
	.align		4
.L_111:
        /*0158*/ 	.byte	0x04, 0x17
        /*015a*/ 	.short	(.L_113 - .L_112)
.L_112:
        /*015c*/ 	.word	0x00000000
        /*0160*/ 	.short	0x0006
        /*0162*/ 	.short	0x0028
        /*0164*/ 	.byte	0x00, 0xf0, 0x11, 0x00


	//----- nvinfo : EIATTR_KPARAM_INFO
	.align		4
.L_113:
        /*0168*/ 	.byte	0x04, 0x17
        /*016a*/ 	.short	(.L_115 - .L_114)
.L_114:
        /*016c*/ 	.word	0x00000000
        /*0170*/ 	.short	0x0005
        /*0172*/ 	.short	0x0020
        /*0174*/ 	.byte	0x00, 0xf5, 0x21, 0x00


	//----- nvinfo : EIATTR_KPARAM_INFO
	.align		4
.L_115:
        /*0178*/ 	.byte	0x04, 0x17
        /*017a*/ 	.short	(.L_117 - .L_116)
.L_116:
        /*017c*/ 	.word	0x00000000
        /*0180*/ 	.short	0x0004
        /*0182*/ 	.short	0x0018
        /*0184*/ 	.byte	0x00, 0xf5, 0x21, 0x00


	//----- nvinfo : EIATTR_KPARAM_INFO
	.align		4
.L_117:
        /*0188*/ 	.byte	0x04, 0x17
        /*018a*/ 	.short	(.L_119 - .L_118)
.L_118:
        /*018c*/ 	.word	0x00000000
        /*0190*/ 	.short	0x0003
        /*0192*/ 	.short	0x0014
        /*0194*/ 	.byte	0x00, 0xf0, 0x11, 0x00


	//----- nvinfo : EIATTR_KPARAM_INFO
	.align		4
.L_119:
        /*0198*/ 	.byte	0x04, 0x17
        /*019a*/ 	.short	(.L_121 - .L_120)
.L_120:
        /*019c*/ 	.word	0x00000000
        /*01a0*/ 	.short	0x0002
        /*01a2*/ 	.short	0x0010
        /*01a4*/ 	.byte	0x00, 0xf0, 0x11, 0x00


	//----- nvinfo : EIATTR_KPARAM_INFO
	.align		4
.L_121:
        /*01a8*/ 	.byte	0x04, 0x17
        /*01aa*/ 	.short	(.L_123 - .L_122)
.L_122:
        /*01ac*/ 	.word	0x00000000
        /*01b0*/ 	.short	0x0001
        /*01b2*/ 	.short	0x0008
        /*01b4*/ 	.byte	0x00, 0xf5, 0x21, 0x00


	//----- nvinfo : EIATTR_KPARAM_INFO
	.align		4
.L_123:
        /*01b8*/ 	.byte	0x04, 0x17
        /*01ba*/ 	.short	(.L_125 - .L_124)
.L_124:
        /*01bc*/ 	.word	0x00000000
        /*01c0*/ 	.short	0x0000
        /*01c2*/ 	.short	0x0000
        /*01c4*/ 	.byte	0x00, 0xf5, 0x21, 0x00


	//----- nvinfo : EIATTR_SPARSE_MMA_MASK
	.align		4
.L_125:
        /*01c8*/ 	.byte	0x03, 0x50
        /*01ca*/ 	.short	0x0000


	//----- nvinfo : EIATTR_MAXREG_COUNT
	.align		4
        /*01cc*/ 	.byte	0x03, 0x1b
        /*01ce*/ 	.short	0x00ff


	//----- nvinfo : EIATTR_MERCURY_ISA_VERSION
	.align		4
        /*01d0*/ 	.byte	0x03, 0x5f
        /*01d2*/ 	.short	0x0101


	//----- nvinfo : EIATTR_VRC_CTA_INIT_COUNT
	.align		4
        /*01d4*/ 	.byte	0x02, 0x4a
	.zero		1
	.zero		1


	//----- nvinfo : EIATTR_EXIT_INSTR_OFFSETS
	.align		4
        /*01d8*/ 	.byte	0x04, 0x1c
        /*01da*/ 	.short	(.L_127 - .L_126)


	//   ....[0]....
.L_126:
        /*01dc*/ 	.word	0x00000170


	//   ....[1]....
        /*01e0*/ 	.word	0x00000320


	//   ....[2]....
        /*01e4*/ 	.word	0x00001ab0


	//----- nvinfo : EIATTR_CRS_STACK_SIZE
	.align		4
.L_127:
        /*01e8*/ 	.byte	0x04, 0x1e
        /*01ea*/ 	.short	(.L_129 - .L_128)
.L_128:
        /*01ec*/ 	.word	0x00000000


	//----- nvinfo : EIATTR_CBANK_PARAM_SIZE
	.align		4
.L_129:
        /*01f0*/ 	.byte	0x03, 0x19
        /*01f2*/ 	.short	0x00a8


	//----- nvinfo : EIATTR_PARAM_CBANK
	.align		4
        /*01f4*/ 	.byte	0x04, 0x0a
        /*01f6*/ 	.short	(.L_131 - .L_130)
	.align		4
.L_130:
        /*01f8*/ 	.word	index@(.nv.constant0.eigenBatch2d)
        /*01fc*/ 	.short	0x0380
        /*01fe*/ 	.short	0x00a8


	//----- nvinfo : EIATTR_SW_WAR
	.align		4
.L_131:
        /*0200*/ 	.byte	0x04, 0x36
        /*0202*/ 	.short	(.L_133 - .L_132)
.L_132:
        /*0204*/ 	.word	0x00000008
.L_133:


//--------------------- .nv.info.eigenBatch3d     --------------------------
	.section	.nv.info.eigenBatch3d,"",@"SHT_CUDA_INFO"
	.sectionflags	@""
	.align	4


	//----- nvinfo : EIATTR_CUDA_API_VERSION
	.align		4
        /*0000*/ 	.byte	0x04, 0x37
        /*0002*/ 	.short	(.L_135 - .L_134)
.L_134:
        /*0004*/ 	.word	0x00000082


	//----- nvinfo : EIATTR_KPARAM_INFO
	.align		4
.L_135:
        /*0008*/ 	.byte	0x04, 0x17
        /*000a*/ 	.short	(.L_137 - .L_136)
.L_136:
        /*000c*/ 	.word	0x00000000
        /*0010*/ 	.short	0x002c
        /*0012*/ 	.short	0x0108
        /*0014*/ 	.byte	0x00, 0xf0, 0x21, 0x00


	//----- nvinfo : EIATTR_KPARAM_INFO
	.align		4
.L_137:
        /*0018*/ 	.byte	0x04, 0x17
        /*001a*/ 	.short	(.L_139 - .L_138)
.L_138:
        /*001c*/ 	.word	0x00000000
        /*0020*/ 	.short	0x002b
        /*0022*/ 	.short	0x0100
        /*0024*/ 	.byte	0x00, 0xf0, 0x11, 0x00


	//----- nvinfo : EIATTR_KPARAM_INFO
	.align		4
.L_139:
        /*0028*/ 	.byte	0x04, 0x17
        /*002a*/ 	.short	(.L_141 - .L_140)
.L_140:
        /*002c*/ 	.word	0x00000000
        /*0030*/ 	.short	0x002a
        /*0032*/ 	.short	0x00fc
        /*0034*/ 	.byte	0x00, 0xf0, 0x11, 0x00


	//----- nvinfo : EIATTR_KPARAM_INFO
	.align		4
.L_141:
        /*0038*/ 	.byte	0x04, 0x17
        /*003a*/ 	.short	(.L_143 - .L_142)
.L_142:
        /*003c*/ 	.word	0x00000000
        /*0040*/ 	.short	0x0029
        /*0042*/ 	.short	0x00f8
        /*0044*/ 	.byte	0x00, 0xf0, 0x11, 0x00


	//----- nvinfo : EIATTR_KPARAM_INFO
	.align		4
.L_143:
        /*0048*/ 	.byte	0x04, 0x17
        /*004a*/ 	.short	(.L_145 - .L_144)
.L_144:
        /*004c*/ 	.word	0x00000000
        /*0050*/ 	.short	0x0028
        /*0052*/ 	.short	0x00f0
        /*0054*/ 	.byte	0x00, 0xf5, 0x21, 0x00


	//----- nvinfo : EIATTR_KPARAM_INFO
	.align		4
.L_145:
        /*0058*/ 	.byte	0x04, 0x17
        /*005a*/ 	.short	(.L_147 - .L_146)
.L_146:
        /*005c*/ 	.word	0x00000000
        /*0060*/ 	.short	0x0027
        /*0062*/ 	.short	0x00ec
        /*0064*/ 	.byte	0x00, 0xf0, 0x11, 0x00


	//----- nvinfo : EIATTR_KPARAM_INFO
	.align		4
.L_147:
        /*0068*/ 	.byte	0x04, 0x17
        /*006a*/ 	.short	(.L_149 - .L_148)
.L_148:
        /*006c*/ 	.word	0x00000000
        /*0070*/ 	.short	0x0026
        /*0072*/ 	.short	0x00e8
        /*0074*/ 	.byte	0x00, 0xf0, 0x11, 0x00


	//----- nvinfo : EIATTR_KPARAM_INFO
	.align		4
.L_149:
        /*0078*/ 	.byte	0x04, 0x17
        /*007a*/ 	.short	(.L_151 - .L_150)
.L_150:
        /*007c*/ 	.word	0x00000000
        /*0080*/ 	.short	0x0025
        /*0082*/ 	.short	0x00e0
        /*0084*/ 	.byte	0x00, 0xf5, 0x21, 0x00


	//----- nvinfo : EIATTR_KPARAM_INFO
	.align		4
.L_151:
        /*0088*/ 	.byte	0x04, 0x17
        /*008a*/ 	.short	(.L_153 - .L_152)
.L_152:
        /*008c*/ 	.word	0x00000000
        /*0090*/ 	.short	0x0024
        /*0092*/ 	.short	0x00d8
        /*0094*/ 	.byte	0x00, 0xf5, 0x21, 0x00


	//----- nvinfo : EIATTR_KPARAM_INFO
	.align		4
.L_153:
        /*0098*/ 	.byte	0x04, 0x17
        /*009a*/ 	.short	(.L_155 - .L_154)
.L_154:
        /*009c*/ 	.word	0x00000000
        /*00a0*/ 	.short	0x0023
        /*00a2*/ 	.short	0x00d4
        /*00a4*/ 	.byte	0x00, 0xf0, 0x11, 0x00


	//----- nvinfo : EIATTR_KPARAM_INFO
	.align		4
.L_155:
        /*00a8*/ 	.byte	0x04, 0x17
        /*00aa*/ 	.short	(.L_157 - .L_156)
.L_156:
        /*00ac*/ 	.word	0x00000000
        /*00b0*/ 	.short	0x0022
        /*00b2*/ 	.short	0x00d0
        /*00b4*/ 	.byte	0x00, 0xf0, 0x11, 0x00


	//----- nvinfo : EIATTR_KPARAM_INFO
	.align		4
.L_157:
        /*00b8*/ 	.byte	0x04, 0x17
        /*00ba*/ 	.short	(.L_159 - .L_158)
.L_158:
        /*00bc*/ 	.word	0x00000000
        /*00c0*/ 	.short	0x0021
        /*00c2*/ 	.short	0x00c8
        /*00c4*/ 	.byte	0x00, 0xf5, 0x21, 0x00


	//----- nvinfo : EIATTR_KPARAM_INFO
	.align		4
.L_159:
        /*00c8*/ 	.byte	0x04, 0x17
        /*00ca*/ 	.short	(.L_161 - .L_160)
.L_160:
        /*00cc*/ 	.word	0x00000000
        /*00d0*/ 	.short	0x0020
        /*00d2*/ 	.short	0x00c0
        /*00d4*/ 	.byte	0x00, 0xf5, 0x21, 0x00


	//----- nvinfo : EIATTR_KPARAM_INFO
	.align		4
.L_161:
        /*00d8*/ 	.byte	0x04, 0x17
        /*00da*/ 	.short	(.L_163 - .L_162)
.L_162:
        /*00dc*/ 	.word	0x00000000
        /*00e0*/ 	.short	0x001f
        /*00e2*/ 	.short	0x00bc
        /*00e4*/ 	.byte	0x00, 0xf0, 0x11, 0x00


	//----- nvinfo : EIATTR_KPARAM_INFO
	.align		4
.L_163:
        /*00e8*/ 	.byte	0x04, 0x17
        /*00ea*/ 	.short	(.L_165 - .L_164)
.L_164:
        /*00ec*/ 	.word	0x00000000
        /*00f0*/ 	.short	0x001e
        /*00f2*/ 	.short	0x00b8
        /*00f4*/ 	.byte	0x00, 0xf0, 0x11, 0x00


	//----- nvinfo : EIATTR_KPARAM_INFO
	.align		4
.L_165:
        /*00f8*/ 	.byte	0x04, 0x17
        /*00fa*/ 	.short	(.L_167 - .L_166)
.L_166:
        /*00fc*/ 	.word	0x00000000
        /*0100*/ 	.short	0x001d
        /*0102*/ 	.short	0x00b0
        /*0104*/ 	.byte	0x00, 0xf5, 0x21, 0x00


	//----- nvinfo : EIATTR_KPARAM_INFO
	.align		4
.L_167:
        /*0108*/ 	.byte	0x04, 0x17
        /*010a*/ 	.short	(.L_169 - .L_168)
.L_168:
        /*010c*/ 	.word	0x00000000
        /*0110*/ 	.short	0x001c
        /*0112*/ 	.short	0x00a8
        /*0114*/ 	.byte	0x00, 0xf5, 0x21, 0x00


	//----- nvinfo : EIATTR_KPARAM_INFO
	.align		4
.L_169:
        /*0118*/ 	.byte	0x04, 0x17
        /*011a*/ 	.short	(.L_171 - .L_170)
.L_170:
        /*011c*/ 	.word	0x00000000
        /*0120*/ 	.short	0x001b
        /*0122*/ 	.short	0x00a4
        /*0124*/ 	.byte	0x00, 0xf0, 0x11, 0x00


	//----- nvinfo : EIATTR_KPARAM_INFO
	.align		4
.L_171:
        /*0128*/ 	.byte	0x04, 0x17
        /*012a*/ 	.short	(.L_173 - .L_172)
.L_172:
        /*012c*/ 	.word	0x00000000
        /*0130*/ 	.short	0x001a
        /*0132*/ 	.short	0x00a0
        /*0134*/ 	.byte	0x00, 0xf0, 0x11, 0x00


	//----- nvinfo : EIATTR_KPARAM_INFO
	.align		4
.L_173:
        /*0138*/ 	.byte	0x04, 0x17
        /*013a*/ 	.short	(.L_175 - .L_174)
.L_174:
        /*013c*/ 	.word	0x00000000
        /*0140*/ 	.short	0x0019
        /*0142*/ 	.short	0x0098
        /*0144*/ 	.byte	0x00, 0xf5, 0x21, 0x00


	//----- nvinfo : EIATTR_KPARAM_INFO
	.align		4
.L_175:
        /*0148*/ 	.byte	0x04, 0x17
        /*014a*/ 	.short	(.L_177 - .L_176)
.L_176:
        /*014c*/ 	.word	0x00000000
        /*0150*/ 	.short	0x0018
        /*0152*/ 	.short	0x0090
        /*0154*/ 	.byte	0x00, 0xf5, 0x21, 0x00


	//----- nvinfo : EIATTR_KPARAM_INFO
	.align		4
.L_177:
        /*0158*/ 	.byte	0x04, 0x17
        /*015a*/ 	.short	(.L_179 - .L_178)
.L_178:
        /*015c*/ 	.word	0x00000000
        /*0160*/ 	.short	0x0017
        /*0162*/ 	.short	0x008c
        /*0164*/ 	.byte	0x00, 0xf0, 0x11, 0x00


	//----- nvinfo : EIATTR_KPARAM_INFO
	.align		4
.L_179:
        /*0168*/ 	.byte	0x04, 0x17
        /*016a*/ 	.short	(.L_181 - .L_180)
.L_180:
        /*016c*/ 	.word	0x00000000
        /*0170*/ 	.short	0x0016
        /*0172*/ 	.short	0x0088
        /*0174*/ 	.byte	0x00, 0xf0, 0x11, 0x00


	//----- nvinfo : EIATTR_KPARAM_INFO
	.align		4
.L_181:
        /*0178*/ 	.byte	0x04, 0x17
        /*017a*/ 	.short	(.L_183 - .L_182)
.L_182:
        /*017c*/ 	.word	0x00000000
        /*0180*/ 	.short	0x0015
        /*0182*/ 	.short	0x0080
        /*0184*/ 	.byte	0x00, 0xf5, 0x21, 0x00


	//----- nvinfo : EIATTR_KPARAM_INFO
	.align		4
.L_183:
        /*0188*/ 	.byte	0x04, 0x17
        /*018a*/ 	.short	(.L_185 - .L_184)
.L_184:
        /*018c*/ 	.word	0x00000000
        /*0190*/ 	.short	0x0014
        /*0192*/ 	.short	0x0078
        /*0194*/ 	.byte	0x00, 0xf5, 0x21, 0x00


	//----- nvinfo : EIATTR_KPARAM_INFO
	.align		4
.L_185:
        /*0198*/ 	.byte	0x04, 0x17
        /*019a*/ 	.short	(.L_187 - .L_186)
.L_186:
        /*019c*/ 	.word	0x00000000
        /*01a0*/ 	.short	0x0013
        /*01a2*/ 	.short	0x0074
        /*01a4*/ 	.byte	0x00, 0xf0, 0x11, 0x00


	//----- nvinfo : EIATTR_KPARAM_INFO
	.align		4
.L_187:
        /*01a8*/ 	.byte	0x04, 0x17
        /*01aa*/ 	.short	(.L_189 - .L_188)
.L_188:
        /*01ac*/ 	.word	0x00000000
        /*01b0*/ 	.short	0x0012
        /*01b2*/ 	.short	0x0070
        /*01b4*/ 	.byte	0x00, 0xf0, 0x11, 0x00


	//----- nvinfo : EIATTR_KPARAM_INFO
	.align		4
.L_189:
        /*01b8*/ 	.byte	0x04, 0x17
        /*01ba*/ 	.short	(.L_191 - .L_190)
.L_190:
        /*01bc*/ 	.word	0x00000000
        /*01c0*/ 	.short	0x0011
        /*01c2*/ 	.short	0x0068
        /*01c4*/ 	.byte	0x00, 0xf5, 0x21, 0x00


	//----- nvinfo : EIATTR_KPARAM_INFO
	.align		4
.L_191:
        /*01c8*/ 	.byte	0x04, 0x17
        /*01ca*/ 	.short	(.L_193 - .L_192)
.L_192:
        /*01cc*/ 	.word	0x00000000
        /*01d0*/ 	.short	0x0010
        /*01d2*/ 	.short	0x0060
        /*01d4*/ 	.byte	0x00, 0xf5, 0x21, 0x00


	//----- nvinfo : EIATTR_KPARAM_INFO
	.align		4
.L_193:
        /*01d8*/ 	.byte	0x04, 0x17
        /*01da*/ 	.short	(.L_195 - .L_194)
.L_194:
        /*01dc*/ 	.word	0x00000000
        /*01e0*/ 	.short	0x000f
        /*01e2*/ 	.short	0x005c
        /*01e4*/ 	.byte	0x00, 0xf0, 0x11, 0x00


	//----- nvinfo : EIATTR_KPARAM_INFO
	.align		4
.L_195:
        /*01e8*/ 	.byte	0x04, 0x17
        /*01ea*/ 	.short	(.L_197 - .L_196)
.L_196:
        /*01ec*/ 	.word	0x00000000
        /*01f0*/ 	.short	0x000e
        /*01f2*/ 	.short	0x0058
        /*01f4*/ 	.byte	0x00, 0xf0, 0x11, 0x00


	//----- nvinfo : EIATTR_KPARAM_INFO
	.align		4
.L_197:
        /*01f8*/ 	.byte	0x04, 0x17
        /*01fa*/ 	.short	(.L_199 - .L_198)
.L_198:
        /*01fc*/ 	.word	0x00000000
        /*0200*/ 	.short	0x000d
        /*0202*/ 	.short	0x0050
        /*0204*/ 	.byte	0x00, 0xf5, 0x21, 0x00


	//----- nvinfo : EIATTR_KPARAM_INFO
	.align		4
.L_199:
        /*0208*/ 	.byte	0x04, 0x17
        /*020a*/ 	.short	(.L_201 - .L_200)
.L_200:
        /*020c*/ 	.word	0x00000000
        /*0210*/ 	.short	0x000c
        /*0212*/ 	.short	0x0048
        /*0214*/ 	.byte	0x00, 0xf5, 0x21, 0x00


	//----- nvinfo : EIATTR_KPARAM_INFO
	.align		4
.L_201:
        /*0218*/ 	.byte	0x04, 0x17
        /*021a*/ 	.short	(.L_203 - .L_202)
.L_202:
        /*021c*/ 	.word	0x00000000
        /*0220*/ 	.short	0x000b
        /*0222*/ 	.short	0x0044
        /*0224*/ 	.byte	0x00, 0xf0, 0x11, 0x00


	//----- nvinfo : EIATTR_KPARAM_INFO
	.align		4
.L_203:
        /*0228*/ 	.byte	0x04, 0x17
        /*022a*/ 	.short	(.L_205 - .L_204)
.L_204:
        /*022c*/ 	.word	0x00000000
        /*0230*/ 	.short	0x000a
        /*0232*/ 	.short	0x0040
        /*0234*/ 	.byte	0x00, 0xf0, 0x11, 0x00


	//----- nvinfo : EIATTR_KPARAM_INFO
	.align		4
.L_205:
        /*0238*/ 	.byte	0x04, 0x17
        /*023a*/ 	.short	(.L_207 - .L_206)
.L_206:
        /*023c*/ 	.word	0x00000000
        /*0240*/ 	.short	0x0009
        /*0242*/ 	.short	0x0038
        /*0244*/ 	.byte	0x00, 0xf5, 0x21, 0x00


	//----- nvinfo : EIATTR_KPARAM_INFO
	.align		4
.L_207:
        /*0248*/ 	.byte	0x04, 0x17
        /*024a*/ 	.short	(.L_209 - .L_208)
.L_208:
        /*024c*/ 	.word	0x00000000
        /*0250*/ 	.short	0x0008
        /*0252*/ 	.short	0x0030
        /*0254*/ 	.byte	0x00, 0xf5, 0x21, 0x00


	//----- nvinfo : EIATTR_KPARAM_INFO
	.align		4
.L_209:
        /*0258*/ 	.byte	0x04, 0x17
        /*025a*/ 	.short	(.L_211 - .L_210)
.L_210:
        /*025c*/ 	.word	0x00000000
        /*0260*/ 	.short	0x0007
        /*0262*/ 	.short	0x002c
        /*0264*/ 	.byte	0x00, 0xf0, 0x11, 0x00


	//----- nvinfo : EIATTR_KPARAM_INFO
	.align		4
.L_211:
        /*0268*/ 	.byte	0x04, 0x17
        /*026a*/ 	.short	(.L_213 - .L_212)
.L_212:
        /*026c*/ 	.word	0x00000000
        /*0270*/ 	.short	0x0006
        /*0272*/ 	.short	0x0028
        /*0274*/ 	.byte	0x00, 0xf0, 0x11, 0x00


	//----- nvinfo : EIATTR_KPARAM_INFO
	.align		4
.L_213:
        /*0278*/ 	.byte	0x04, 0x17
        /*027a*/ 	.short	(.L_215 - .L_214)
.L_214:
        /*027c*/ 	.word	0x00000000
        /*0280*/ 	.short	0x0005
        /*0282*/ 	.short	0x0020
        /*0284*/ 	.byte	0x00, 0xf5, 0x21, 0x00


	//----- nvinfo : EIATTR_KPARAM_INFO
	.align		4
.L_215:
        /*0288*/ 	.byte	0x04, 0x17
        /*028a*/ 	.short	(.L_217 - .L_216)
.L_216:
        /*028c*/ 	.word	0x00000000
        /*0290*/ 	.short	0x0004
        /*0292*/ 	.short	0x0018
        /*0294*/ 	.byte	0x00, 0xf5, 0x21, 0x00


	//----- nvinfo : EIATTR_KPARAM_INFO
	.align		4
.L_217:
        /*0298*/ 	.byte	0x04, 0x17
        /*029a*/ 	.short	(.L_219 - .L_218)
.L_218:
        /*029c*/ 	.word	0x00000000
        /*02a0*/ 	.short	0x0003
        /*02a2*/ 	.short	0x0014
        /*02a4*/ 	.byte	0x00, 0xf0, 0x11, 0x00


	//----- nvinfo : EIATTR_KPARAM_INFO
	.align		4
.L_219:
        /*02a8*/ 	.byte	0x04, 0x17
        /*02aa*/ 	.short	(.L_221 - .L_220)
.L_220:
        /*02ac*/ 	.word	0x00000000
        /*02b0*/ 	.short	0x0002
        /*02b2*/ 	.short	0x0010
        /*02b4*/ 	.byte	0x00, 0xf0, 0x11, 0x00


	//----- nvinfo : EIATTR_KPARAM_INFO
	.align		4
.L_221:
        /*02b8*/ 	.byte	0x04, 0x17
        /*02ba*/ 	.short	(.L_223 - .L_222)
.L_222:
        /*02bc*/ 	.word	0x00000000
        /*02c0*/ 	.short	0x0001
        /*02c2*/ 	.short	0x0008
        /*02c4*/ 	.byte	0x00, 0xf5, 0x21, 0x00


	//----- nvinfo : EIATTR_KPARAM_INFO
	.align		4
.L_223:
        /*02c8*/ 	.byte	0x04, 0x17
        /*02ca*/ 	.short	(.L_225 - .L_224)
.L_224:
        /*02cc*/ 	.word	0x00000000
        /*02d0*/ 	.short	0x0000
        /*02d2*/ 	.short	0x0000
        /*02d4*/ 	.byte	0x00, 0xf5, 0x21, 0x00


	//----- nvinfo : EIATTR_SPARSE_MMA_MASK
	.align		4
.L_225:
        /*02d8*/ 	.byte	0x03, 0x50
        /*02da*/ 	.short	0x0000


	//----- nvinfo : EIATTR_MAXREG_COUNT
	.align		4
        /*02dc*/ 	.byte	0x03, 0x1b
        /*02de*/ 	.short	0x00ff


	//----- nvinfo : EIATTR_MERCURY_ISA_VERSION
	.align		4
        /*02e0*/ 	.byte	0x03, 0x5f
        /*02e2*/ 	.short	0x0101


	//----- nvinfo : EIATTR_VRC_CTA_INIT_COUNT
	.align		4
        /*02e4*/ 	.byte	0x02, 0x4a
	.zero		1
	.zero		1


	//----- nvinfo : EIATTR_EXIT_INSTR_OFFSETS
	.align		4
        /*02e8*/ 	.byte	0x04, 0x1c
        /*02ea*/ 	.short	(.L_227 - .L_226)


	//   ....[0]....
.L_226:
        /*02ec*/ 	.word	0x00000190


	//   ....[1]....
        /*02f0*/ 	.word	0x000001c0


	//   ....[2]....
        /*02f4*/ 	.word	0x00000370


	//   ....[3]....
        /*02f8*/ 	.word	0x00005dd0


	//----- nvinfo : EIATTR_CRS_STACK_SIZE
	.align		4
.L_227:
        /*02fc*/ 	.byte	0x04, 0x1e
        /*02fe*/ 	.short	(.L_229 - .L_228)
.L_228:
        /*0300*/ 	.word	0x00000000


	//----- nvinfo : EIATTR_CBANK_PARAM_SIZE
	.align		4
.L_229:
        /*0304*/ 	.byte	0x03, 0x19
        /*0306*/ 	.short	0x0110


	//----- nvinfo : EIATTR_PARAM_CBANK
	.align		4
        /*0308*/ 	.byte	0x04, 0x0a
        /*030a*/ 	.short	(.L_231 - .L_230)
	.align		4
.L_230:
        /*030c*/ 	.word	index@(.nv.constant0.eigenBatch3d)
        /*0310*/ 	.short	0x0380
        /*0312*/ 	.short	0x0110


	//----- nvinfo : EIATTR_SW_WAR
	.align		4
.L_231:
        /*0314*/ 	.byte	0x04, 0x36
        /*0316*/ 	.short	(.L_233 - .L_232)
.L_232:
        /*0318*/ 	.word	0x00000008
.L_233:


//--------------------- .nv.info.multiplyScalar   --------------------------
	.section	.nv.info.multiplyScalar,"",@"SHT_CUDA_INFO"
	.sectionflags	@""
	.align	4


	//----- nvinfo : EIATTR_CUDA_API_VERSION
	.align		4
        /*0000*/ 	.byte	0x04, 0x37
        /*0002*/ 	.short	(.L_235 - .L_234)
.L_234:
        /*0004*/ 	.word	0x00000082


	//----- nvinfo : EIATTR_KPARAM_INFO
	.align		4
.L_235:
        /*0008*/ 	.byte	0x04, 0x17
        /*000a*/ 	.short	(.L_237 - .L_236)
.L_236:
        /*000c*/ 	.word	0x00000000
        /*0010*/ 	.short	0x0005
        /*0012*/ 	.short	0x0020
        /*0014*/ 	.byte	0x00, 0xf0, 0x11, 0x00


	//----- nvinfo : EIATTR_KPARAM_INFO
	.align		4
.L_237:
        /*0018*/ 	.byte	0x04, 0x17
        /*001a*/ 	.short	(.L_239 - .L_238)
.L_238:
        /*001c*/ 	.word	0x00000000
        /*0020*/ 	.short	0x0004
        /*0022*/ 	.short	0x0018
        /*0024*/ 	.byte	0x00, 0xf5, 0x21, 0x00


	//----- nvinfo : EIATTR_KPARAM_INFO
	.align		4
.L_239:
        /*0028*/ 	.byte	0x04, 0x17
        /*002a*/ 	.short	(.L_241 - .L_240)
.L_240:
        /*002c*/ 	.word	0x00000000
        /*0030*/ 	.short	0x0003
        /*0032*/ 	.short	0x0014
        /*0034*/ 	.byte	0x00, 0xf0, 0x11, 0x00


	//----- nvinfo : EIATTR_KPARAM_INFO
	.align		4
.L_241:
        /*0038*/ 	.byte	0x04, 0x17
        /*003a*/ 	.short	(.L_243 - .L_242)
.L_242:
        /*003c*/ 	.word	0x00000000
        /*0040*/ 	.short	0x0002
        /*0042*/ 	.short	0x0010
        /*0044*/ 	.byte	0x00, 0xf0, 0x11, 0x00


	//----- nvinfo : EIATTR_KPARAM_INFO
	.align		4
.L_243:
        /*0048*/ 	.byte	0x04, 0x17
        /*004a*/ 	.short	(.L_245 - .L_244)
.L_244:
        /*004c*/ 	.word	0x00000000
        /*0050*/ 	.short	0x0001
        /*0052*/ 	.short	0x0008
        /*0054*/ 	.byte	0x00, 0xf5, 0x21, 0x00


	//----- nvinfo : EIATTR_KPARAM_INFO
	.align		4
.L_245:
        /*0058*/ 	.byte	0x04, 0x17
        /*005a*/ 	.short	(.L_247 - .L_246)
.L_246:
        /*005c*/ 	.word	0x00000000
        /*0060*/ 	.short	0x0000
        /*0062*/ 	.short	0x0000
        /*0064*/ 	.byte	0x00, 0xf5, 0x21, 0x00


	//----- nvinfo : EIATTR_SPARSE_MMA_MASK
	.align		4
.L_247:
        /*0068*/ 	.byte	0x03, 0x50
        /*006a*/ 	.short	0x0000


	//----- nvinfo : EIATTR_MAXREG_COUNT
	.align		4
        /*006c*/ 	.byte	0x03, 0x1b
        /*006e*/ 	.short	0x00ff


	//----- nvinfo : EIATTR_MERCURY_ISA_VERSION
	.align		4
        /*0070*/ 	.byte	0x03, 0x5f
        /*0072*/ 	.short	0x0101


	//----- nvinfo : EIATTR_VRC_CTA_INIT_COUNT
	.align		4
        /*0074*/ 	.byte	0x02, 0x4a
	.zero		1
	.zero		1


	//----- nvinfo : EIATTR_EXIT_INSTR_OFFSETS
	.align		4
        /*0078*/ 	.byte	0x04, 0x1c
        /*007a*/ 	.short	(.L_249 - .L_248)


	//   ....[0]....
.L_248:
        /*007c*/ 	.word	0x00000130


	//   ....[1]....
        /*0080*/ 	.word	0x00000160


	//   ....[2]....
        /*0084*/ 	.word	0x00000320


	//   ....[3]....
        /*0088*/ 	.word	0x00000440


	//----- nvinfo : EIATTR_CBANK_PARAM_SIZE
	.align		4
.L_249:
        /*008c*/ 	.byte	0x03, 0x19
        /*008e*/ 	.short	0x0024


	//----- nvinfo : EIATTR_PARAM_CBANK
	.align		4
        /*0090*/ 	.byte	0x04, 0x0a
        /*0092*/ 	.short	(.L_251 - .L_250)
	.align		4
.L_250:
        /*0094*/ 	.word	index@(.nv.constant0.multiplyScalar)
        /*0098*/ 	.short	0x0380
        /*009a*/ 	.short	0x0024


	//----- nvinfo : EIATTR_SW_WAR
	.align		4
.L_251:
        /*009c*/ 	.byte	0x04, 0x36
        /*009e*/ 	.short	(.L_253 - .L_252)
.L_252:
        /*00a0*/ 	.word	0x00000008
.L_253:


//--------------------- .nv.info.setEBEProduct    --------------------------
	.section	.nv.info.setEBEProduct,"",@"SHT_CUDA_INFO"
	.sectionflags	@""
	.align	4


	//----- nvinfo : EIATTR_CUDA_API_VERSION
	.align		4
        /*0000*/ 	.byte	0x04, 0x37
        /*0002*/ 	.short	(.L_255 - .L_254)
.L_254:
        /*0004*/ 	.word	0x00000082


	//----- nvinfo : EIATTR_KPARAM_INFO
	.align		4
.L_255:
        /*0008*/ 	.byte	0x04, 0x17
        /*000a*/ 	.short	(.L_257 - .L_256)
.L_256:
        /*000c*/ 	.word	0x00000000
        /*0010*/ 	.short	0x000c
        /*0012*/ 	.short	0x0048
        /*0014*/ 	.byte	0x00, 0xf5, 0x21, 0x00


	//----- nvinfo : EIATTR_KPARAM_INFO
	.align		4
.L_257:
        /*0018*/ 	.byte	0x04, 0x17
        /*001a*/ 	.short	(.L_259 - .L_258)
.L_258:
        /*001c*/ 	.word	0x00000000
        /*0020*/ 	.short	0x000b
        /*0022*/ 	.short	0x0044
        /*0024*/ 	.byte	0x00, 0xf0, 0x11, 0x00


	//----- nvinfo : EIATTR_KPARAM_INFO
	.align		4
.L_259:
        /*0028*/ 	.byte	0x04, 0x17
        /*002a*/ 	.short	(.L_261 - .L_260)
.L_260:
        /*002c*/ 	.word	0x00000000
        /*0030*/ 	.short	0x000a
        /*0032*/ 	.short	0x0040
        /*0034*/ 	.byte	0x00, 0xf0, 0x11, 0x00


	//----- nvinfo : EIATTR_KPARAM_INFO
	.align		4
.L_261:
        /*0038*/ 	.byte	0x04, 0x17
        /*003a*/ 	.short	(.L_263 - .L_262)
.L_262:
        /*003c*/ 	.word	0x00000000
        /*0040*/ 	.short	0x0009
        /*0042*/ 	.short	0x0038
        /*0044*/ 	.byte	0x00, 0xf5, 0x21, 0x00


	//----- nvinfo : EIATTR_KPARAM_INFO
	.align		4
.L_263:
        /*0048*/ 	.byte	0x04, 0x17
        /*004a*/ 	.short	(.L_265 - .L_264)
.L_264:
        /*004c*/ 	.word	0x00000000
        /*0050*/ 	.short	0x0008
        /*0052*/ 	.short	0x0030
        /*0054*/ 	.byte	0x00, 0xf5, 0x21, 0x00


	//----- nvinfo : EIATTR_KPARAM_INFO
	.align		4
.L_265:
        /*0058*/ 	.byte	0x04, 0x17
        /*005a*/ 	.short	(.L_267 - .L_266)
.L_266:
        /*005c*/ 	.word	0x00000000
        /*0060*/ 	.short	0x0007
        /*0062*/ 	.short	0x002c
        /*0064*/ 	.byte	0x00, 0xf0, 0x11, 0x00


	//----- nvinfo : EIATTR_KPARAM_INFO
	.align		4
.L_267:
        /*0068*/ 	.byte	0x04, 0x17
        /*006a*/ 	.short	(.L_269 - .L_268)
.L_268:
        /*006c*/ 	.word	0x00000000
        /*0070*/ 	.short	0x0006
        /*0072*/ 	.short	0x0028
        /*0074*/ 	.byte	0x00, 0xf0, 0x11, 0x00


	//----- nvinfo : EIATTR_KPARAM_INFO
	.align		4
.L_269:
        /*0078*/ 	.byte	0x04, 0x17
        /*007a*/ 	.short	(.L_271 - .L_270)
.L_270:
        /*007c*/ 	.word	0x00000000
        /*0080*/ 	.short	0x0005
        /*0082*/ 	.short	0x0020
        /*0084*/ 	.byte	0x00, 0xf5, 0x21, 0x00


	//----- nvinfo : EIATTR_KPARAM_INFO
	.align		4
.L_271:
        /*0088*/ 	.byte	0x04, 0x17
        /*008a*/ 	.short	(.L_273 - .L_272)
.L_272:
        /*008c*/ 	.word	0x00000000
        /*0090*/ 	.short	0x0004
        /*0092*/ 	.short	0x0018
        /*0094*/ 	.byte	0x00, 0xf5, 0x21, 0x00


	//----- nvinfo : EIATTR_KPARAM_INFO
	.align		4
.L_273:
        /*0098*/ 	.byte	0x04, 0x17
        /*009a*/ 	.short	(.L_275 - .L_274)
.L_274:
        /*009c*/ 	.word	0x00000000
        /*00a0*/ 	.short	0x0003
        /*00a2*/ 	.short	0x0014
        /*00a4*/ 	.byte	0x00, 0xf0, 0x11, 0x00


	//----- nvinfo : EIATTR_KPARAM_INFO
	.align		4
.L_275:
        /*00a8*/ 	.byte	0x04, 0x17
        /*00aa*/ 	.short	(.L_277 - .L_276)
.L_276:
        /*00ac*/ 	.word	0x00000000
        /*00b0*/ 	.short	0x0002
        /*00b2*/ 	.short	0x0010
        /*00b4*/ 	.byte	0x00, 0xf0, 0x11, 0x00


	//----- nvinfo : EIATTR_KPARAM_INFO
	.align		4
.L_277:
        /*00b8*/ 	.byte	0x04, 0x17
        /*00ba*/ 	.short	(.L_279 - .L_278)
.L_278:
        /*00bc*/ 	.word	0x00000000
        /*00c0*/ 	.short	0x0001
        /*00c2*/ 	.short	0x0008
        /*00c4*/ 	.byte	0x00, 0xf5, 0x21, 0x00


	//----- nvinfo : EIATTR_KPARAM_INFO
	.align		4
.L_279:
        /*00c8*/ 	.byte	0x04, 0x17
        /*00ca*/ 	.short	(.L_281 - .L_280)
.L_280:
        /*00cc*/ 	.word	0x00000000
        /*00d0*/ 	.short	0x0000
        /*00d2*/ 	.short	0x0000
        /*00d4*/ 	.byte	0x00, 0xf5, 0x21, 0x00


	//----- nvinfo : EIATTR_SPARSE_MMA_MASK
	.align		4
.L_281:
        /*00d8*/ 	.byte	0x03, 0x50
        /*00da*/ 	.short	0x0000


	//----- nvinfo : EIATTR_MAXREG_COUNT
	.align		4
        /*00dc*/ 	.byte	0x03, 0x1b
        /*00de*/ 	.short	0x00ff


	//----- nvinfo : EIATTR_MERCURY_ISA_VERSION
	.align		4
        /*00e0*/ 	.byte	0x03, 0x5f
        /*00e2*/ 	.short	0x0101


	//----- nvinfo : EIATTR_VRC_CTA_INIT_COUNT
	.align		4
        /*00e4*/ 	.byte	0x02, 0x4a
	.zero		1
	.zero		1


	//----- nvinfo : EIATTR_EXIT_INSTR_OFFSETS
	.align		4
        /*00e8*/ 	.byte	0x04, 0x1c
        /*00ea*/ 	.short	(.L_283 - .L_282)


	//   ....[0]....
.L_282:
        /*00ec*/ 	.word	0x00000130


	//   ....[1]....
        /*00f0*/ 	.word	0x00000160


	//   ....[2]....
        /*00f4*/ 	.word	0x00000310


	//   ....[3]....
        /*00f8*/ 	.word	0x000005a0


	//----- nvinfo : EIATTR_CBANK_PARAM_SIZE
	.align		4
.L_283:
        /*00fc*/ 	.byte	0x03, 0x19
        /*00fe*/ 	.short	0x0050


	//----- nvinfo : EIATTR_PARAM_CBANK
	.align		4
        /*0100*/ 	.byte	0x04, 0x0a
        /*0102*/ 	.short	(.L_285 - .L_284)
	.align		4
.L_284:
        /*0104*/ 	.word	index@(.nv.constant0.setEBEProduct)
        /*0108*/ 	.short	0x0380
        /*010a*/ 	.short	0x0050


	//----- nvinfo : EIATTR_SW_WAR
	.align		4
.L_285:
        /*010c*/ 	.byte	0x04, 0x36
        /*010e*/ 	.short	(.L_287 - .L_286)
.L_286:
        /*0110*/ 	.word	0x00000008
.L_287:


//--------------------- .nv.info.neighborhoodSumZ --------------------------
	.section	.nv.info.neighborhoodSumZ,"",@"SHT_CUDA_INFO"
	.sectionflags	@""
	.align	4


	//----- nvinfo : EIATTR_CUDA_API_VERSION
	.align		4
        /*0000*/ 	.byte	0x04, 0x37
        /*0002*/ 	.short	(.L_289 - .L_288)
.L_288:
        /*0004*/ 	.word	0x00000082


	//----- nvinfo : EIATTR_KPARAM_INFO
	.align		4
.L_289:
        /*0008*/ 	.byte	0x04, 0x17
        /*000a*/ 	.short	(.L_291 - .L_290)
.L_290:
        /*000c*/ 	.word	0x00000000
        /*0010*/ 	.short	0x0009
        /*0012*/ 	.short	0x0038
        /*0014*/ 	.byte	0x00, 0xf0, 0x11, 0x00


	//----- nvinfo : EIATTR_KPARAM_INFO
	.align		4
.L_291:
        /*0018*/ 	.byte	0x04, 0x17
        /*001a*/ 	.short	(.L_293 - .L_292)
.L_292:
        /*001c*/ 	.word	0x00000000
        /*0020*/ 	.short	0x0008
        /*0022*/ 	.short	0x0030
        /*0024*/ 	.byte	0x00, 0xf5, 0x21, 0x00


	//----- nvinfo : EIATTR_KPARAM_INFO
	.align		4
.L_293:
        /*0028*/ 	.byte	0x04, 0x17
        /*002a*/ 	.short	(.L_295 - .L_294)
.L_294:
        /*002c*/ 	.word	0x00000000
        /*0030*/ 	.short	0x0007
        /*0032*/ 	.short	0x002c
        /*0034*/ 	.byte	0x00, 0xf0, 0x11, 0x00


	//----- nvinfo : EIATTR_KPARAM_INFO
	.align		4
.L_295:
        /*0038*/ 	.byte	0x04, 0x17
        /*003a*/ 	.short	(.L_297 - .L_296)
.L_296:
        /*003c*/ 	.word	0x00000000
        /*0040*/ 	.short	0x0006
        /*0042*/ 	.short	0x0028
        /*0044*/ 	.byte	0x00, 0xf0, 0x11, 0x00


	//----- nvinfo : EIATTR_KPARAM_INFO
	.align		4
.L_297:
        /*0048*/ 	.byte	0x04, 0x17
        /*004a*/ 	.short	(.L_299 - .L_298)
.L_298:
        /*004c*/ 	.word	0x00000000
        /*0050*/ 	.short	0x0005
        /*0052*/ 	.short	0x0020
        /*0054*/ 	.byte	0x00, 0xf5, 0x21, 0x00


	//----- nvinfo : EIATTR_KPARAM_INFO
	.align		4
.L_299:
        /*0058*/ 	.byte	0x04, 0x17
        /*005a*/ 	.short	(.L_301 - .L_300)
.L_300:
        /*005c*/ 	.word	0x00000000
        /*0060*/ 	.short	0x0004
        /*0062*/ 	.short	0x0018
        /*0064*/ 	.byte	0x00, 0xf5, 0x21, 0x00


	//----- nvinfo : EIATTR_KPARAM_INFO
	.align		4
.L_301:
        /*0068*/ 	.byte	0x04, 0x17
        /*006a*/ 	.short	(.L_303 - .L_302)
.L_302:
        /*006c*/ 	.word	0x00000000
        /*0070*/ 	.short	0x0003
        /*0072*/ 	.short	0x0014
        /*0074*/ 	.byte	0x00, 0xf0, 0x11, 0x00


	//----- nvinfo : EIATTR_KPARAM_INFO
	.align		4
.L_303:
        /*0078*/ 	.byte	0x04, 0x17
        /*007a*/ 	.short	(.L_305 - .L_304)
.L_304:
        /*007c*/ 	.word	0x00000000
        /*0080*/ 	.short	0x0002
        /*0082*/ 	.short	0x0010
        /*0084*/ 	.byte	0x00, 0xf0, 0x11, 0x00


	//----- nvinfo : EIATTR_KPARAM_INFO
	.align		4
.L_305:
        /*0088*/ 	.byte	0x04, 0x17
        /*008a*/ 	.short	(.L_307 - .L_306)
.L_306:
        /*008c*/ 	.word	0x00000000
        /*0090*/ 	.short	0x0001
        /*0092*/ 	.short	0x0008
        /*0094*/ 	.byte	0x00, 0xf5, 0x21, 0x00


	//----- nvinfo : EIATTR_KPARAM_INFO
	.align		4
.L_307:
        /*0098*/ 	.byte	0x04, 0x17
        /*009a*/ 	.short	(.L_309 - .L_308)
.L_308:
        /*009c*/ 	.word	0x00000000
        /*00a0*/ 	.short	0x0000
        /*00a2*/ 	.short	0x0000
        /*00a4*/ 	.byte	0x00, 0xf5, 0x21, 0x00


	//----- nvinfo : EIATTR_SPARSE_MMA_MASK
	.align		4
.L_309:
        /*00a8*/ 	.byte	0x03, 0x50
        /*00aa*/ 	.short	0x0000


	//----- nvinfo : EIATTR_MAXREG_COUNT
	.align		4
        /*00ac*/ 	.byte	0x03, 0x1b
        /*00ae*/ 	.short	0x00ff


	//----- nvinfo : EIATTR_MERCURY_ISA_VERSION
	.align		4
        /*00b0*/ 	.byte	0x03, 0x5f
        /*00b2*/ 	.short	0x0101


	//----- nvinfo : EIATTR_VRC_CTA_INIT_COUNT
	.align		4
        /*00b4*/ 	.byte	0x02, 0x4a
	.zero		1
	.zero		1


	//----- nvinfo : EIATTR_EXIT_INSTR_OFFSETS
	.align		4
        /*00b8*/ 	.byte	0x04, 0x1c
        /*00ba*/ 	.short	(.L_311 - .L_310)


	//   ....[0]....
.L_310:
        /*00bc*/ 	.word	0x00000110


	//   ....[1]....
        /*00c0*/ 	.word	0x00000140


	//   ....[2]....
        /*00c4*/ 	.word	0x00000170


	//   ....[3]....
        /*00c8*/ 	.word	0x00001db0


	//   ....[4]....
        /*00cc*/ 	.word	0x00001f90


	//   ....[5]....
        /*00d0*/ 	.word	0x00002350


	//----- nvinfo : EIATTR_CBANK_PARAM_SIZE
	.align		4
.L_311:
        /*00d4*/ 	.byte	0x03, 0x19
        /*00d6*/ 	.short	0x003c


	//----- nvinfo : EIATTR_PARAM_CBANK
	.align		4
        /*00d8*/ 	.byte	0x04, 0x0a
        /*00da*/ 	.short	(.L_313 - .L_312)
	.align		4
.L_312:
        /*00dc*/ 	.word	index@(.nv.constant0.neighborhoodSumZ)
        /*00e0*/ 	.short	0x0380
        /*00e2*/ 	.short	0x003c


	//----- nvinfo : EIATTR_SW_WAR
	.align		4
.L_313:
        /*00e4*/ 	.byte	0x04, 0x36
        /*00e6*/ 	.short	(.L_315 - .L_314)
.L_314:
        /*00e8*/ 	.word	0x00000008
.L_315:


//--------------------- .nv.info.neighborhoodSumY --------------------------
	.section	.nv.info.neighborhoodSumY,"",@"SHT_CUDA_INFO"
	.sectionflags	@""
	.align	4


	//----- nvinfo : EIATTR_CUDA_API_VERSION
	.align		4
        /*0000*/ 	.byte	0x04, 0x37
        /*0002*/ 	.short	(.L_317 - .L_316)
.L_316:
        /*0004*/ 	.word	0x00000082


	//----- nvinfo : EIATTR_KPARAM_INFO
	.align		4
.L_317:
        /*0008*/ 	.byte	0x04, 0x17
        /*000a*/ 	.short	(.L_319 - .L_318)
.L_318:
        /*000c*/ 	.word	0x00000000
        /*0010*/ 	.short	0x0009
        /*0012*/ 	.short	0x0038
        /*0014*/ 	.byte	0x00, 0xf0, 0x11, 0x00


	//----- nvinfo : EIATTR_KPARAM_INFO
	.align		4
.L_319:
        /*0018*/ 	.byte	0x04, 0x17
        /*001a*/ 	.short	(.L_321 - .L_320)
.L_320:
        /*001c*/ 	.word	0x00000000
        /*0020*/ 	.short	0x0008
        /*0022*/ 	.short	0x0030
        /*0024*/ 	.byte	0x00, 0xf5, 0x21, 0x00


	//----- nvinfo : EIATTR_KPARAM_INFO
	.align		4
.L_321:
        /*0028*/ 	.byte	0x04, 0x17
        /*002a*/ 	.short	(.L_323 - .L_322)
.L_322:
        /*002c*/ 	.word	0x00000000
        /*0030*/ 	.short	0x0007
        /*0032*/ 	.short	0x002c
        /*0034*/ 	.byte	0x00, 0xf0, 0x11, 0x00


	//----- nvinfo : EIATTR_KPARAM_INFO
	.align		4
.L_323:
        /*0038*/ 	.byte	0x04, 0x17
        /*003a*/ 	.short	(.L_325 - .L_324)
.L_324:
        /*003c*/ 	.word	0x00000000
        /*0040*/ 	.short	0x0006
        /*0042*/ 	.short	0x0028
        /*0044*/ 	.byte	0x00, 0xf0, 0x11, 0x00


	//----- nvinfo : EIATTR_KPARAM_INFO
	.align		4
.L_325:
        /*0048*/ 	.byte	0x04, 0x17
        /*004a*/ 	.short	(.L_327 - .L_326)
.L_326:
        /*004c*/ 	.word	0x00000000
        /*0050*/ 	.short	0x0005
        /*0052*/ 	.short	0x0020
        /*0054*/ 	.byte	0x00, 0xf5, 0x21, 0x00


	//----- nvinfo : EIATTR_KPARAM_INFO
	.align		4
.L_327:
        /*0058*/ 	.byte	0x04, 0x17
        /*005a*/ 	.short	(.L_329 - .L_328)
.L_328:
        /*005c*/ 	.word	0x00000000
        /*0060*/ 	.short	0x0004
        /*0062*/ 	.short	0x0018
        /*0064*/ 	.byte	0x00, 0xf5, 0x21, 0x00


	//----- nvinfo : EIATTR_KPARAM_INFO
	.align		4
.L_329:
        /*0068*/ 	.byte	0x04, 0x17
        /*006a*/ 	.short	(.L_331 - .L_330)
.L_330:
        /*006c*/ 	.word	0x00000000
        /*0070*/ 	.short	0x0003
        /*0072*/ 	.short	0x0014
        /*0074*/ 	.byte	0x00, 0xf0, 0x11, 0x00


	//----- nvinfo : EIATTR_KPARAM_INFO
	.align		4
.L_331:
        /*0078*/ 	.byte	0x04, 0x17
        /*007a*/ 	.short	(.L_333 - .L_332)
.L_332:
        /*007c*/ 	.word	0x00000000
        /*0080*/ 	.short	0x0002
        /*0082*/ 	.short	0x0010
        /*0084*/ 	.byte	0x00, 0xf0, 0x11, 0x00


	//----- nvinfo : EIATTR_KPARAM_INFO
	.align		4
.L_333:
        /*0088*/ 	.byte	0x04, 0x17
        /*008a*/ 	.short	(.L_335 - .L_334)
.L_334:
        /*008c*/ 	.word	0x00000000
        /*0090*/ 	.short	0x0001
        /*0092*/ 	.short	0x0008
        /*0094*/ 	.byte	0x00, 0xf5, 0x21, 0x00


	//----- nvinfo : EIATTR_KPARAM_INFO
	.align		4
.L_335:
        /*0098*/ 	.byte	0x04, 0x17
        /*009a*/ 	.short	(.L_337 - .L_336)
.L_336:
        /*009c*/ 	.word	0x00000000
        /*00a0*/ 	.short	0x0000
        /*00a2*/ 	.short	0x0000
        /*00a4*/ 	.byte	0x00, 0xf5, 0x21, 0x00


	//----- nvinfo : EIATTR_SPARSE_MMA_MASK
	.align		4
.L_337:
        /*00a8*/ 	.byte	0x03, 0x50
        /*00aa*/ 	.short	0x0000


	//----- nvinfo : EIATTR_MAXREG_COUNT
	.align		4
        /*00ac*/ 	.byte	0x03, 0x1b
        /*00ae*/ 	.short	0x00ff


	//----- nvinfo : EIATTR_MERCURY_ISA_VERSION
	.align		4
        /*00b0*/ 	.byte	0x03, 0x5f
        /*00b2*/ 	.short	0x0101


	//----- nvinfo : EIATTR_VRC_CTA_INIT_COUNT
	.align		4
        /*00b4*/ 	.byte	0x02, 0x4a
	.zero		1
	.zero		1


	//----- nvinfo : EIATTR_EXIT_INSTR_OFFSETS
	.align		4
        /*00b8*/ 	.byte	0x04, 0x1c
        /*00ba*/ 	.short	(.L_339 - .L_338)


	//   ....[0]....
.L_338:
        /*00bc*/ 	.word	0x00000110


	//   ....[1]....
        /*00c0*/ 	.word	0x00000140


	//   ....[2]....
        /*00c4*/ 	.word	0x00000170


	//   ....[3]....
        /*00c8*/ 	.word	0x00001ba0


	//   ....[4]....
        /*00cc*/ 	.word	0x00001d40


	//   ....[5]....
        /*00d0*/ 	.word	0x00002170


	//----- nvinfo : EIATTR_CBANK_PARAM_SIZE
	.align		4
.L_339:
        /*00d4*/ 	.byte	0x03, 0x19
        /*00d6*/ 	.short	0x003c


	//----- nvinfo : EIATTR_PARAM_CBANK
	.align		4
        /*00d8*/ 	.byte	0x04, 0x0a
        /*00da*/ 	.short	(.L_341 - .L_340)
	.align		4
.L_340:
        /*00dc*/ 	.word	index@(.nv.constant0.neighborhoodSumY)
        /*00e0*/ 	.short	0x0380
        /*00e2*/ 	.short	0x003c


	//----- nvinfo : EIATTR_SW_WAR
	.align		4
.L_341:
        /*00e4*/ 	.byte	0x04, 0x36
        /*00e6*/ 	.short	(.L_343 - .L_342)
.L_342:
        /*00e8*/ 	.word	0x00000008
.L_343:


//--------------------- .nv.info.neighborhoodSumX --------------------------
	.section	.nv.info.neighborhoodSumX,"",@"SHT_CUDA_INFO"
	.sectionflags	@""
	.align	4


	//----- nvinfo : EIATTR_CUDA_API_VERSION
	.align		4
        /*0000*/ 	.byte	0x04, 0x37
        /*0002*/ 	.short	(.L_345 - .L_344)
.L_344:
        /*0004*/ 	.word	0x00000082


	//----- nvinfo : EIATTR_KPARAM_INFO
	.align		4
.L_345:
        /*0008*/ 	.byte	0x04, 0x17
        /*000a*/ 	.short	(.L_347 - .L_346)
.L_346:
        /*000c*/ 	.word	0x00000000
        /*0010*/ 	.short	0x0009
        /*0012*/ 	.short	0x0038
        /*0014*/ 	.byte	0x00, 0xf0, 0x11, 0x00


	//----- nvinfo : EIATTR_KPARAM_INFO
	.align		4
.L_347:
        /*0018*/ 	.byte	0x04, 0x17
        /*001a*/ 	.short	(.L_349 - .L_348)
.L_348:
        /*001c*/ 	.word	0x00000000
        /*0020*/ 	.short	0x0008
        /*0022*/ 	.short	0x0030
        /*0024*/ 	.byte	0x00, 0xf5, 0x21, 0x00


	//----- nvinfo : EIATTR_KPARAM_INFO
	.align		4
.L_349:
        /*0028*/ 	.byte	0x04, 0x17
        /*002a*/ 	.short	(.L_351 - .L_350)
.L_350:
        /*002c*/ 	.word	0x00000000
        /*0030*/ 	.short	0x0007
        /*0032*/ 	.short	0x002c
        /*0034*/ 	.byte	0x00, 0xf0, 0x11, 0x00


	//----- nvinfo : EIATTR_KPARAM_INFO
	.align		4
.L_351:
        /*0038*/ 	.byte	0x04, 0x17
        /*003a*/ 	.short	(.L_353 - .L_352)
.L_352:
        /*003c*/ 	.word	0x00000000
        /*0040*/ 	.short	0x0006
        /*0042*/ 	.short	0x0028
        /*0044*/ 	.byte	0x00, 0xf0, 0x11, 0x00


	//----- nvinfo : EIATTR_KPARAM_INFO
	.align		4
.L_353:
        /*0048*/ 	.byte	0x04, 0x17
        /*004a*/ 	.short	(.L_355 - .L_354)
.L_354:
        /*004c*/ 	.word	0x00000000
        /*0050*/ 	.short	0x0005
        /*0052*/ 	.short	0x0020
        /*0054*/ 	.byte	0x00, 0xf5, 0x21, 0x00


	//----- nvinfo : EIATTR_KPARAM_INFO
	.align		4
.L_355:
        /*0058*/ 	.byte	0x04, 0x17
        /*005a*/ 	.short	(.L_357 - .L_356)
.L_356:
        /*005c*/ 	.word	0x00000000
        /*0060*/ 	.short	0x0004
        /*0062*/ 	.short	0x0018
        /*0064*/ 	.byte	0x00, 0xf5, 0x21, 0x00


	//----- nvinfo : EIATTR_KPARAM_INFO
	.align		4
.L_357:
        /*0068*/ 	.byte	0x04, 0x17
        /*006a*/ 	.short	(.L_359 - .L_358)
.L_358:
        /*006c*/ 	.word	0x00000000
        /*0070*/ 	.short	0x0003
        /*0072*/ 	.short	0x0014
        /*0074*/ 	.byte	0x00, 0xf0, 0x11, 0x00


	//----- nvinfo : EIATTR_KPARAM_INFO
	.align		4
.L_359:
        /*0078*/ 	.byte	0x04, 0x17
        /*007a*/ 	.short	(.L_361 - .L_360)
.L_360:
        /*007c*/ 	.word	0x00000000
        /*0080*/ 	.short	0x0002
        /*0082*/ 	.short	0x0010
        /*0084*/ 	.byte	0x00, 0xf0, 0x11, 0x00


	//----- nvinfo : EIATTR_KPARAM_INFO
	.align		4
.L_361:
        /*0088*/ 	.byte	0x04, 0x17
        /*008a*/ 	.short	(.L_363 - .L_362)
.L_362:
        /*008c*/ 	.word	0x00000000
        /*0090*/ 	.short	0x0001
        /*0092*/ 	.short	0x0008
        /*0094*/ 	.byte	0x00, 0xf5, 0x21, 0x00


	//----- nvinfo : EIATTR_KPARAM_INFO
	.align		4
.L_363:
        /*0098*/ 	.byte	0x04, 0x17
        /*009a*/ 	.short	(.L_365 - .L_364)
.L_364:
        /*009c*/ 	.word	0x00000000
        /*00a0*/ 	.short	0x0000
        /*00a2*/ 	.short	0x0000
        /*00a4*/ 	.byte	0x00, 0xf5, 0x21, 0x00


	//----- nvinfo : EIATTR_SPARSE_MMA_MASK
	.align		4
.L_365:
        /*00a8*/ 	.byte	0x03, 0x50
        /*00aa*/ 	.short	0x0000


	//----- nvinfo : EIATTR_MAXREG_COUNT
	.align		4
        /*00ac*/ 	.byte	0x03, 0x1b
        /*00ae*/ 	.short	0x00ff


	//----- nvinfo : EIATTR_MERCURY_ISA_VERSION
	.align		4
        /*00b0*/ 	.byte	0x03, 0x5f
        /*00b2*/ 	.short	0x0101


	//----- nvinfo : EIATTR_VRC_CTA_INIT_COUNT
	.align		4
        /*00b4*/ 	.byte	0x02, 0x4a
	.zero		1
	.zero		1


	//----- nvinfo : EIATTR_EXIT_INSTR_OFFSETS
	.align		4
        /*00b8*/ 	.byte	0x04, 0x1c
        /*00ba*/ 	.short	(.L_367 - .L_366)


	//   ....[0]....
.L_366:
        /*00bc*/ 	.word	0x00000110


	//   ....[1]....
        /*00c0*/ 	.word	0x00000140


	//   ....[2]....
        /*00c4*/ 	.word	0x00000170


	//   ....[3]....
        /*00c8*/ 	.word	0x00001b60


	//   ....[4]....
        /*00cc*/ 	.word	0x00001d70


	//   ....[5]....
        /*00d0*/ 	.word	0x00002130


	//----- nvinfo : EIATTR_CBANK_PARAM_SIZE
	.align		4
.L_367:
        /*00d4*/ 	.byte	0x03, 0x19
        /*00d6*/ 	.short	0x003c


	//----- nvinfo : EIATTR_PARAM_CBANK
	.align		4
        /*00d8*/ 	.byte	0x04, 0x0a
        /*00da*/ 	.short	(.L_369 - .L_368)
	.align		4
.L_368:
        /*00dc*/ 	.word	index@(.nv.constant0.neighborhoodSumX)
        /*00e0*/ 	.short	0x0380
        /*00e2*/ 	.short	0x003c


	//----- nvinfo : EIATTR_SW_WAR
	.align		4
.L_369:
        /*00e4*/ 	.byte	0x04, 0x36
        /*00e6*/ 	.short	(.L_371 - .L_370)
.L_370:
        /*00e8*/ 	.word	0x00000008
.L_371:


//--------------------- .nv.info.batchGrad        --------------------------
	.section	.nv.info.batchGrad,"",@"SHT_CUDA_INFO"
	.sectionflags	@""
	.align	4


	//----- nvinfo : EIATTR_CUDA_API_VERSION
	.align		4
        /*0000*/ 	.byte	0x04, 0x37
        /*0002*/ 	.short	(.L_373 - .L_372)
.L_372:
        /*0004*/ 	.word	0x00000082


	//----- nvinfo : EIATTR_KPARAM_INFO
	.align		4
.L_373:
        /*0008*/ 	.byte	0x04, 0x17
        /*000a*/ 	.short	(.L_375 - .L_374)
.L_374:
        /*000c*/ 	.word	0x00000000
        /*0010*/ 	.short	0x0011
        /*0012*/ 	.short	0x0068
        /*0014*/ 	.byte	0x00, 0xf0, 0x21, 0x00


	//----- nvinfo : EIATTR_KPARAM_INFO
	.align		4
.L_375:
        /*0018*/ 	.byte	0x04, 0x17
        /*001a*/ 	.short	(.L_377 - .L_376)
.L_376:
        /*001c*/ 	.word	0x00000000
        /*0020*/ 	.short	0x0010
        /*0022*/ 	.short	0x0060
        /*0024*/ 	.byte	0x00, 0xf5, 0x21, 0x00


	//----- nvinfo : EIATTR_KPARAM_INFO
	.align		4
.L_377:
        /*0028*/ 	.byte	0x04, 0x17
        /*002a*/ 	.short	(.L_379 - .L_378)
.L_378:
        /*002c*/ 	.word	0x00000000
        /*0030*/ 	.short	0x000f
        /*0032*/ 	.short	0x005c
        /*0034*/ 	.byte	0x00, 0xf0, 0x11, 0x00


	//----- nvinfo : EIATTR_KPARAM_INFO
	.align		4
.L_379:
        /*0038*/ 	.byte	0x04, 0x17
        /*003a*/ 	.short	(.L_381 - .L_380)
.L_380:
        /*003c*/ 	.word	0x00000000
        /*0040*/ 	.short	0x000e
        /*0042*/ 	.short	0x0058
        /*0044*/ 	.byte	0x00, 0xf0, 0x11, 0x00


	//----- nvinfo : EIATTR_KPARAM_INFO
	.align		4
.L_381:
        /*0048*/ 	.byte	0x04, 0x17
        /*004a*/ 	.short	(.L_383 - .L_382)
.L_382:
        /*004c*/ 	.word	0x00000000
        /*0050*/ 	.short	0x000d
        /*0052*/ 	.short	0x0050
        /*0054*/ 	.byte	0x00, 0xf5, 0x21, 0x00


	//----- nvinfo : EIATTR_KPARAM_INFO
	.align		4
.L_383:
        /*0058*/ 	.byte	0x04, 0x17
        /*005a*/ 	.short	(.L_385 - .L_384)
.L_384:
        /*005c*/ 	.word	0x00000000
        /*0060*/ 	.short	0x000c
        /*0062*/ 	.short	0x0048
        /*0064*/ 	.byte	0x00, 0xf5, 0x21, 0x00


	//----- nvinfo : EIATTR_KPARAM_INFO
	.align		4
.L_385:
        /*0068*/ 	.byte	0x04, 0x17
        /*006a*/ 	.short	(.L_387 - .L_386)
.L_386:
        /*006c*/ 	.word	0x00000000
        /*0070*/ 	.short	0x000b
        /*0072*/ 	.short	0x0044
        /*0074*/ 	.byte	0x00, 0xf0, 0x11, 0x00


	//----- nvinfo : EIATTR_KPARAM_INFO
	.align		4
.L_387:
        /*0078*/ 	.byte	0x04, 0x17
        /*007a*/ 	.short	(.L_389 - .L_388)
.L_388:
        /*007c*/ 	.word	0x00000000
        /*0080*/ 	.short	0x000a
        /*0082*/ 	.short	0x0040
        /*0084*/ 	.byte	0x00, 0xf0, 0x11, 0x00


	//----- nvinfo : EIATTR_KPARAM_INFO
	.align		4
.L_389:
        /*0088*/ 	.byte	0x04, 0x17
        /*008a*/ 	.short	(.L_391 - .L_390)
.L_390:
        /*008c*/ 	.word	0x00000000
        /*0090*/ 	.short	0x0009
        /*0092*/ 	.short	0x0038
        /*0094*/ 	.byte	0x00, 0xf5, 0x21, 0x00


	//----- nvinfo : EIATTR_KPARAM_INFO
	.align		4
.L_391:
        /*0098*/ 	.byte	0x04, 0x17
        /*009a*/ 	.short	(.L_393 - .L_392)
.L_392:
        /*009c*/ 	.word	0x00000000
        /*00a0*/ 	.short	0x0008
        /*00a2*/ 	.short	0x0030
        /*00a4*/ 	.byte	0x00, 0xf5, 0x21, 0x00


	//----- nvinfo : EIATTR_KPARAM_INFO
	.align		4
.L_393:
        /*00a8*/ 	.byte	0x04, 0x17
        /*00aa*/ 	.short	(.L_395 - .L_394)
.L_394:
        /*00ac*/ 	.word	0x00000000
        /*00b0*/ 	.short	0x0007
        /*00b2*/ 	.short	0x002c
        /*00b4*/ 	.byte	0x00, 0xf0, 0x11, 0x00


	//----- nvinfo : EIATTR_KPARAM_INFO
	.align		4
.L_395:
        /*00b8*/ 	.byte	0x04, 0x17
        /*00ba*/ 	.short	(.L_397 - .L_396)
.L_396:
        /*00bc*/ 	.word	0x00000000
        /*00c0*/ 	.short	0x0006
        /*00c2*/ 	.short	0x0028
        /*00c4*/ 	.byte	0x00, 0xf0, 0x11, 0x00


	//----- nvinfo : EIATTR_KPARAM_INFO
	.align		4
.L_397:
        /*00c8*/ 	.byte	0x04, 0x17
        /*00ca*/ 	.short	(.L_399 - .L_398)
.L_398:
        /*00cc*/ 	.word	0x00000000
        /*00d0*/ 	.short	0x0005
        /*00d2*/ 	.short	0x0020
        /*00d4*/ 	.byte	0x00, 0xf5, 0x21, 0x00


	//----- nvinfo : EIATTR_KPARAM_INFO
	.align		4
.L_399:
        /*00d8*/ 	.byte	0x04, 0x17
        /*00da*/ 	.short	(.L_401 - .L_400)
.L_400:
        /*00dc*/ 	.word	0x00000000
        /*00e0*/ 	.short	0x0004
        /*00e2*/ 	.short	0x0018
        /*00e4*/ 	.byte	0x00, 0xf5, 0x21, 0x00


	//----- nvinfo : EIATTR_KPARAM_INFO
	.align		4
.L_401:
        /*00e8*/ 	.byte	0x04, 0x17
        /*00ea*/ 	.short	(.L_403 - .L_402)
.L_402:
        /*00ec*/ 	.word	0x00000000
        /*00f0*/ 	.short	0x0003
        /*00f2*/ 	.short	0x0014
        /*00f4*/ 	.byte	0x00, 0xf0, 0x11, 0x00


	//----- nvinfo : EIATTR_KPARAM_INFO
	.align		4
.L_403:
        /*00f8*/ 	.byte	0x04, 0x17
        /*00fa*/ 	.short	(.L_405 - .L_404)
.L_404:
        /*00fc*/ 	.word	0x00000000
        /*0100*/ 	.short	0x0002
        /*0102*/ 	.short	0x0010
        /*0104*/ 	.byte	0x00, 0xf0, 0x11, 0x00


	//----- nvinfo : EIATTR_KPARAM_INFO
	.align		4
.L_405:
        /*0108*/ 	.byte	0x04, 0x17
        /*010a*/ 	.short	(.L_407 - .L_406)
.L_406:
        /*010c*/ 	.word	0x00000000
        /*0110*/ 	.short	0x0001
        /*0112*/ 	.short	0x0008
        /*0114*/ 	.byte	0x00, 0xf5, 0x21, 0x00


	//----- nvinfo : EIATTR_KPARAM_INFO
	.align		4
.L_407:
        /*0118*/ 	.byte	0x04, 0x17
        /*011a*/ 	.short	(.L_409 - .L_408)
.L_408:
        /*011c*/ 	.word	0x00000000
        /*0120*/ 	.short	0x0000
        /*0122*/ 	.short	0x0000
        /*0124*/ 	.byte	0x00, 0xf5, 0x21, 0x00


	//----- nvinfo : EIATTR_SPARSE_MMA_MASK
	.align		4
.L_409:
        /*0128*/ 	.byte	0x03, 0x50
        /*012a*/ 	.short	0x0000


	//----- nvinfo : EIATTR_MAXREG_COUNT
	.align		4
        /*012c*/ 	.byte	0x03, 0x1b
        /*012e*/ 	.short	0x00ff


	//----- nvinfo : EIATTR_MERCURY_ISA_VERSION
	.align		4
        /*0130*/ 	.byte	0x03, 0x5f
        /*0132*/ 	.short	0x0101


	//----- nvinfo : EIATTR_VRC_CTA_INIT_COUNT
	.align		4
        /*0134*/ 	.byte	0x02, 0x4a
	.zero		1
	.zero		1


	//----- nvinfo : EIATTR_EXIT_INSTR_OFFSETS
	.align		4
        /*0138*/ 	.byte	0x04, 0x1c
        /*013a*/ 	.short	(.L_411 - .L_410)


	//   ....[0]....
.L_410:
        /*013c*/ 	.word	0x00000130


	//   ....[1]....
        /*0140*/ 	.word	0x00000160


	//   ....[2]....
        /*0144*/ 	.word	0x00000310


	//   ....[3]....
        /*0148*/ 	.word	0x00001870


	//----- nvinfo : EIATTR_CRS_STACK_SIZE
	.align		4
.L_411:
        /*014c*/ 	.byte	0x04, 0x1e
        /*014e*/ 	.short	(.L_413 - .L_412)
.L_412:
        /*0150*/ 	.word	0x00000000


	//----- nvinfo : EIATTR_CBANK_PARAM_SIZE
	.align		4
.L_413:
        /*0154*/ 	.byte	0x03, 0x19
        /*0156*/ 	.short	0x0070


	//----- nvinfo : EIATTR_PARAM_CBANK
	.align		4
        /*0158*/ 	.byte	0x04, 0x0a
        /*015a*/ 	.short	(.L_415 - .L_414)
	.align		4
.L_414:
        /*015c*/ 	.word	index@(.nv.constant0.batchGrad)
        /*0160*/ 	.short	0x0380
        /*0162*/ 	.short	0x0070


	//----- nvinfo : EIATTR_SW_WAR
	.align		4
.L_415:
        /*0164*/ 	.byte	0x04, 0x36
        /*0166*/ 	.short	(.L_417 - .L_416)
.L_416:
        /*0168*/ 	.word	0x00000008
.L_417:


//--------------------- .nv.callgraph             --------------------------
	.section	.nv.callgraph,"",@"SHT_CUDA_CALLGRAPH"
	.align	4
	.sectionentsize	8
	.align		4
        /*0000*/ 	.word	0x00000000
	.align		4
        /*0004*/ 	.word	0xffffffff
	.align		4
        /*0008*/ 	.word	0x00000000
	.align		4
        /*000c*/ 	.word	0xfffffffe
	.align		4
        /*0010*/ 	.word	0x00000000
	.align		4
        /*0014*/ 	.word	0xfffffffd
	.align		4
        /*0018*/ 	.word	0x00000000
	.align		4
        /*001c*/ 	.word	0xfffffffc


//--------------------- .nv.constant4             --------------------------
	.section	.nv.constant4,"a",@progbits
	.align	8
	.align		8
.nv.constant4:
        /*0000*/ 	.dword	__cudart_i2opi_d
	.align		8
        /*0008*/ 	.dword	__cudart_sin_cos_coeffs


//--------------------- .text.eigenBatch2d        --------------------------
	.section	.text.eigenBatch2d,"ax",@progbits
	.align	128
        .global         eigenBatch2d
        .type           eigenBatch2d,@function
        .size           eigenBatch2d,(.L_x_238 - eigenBatch2d)
        .other          eigenBatch2d,@"STO_CUDA_ENTRY STV_DEFAULT"
eigenBatch2d:
.text.eigenBatch2d:
[----:B------:R-:W0:Y:S08]  /*0000*/  LDC R1, c[0x0][0x37c] ;  /* 0x0000df00ff017b82 */ /* 0x000e300000000800 */
[----:B------:R-:W1:Y:S01]  /*0010*/  LDC.64 R6, c[0x0][0x410] ;  /* 0x00010400ff067b82 */ /* 0x000e620000000a00 */
[----:B------:R-:W1:Y:S01]  /*0020*/  LDCU.64 UR4, c[0x0][0x358] ;  /* 0x00006b00ff0477ac */ /* 0x000e620008000a00 */
[----:B------:R-:W2:Y:S01]  /*0030*/  S2R R4, SR_TID.Y ;  /* 0x0000000000047919 */ /* 0x000ea20000002200 */
[----:B0-----:R-:W-:Y:S01]  /*0040*/  VIADD R1, R1, 0xffffffe8 ;  /* 0xffffffe801017836 */ /* 0x001fe20000000000 */
[----:B------:R-:W0:Y:S01]  /*0050*/  LDCU UR9, c[0x0][0x418] ;  /* 0x00008300ff0977ac */ /* 0x000e220008000800 */
[----:B-1----:R-:W3:Y:S04]  /*0060*/  LDG.E R11, desc[UR4][R6.64+0x4] ;  /* 0x00000404060b7981 */ /* 0x002ee8000c1e1900 */
[----:B------:R-:W4:Y:S01]  /*0070*/  LDG.E R0, desc[UR4][R6.64] ;  /* 0x0000000406007981 */ /* 0x000f22000c1e1900 */
[----:B------:R-:W1:Y:S01]  /*0080*/  LDC R2, c[0x0][0x360] ;  /* 0x0000d800ff027b82 */ /* 0x000e620000000800 */
[----:B------:R-:W1:Y:S01]  /*0090*/  S2R R3, SR_TID.X ;  /* 0x0000000000037919 */ /* 0x000e620000002100 */
[----:B------:R-:W5:Y:S06]  /*00a0*/  S2R R9, SR_TID.Z ;  /* 0x0000000000097919 */ /* 0x000f6c0000002300 */
[----:B------:R-:W2:Y:S08]  /*00b0*/  S2UR UR7, SR_CTAID.Y ;  /* 0x00000000000779c3 */ /* 0x000eb00000002600 */
[----:B------:R-:W2:Y:S08]  /*00c0*/  LDC R5, c[0x0][0x364] ;  /* 0x0000d900ff057b82 */ /* 0x000eb00000000800 */
[----:B------:R-:W1:Y:S08]  /*00d0*/  S2UR UR6, SR_CTAID.X ;  /* 0x00000000000679c3 */ /* 0x000e700000002500 */
[----:B------:R-:W5:Y:S08]  /*00e0*/  S2UR UR8, SR_CTAID.Z ;  /* 0x00000000000879c3 */ /* 0x000f700000002700 */
[----:B------:R-:W5:Y:S01]  /*00f0*/  LDC R8, c[0x0][0x368] ;  /* 0x0000da00ff087b82 */ /* 0x000f620000000800 */
[----:B--2---:R-:W-:-:S04]  /*0100*/  IMAD R5, R5, UR7, R4 ;  /* 0x0000000705057c24 */ /* 0x004fc8000f8e0204 */
[----:B0-----:R-:W-:Y:S01]  /*0110*/  IMAD R5, R5, UR9, RZ ;  /* 0x0000000905057c24 */ /* 0x001fe2000f8e02ff */
[----:B---3--:R-:W-:-:S04]  /*0120*/  ISETP.GE.AND P0, PT, R11, RZ, PT ;  /* 0x000000ff0b00720c */ /* 0x008fc80003f06270 */
[----:B----4-:R-:W-:Y:S01]  /*0130*/  ISETP.GE.OR P0, PT, R5, R0, !P0 ;  /* 0x000000000500720c */ /* 0x010fe20004706670 */
[----:B-1----:R-:W-:Y:S02]  /*0140*/  IMAD R0, R2, UR6, R3 ;  /* 0x0000000602007c24 */ /* 0x002fe4000f8e0203 */
[----:B-----5:R-:W-:Y:S02]  /*0150*/  IMAD R3, R8, UR8, R9 ;  /* 0x0000000808037c24 */ /* 0x020fe4000f8e0209 */
[----:B------:R-:W-:-:S08]  /*0160*/  IMAD R0, R0, UR9, RZ ;  /* 0x0000000900007c24 */ /* 0x000fd0000f8e02ff */
[----:B------:R-:W-:Y:S05]  /*0170*/  @P0 EXIT ;  /* 0x000000000000094d */ /* 0x000fea0003800000 */
[----:B------:R-:W2:Y:S01]  /*0180*/  LDG.E R7, desc[UR4][R6.64+0xc] ;  /* 0x00000c0406077981 */ /* 0x000ea2000c1e1900 */
[-C--:B------:R-:W-:Y:S02]  /*0190*/  IABS R13, R11.reuse ;  /* 0x0000000b000d7213 */ /* 0x080fe40000000000 */
[----:B------:R-:W-:Y:S02]  /*01a0*/  IABS R10, R11 ;  /* 0x0000000b000a7213 */ /* 0x000fe40000000000 */
[----:B------:R-:W0:Y:S08]  /*01b0*/  I2F.RP R2, R13 ;  /* 0x0000000d00027306 */ /* 0x000e300000209400 */
[----:B0-----:R-:W0:Y:S02]  /*01c0*/  MUFU.RCP R2, R2 ;  /* 0x0000000200027308 */ /* 0x001e240000001000 */
[----:B0-----:R-:W-:-:S06]  /*01d0*/  VIADD R8, R2, 0xffffffe ;  /* 0x0ffffffe02087836 */ /* 0x001fcc0000000000 */
[----:B------:R0:W1:Y:S02]  /*01e0*/  F2I.FTZ.U32.TRUNC.NTZ R9, R8 ;  /* 0x0000000800097305 */ /* 0x000064000021f000 */
[----:B0-----:R-:W-:Y:S02]  /*01f0*/  HFMA2 R8, -RZ, RZ, 0, 0 ;  /* 0x00000000ff087431 */ /* 0x001fe400000001ff */
[----:B-1----:R-:W-:-:S04]  /*0200*/  IMAD.MOV R4, RZ, RZ, -R9 ;  /* 0x000000ffff047224 */ /* 0x002fc800078e0a09 */
[----:B------:R-:W-:Y:S01]  /*0210*/  IMAD R15, R4, R13, RZ ;  /* 0x0000000d040f7224 */ /* 0x000fe200078e02ff */
[----:B------:R-:W-:-:S03]  /*0220*/  IABS R4, R0 ;  /* 0x0000000000047213 */ /* 0x000fc60000000000 */
[----:B------:R-:W-:-:S04]  /*0230*/  IMAD.HI.U32 R9, R9, R15, R8 ;  /* 0x0000000f09097227 */ /* 0x000fc800078e0008 */
[----:B------:R-:W-:Y:S02]  /*0240*/  IMAD.MOV R15, RZ, RZ, -R10 ;  /* 0x000000ffff0f7224 */ /* 0x000fe400078e0a0a */
[----:B------:R-:W-:-:S04]  /*0250*/  IMAD.HI.U32 R2, R9, R4, RZ ;  /* 0x0000000409027227 */ /* 0x000fc800078e00ff */
[----:B------:R-:W-:-:S05]  /*0260*/  IMAD R4, R2, R15, R4 ;  /* 0x0000000f02047224 */ /* 0x000fca00078e0204 */
[----:B------:R-:W-:-:S13]  /*0270*/  ISETP.GT.U32.AND P1, PT, R13, R4, PT ;  /* 0x000000040d00720c */ /* 0x000fda0003f24070 */
[----:B------:R-:W-:Y:S02]  /*0280*/  @!P1 IMAD.IADD R4, R4, 0x1, -R13 ;  /* 0x0000000104049824 */ /* 0x000fe400078e0a0d */
[----:B------:R-:W-:Y:S01]  /*0290*/  @!P1 VIADD R2, R2, 0x1 ;  /* 0x0000000102029836 */ /* 0x000fe20000000000 */
[----:B------:R-:W-:Y:S02]  /*02a0*/  ISETP.NE.AND P1, PT, R11, RZ, PT ;  /* 0x000000ff0b00720c */ /* 0x000fe40003f25270 */
[----:B------:R-:W-:Y:S02]  /*02b0*/  ISETP.GE.U32.AND P0, PT, R4, R13, PT ;  /* 0x0000000d0400720c */ /* 0x000fe40003f06070 */
[----:B------:R-:W-:-:S04]  /*02c0*/  LOP3.LUT R4, R0, R11, RZ, 0x3c, !PT ;  /* 0x0000000b00047212 */ /* 0x000fc800078e3cff */
[----:B------:R-:W-:-:S07]  /*02d0*/  ISETP.GE.AND P2, PT, R4, RZ, PT ;  /* 0x000000ff0400720c */ /* 0x000fce0003f46270 */
[----:B------:R-:W-:-:S06]  /*02e0*/  @P0 IADD3 R2, PT, PT, R2, 0x1, RZ ;  /* 0x0000000102020810 */ /* 0x000fcc0007ffe0ff */
[----:B------:R-:W-:Y:S01]  /*02f0*/  @!P2 IMAD.MOV R2, RZ, RZ, -R2 ;  /* 0x000000ffff02a224 */ /* 0x000fe200078e0a02 */
[----:B------:R-:W-:-:S04]  /*0300*/  @!P1 LOP3.LUT R2, RZ, R11, RZ, 0x33, !PT ;  /* 0x0000000bff029212 */ /* 0x000fc800078e33ff */
[----:B--2---:R-:W-:-:S13]  /*0310*/  ISETP.GE.AND P0, PT, R2, R7, PT ;  /* 0x000000070200720c */ /* 0x004fda0003f06270 */
[----:B------:R-:W-:Y:S05]  /*0320*/  @P0 EXIT ;  /* 0x000000000000094d */ /* 0x000fea0003800000 */
[----:B------:R-:W0:Y:S01]  /*0330*/  LDC.64 R18, c[0x0][0x388] ;  /* 0x0000e200ff127b82 */ /* 0x000e220000000a00 */
[----:B------:R-:W1:Y:S01]  /*0340*/  LDCU.64 UR6, c[0x0][0x390] ;  /* 0x00007200ff0677ac */ /* 0x000e620008000a00 */
[----:B------:R-:W2:Y:S06]  /*0350*/  LDCU.64 UR8, c[0x0][0x3a8] ;  /* 0x00007500ff0877ac */ /* 0x000eac0008000a00 */
[----:B------:R-:W3:Y:S01]  /*0360*/  LDC.64 R14, c[0x0][0x380] ;  /* 0x0000e000ff0e7b82 */ /* 0x000ee20000000a00 */
[----:B------:R-:W4:Y:S07]  /*0370*/  LDCU.64 UR10, c[0x0][0x3c0] ;  /* 0x00007800ff0a77ac */ /* 0x000f2e0008000a00 */
[----:B------:R-:W5:Y:S01]  /*0380*/  LDC.64 R16, c[0x0][0x3a0] ;  /* 0x0000e800ff107b82 */ /* 0x000f620000000a00 */
[----:B-1----:R-:W-:-:S02]  /*0390*/  IMAD R21, R2, UR6, R3 ;  /* 0x0000000602157c24 */ /* 0x002fc4000f8e0203 */
[----:B--2---:R-:W-:-:S05]  /*03a0*/  IMAD R23, R2, UR8, R3 ;  /* 0x0000000802177c24 */ /* 0x004fca000f8e0203 */
[----:B------:R-:W1:Y:S01]  /*03b0*/  LDC.64 R12, c[0x0][0x3b8] ;  /* 0x0000ee00ff0c7b82 */ /* 0x000e620000000a00 */
[----:B0-----:R-:W-:-:S04]  /*03c0*/  IMAD.WIDE R18, R21, 0x4, R18 ;  /* 0x0000000415127825 */ /* 0x001fc800078e0212 */
[C-C-:B------:R-:W-:Y:S01]  /*03d0*/  IMAD R21, R2.reuse, UR7, R3.reuse ;  /* 0x0000000702157c24 */ /* 0x140fe2000f8e0203 */
[----:B------:R-:W2:Y:S02]  /*03e0*/  LDG.E R4, desc[UR4][R18.64] ;  /* 0x0000000412047981 */ /* 0x000ea4000c1e1900 */
[----:B------:R-:W0:Y:S08]  /*03f0*/  LDC.64 R8, c[0x0][0x398] ;  /* 0x0000e600ff087b82 */ /* 0x000e300000000a00 */
[----:B------:R-:W0:Y:S01]  /*0400*/  LDC.64 R6, c[0x0][0x3b0] ;  /* 0x0000ec00ff067b82 */ /* 0x000e220000000a00 */
[----:B----4-:R-:W-:Y:S01]  /*0410*/  IMAD R25, R2, UR10, R3 ;  /* 0x0000000a02197c24 */ /* 0x010fe2000f8e0203 */
[----:B------:R-:W4:Y:S01]  /*0420*/  LDCU.64 UR6, c[0x0][0x420] ;  /* 0x00008400ff0677ac */ /* 0x000f220008000a00 */
[----:B---3--:R-:W-:-:S04]  /*0430*/  IMAD.WIDE R14, R21, 0x8, R14 ;  /* 0x00000008150e7825 */ /* 0x008fc800078e020e */
[----:B-----5:R-:W-:Y:S02]  /*0440*/  IMAD.WIDE R16, R23, 0x4, R16 ;  /* 0x0000000417107825 */ /* 0x020fe400078e0210 */
[----:B------:R-:W3:Y:S02]  /*0450*/  LDG.E.64 R14, desc[UR4][R14.64] ;  /* 0x000000040e0e7981 */ /* 0x000ee4000c1e1b00 */
[C-C-:B------:R-:W-:Y:S02]  /*0460*/  IMAD R21, R2.reuse, UR9, R3.reuse ;  /* 0x0000000902157c24 */ /* 0x140fe4000f8e0203 */
[----:B------:R-:W-:Y:S01]  /*0470*/  IMAD R23, R2, UR11, R3 ;  /* 0x0000000b02177c24 */ /* 0x000fe2000f8e0203 */
[----:B------:R-:W5:Y:S01]  /*0480*/  LDG.E R16, desc[UR4][R16.64] ;  /* 0x0000000410107981 */ /* 0x000f62000c1e1900 */
[----:B-1----:R-:W-:-:S04]  /*0490*/  IMAD.WIDE R12, R25, 0x4, R12 ;  /* 0x00000004190c7825 */ /* 0x002fc800078e020c */
[----:B0-----:R-:W-:Y:S02]  /*04a0*/  IMAD.WIDE R8, R21, 0x8, R8 ;  /* 0x0000000815087825 */ /* 0x001fe400078e0208 */
[----:B------:R-:W4:Y:S02]  /*04b0*/  LDG.E R12, desc[UR4][R12.64] ;  /* 0x000000040c0c7981 */ /* 0x000f24000c1e1900 */
[----:B------:R-:W-:Y:S02]  /*04c0*/  IMAD.WIDE R6, R23, 0x8, R6 ;  /* 0x0000000817067825 */ /* 0x000fe400078e0206 */
[----:B------:R-:W4:Y:S04]  /*04d0*/  LDG.E.64 R8, desc[UR4][R8.64] ;  /* 0x0000000408087981 */ /* 0x000f28000c1e1b00 */
[----:B------:R-:W4:Y:S01]  /*04e0*/  LDG.E.64 R6, desc[UR4][R6.64] ;  /* 0x0000000406067981 */ /* 0x000f22000c1e1b00 */
[----:B------:R-:W-:-:S04]  /*04f0*/  IMAD.MOV R10, RZ, RZ, -R2 ;  /* 0x000000ffff0a7224 */ /* 0x000fc800078e0a02 */
[----:B------:R-:W-:-:S04]  /*0500*/  IMAD R0, R11, R10, R0 ;  /* 0x0000000a0b007224 */ /* 0x000fc800078e0200 */
[----:B--2---:R-:W-:-:S04]  /*0510*/  IMAD R11, R0, R4, R5 ;  /* 0x00000004000b7224 */ /* 0x004fc800078e0205 */
[----:B---3--:R-:W-:-:S04]  /*0520*/  IMAD.WIDE R10, R11, 0x8, R14 ;  /* 0x000000080b0a7825 */ /* 0x008fc800078e020e */
[C-C-:B-----5:R-:W-:Y:S02]  /*0530*/  IMAD R19, R0.reuse, R16, R5.reuse ;  /* 0x0000001000137224 */ /* 0x160fe400078e0205 */
[----:B------:R-:W2:Y:S01]  /*0540*/  LDG.E.64 R10, desc[UR4][R10.64] ;  /* 0x000000040a0a7981 */ /* 0x000ea2000c1e1b00 */
[----:B----4-:R-:W-:Y:S02]  /*0550*/  IMAD R21, R0, R12, R5 ;  /* 0x0000000c00157224 */ /* 0x010fe400078e0205 */
[----:B------:R-:W-:-:S04]  /*0560*/  IMAD.WIDE R16, R19, 0x8, R8 ;  /* 0x0000000813107825 */ /* 0x000fc800078e0208 */
[----:B------:R-:W-:Y:S02]  /*0570*/  IMAD.WIDE R14, R21, 0x8, R6 ;  /* 0x00000008150e7825 */ /* 0x000fe400078e0206 */
[----:B------:R-:W3:Y:S04]  /*0580*/  LDG.E.64 R16, desc[UR4][R16.64] ;  /* 0x0000000410107981 */ /* 0x000ee8000c1e1b00 */
[----:B------:R-:W4:Y:S01]  /*0590*/  LDG.E.64 R14, desc[UR4][R14.64] ;  /* 0x000000040e0e7981 */ /* 0x000f22000c1e1b00 */
[----:B------:R-:W-:Y:S02]  /*05a0*/  IMAD.MOV.U32 R4, RZ, RZ, RZ ;  /* 0x000000ffff047224 */ /* 0x000fe400078e00ff */
[----:B------:R-:W-:Y:S01]  /*05b0*/  IMAD.MOV.U32 R22, RZ, RZ, RZ ;  /* 0x000000ffff167224 */ /* 0x000fe200078e00ff */
[----:B------:R-:W-:Y:S01]  /*05c0*/  MOV R25, 0x3fd80000 ;  /* 0x3fd8000000197802 */ /* 0x000fe20000000f00 */
[----:B------:R-:W-:-:S02]  /*05d0*/  IMAD.MOV.U32 R24, RZ, RZ, 0x0 ;  /* 0x00000000ff187424 */ /* 0x000fc400078e00ff */
[----:B------:R-:W-:Y:S02]  /*05e0*/  IMAD.MOV.U32 R28, RZ, RZ, -0x771c970f ;  /* 0x88e368f1ff1c7424 */ /* 0x000fe400078e00ff */
[----:B------:R-:W-:-:S05]  /*05f0*/  IMAD.MOV.U32 R29, RZ, RZ, 0x3ee4f8b5 ;  /* 0x3ee4f8b5ff1d7424 */ /* 0x000fca00078e00ff */
[----:B------:R0:W-:Y:S01]  /*0600*/  STL.64 [R1+0x10], R28 ;  /* 0x0000101c01007387 */ /* 0x0001e20000100a00 */
[----:B------:R-:W-:Y:S01]  /*0610*/  BSSY.RECONVERGENT B0, `(.L_x_0) ;  /* 0x0000029000007945 */ /* 0x000fe20003800200 */
[----:B--2---:R-:W-:-:S06]  /*0620*/  DSETP.GTU.AND P0, PT, |R10|, UR6, PT ;  /* 0x000000060a007e2a */ /* 0x004fcc000bf0c200 */
[----:B------:R-:W-:Y:S02]  /*0630*/  FSEL R12, R10, RZ, P0 ;  /* 0x000000ff0a0c7208 */ /* 0x000fe40000000000 */
[----:B------:R-:W-:Y:S01]  /*0640*/  FSEL R13, R11, RZ, P0 ;  /* 0x000000ff0b0d7208 */ /* 0x000fe20000000000 */
[----:B---3--:R-:W-:Y:S02]  /*0650*/  DSETP.GTU.AND P1, PT, |R16|, UR6, PT ;  /* 0x0000000610007e2a */ /* 0x008fe4000bf2c200 */
[----:B----4-:R-:W-:-:S04]  /*0660*/  DSETP.GTU.AND P2, PT, |R14|, UR6, PT ;  /* 0x000000060e007e2a */ /* 0x010fc8000bf4c200 */
[----:B------:R-:W-:Y:S02]  /*0670*/  FSEL R6, R16, RZ, P1 ;  /* 0x000000ff10067208 */ /* 0x000fe40000800000 */
[----:B------:R-:W-:Y:S02]  /*0680*/  FSEL R7, R17, RZ, P1 ;  /* 0x000000ff11077208 */ /* 0x000fe40000800000 */
[----:B------:R-:W-:Y:S02]  /*0690*/  FSEL R8, R14, RZ, P2 ;  /* 0x000000ff0e087208 */ /* 0x000fe40001000000 */
[----:B------:R-:W-:Y:S02]  /*06a0*/  FSEL R9, R15, RZ, P2 ;  /* 0x000000ff0f097208 */ /* 0x000fe40001000000 */
[----:B------:R-:W-:-:S04]  /*06b0*/  DMUL R10, R6, R6 ;  /* 0x00000006060a7228 */ /* 0x000fc80000000000 */
[----:B------:R-:W-:-:S04]  /*06c0*/  DADD R20, R12, R8 ;  /* 0x000000000c147229 */ /* 0x000fc80000000008 */
[----:B------:R-:W-:-:S04]  /*06d0*/  DFMA R10, R12, R8, -R10 ;  /* 0x000000080c0a722b */ /* 0x000fc8000000080a */
[----:B------:R-:W-:-:S08]  /*06e0*/  DMUL R12, R20, R20 ;  /* 0x00000014140c7228 */ /* 0x000fd00000000000 */
[----:B------:R-:W-:-:S08]  /*06f0*/  DFMA R10, R12, 0.25, -R10 ;  /* 0x3fd000000c0a782b */ /* 0x000fd0000000080a */
[----:B------:R-:W-:Y:S02]  /*0700*/  DSETP.MAX.AND P0, P1, RZ, R10, PT ;  /* 0x0000000aff00722a */ /* 0x000fe4000390f000 */
[----:B------:R-:W-:-:S04]  /*0710*/  MOV R13, R11 ;  /* 0x0000000b000d7202 */ /* 0x000fc80000000f00 */
[----:B------:R-:W-:-:S08]  /*0720*/  FSEL R23, R4, R13, P0 ;  /* 0x0000000d04177208 */ /* 0x000fd00000000000 */
[----:B------:R-:W-:-:S04]  /*0730*/  @P1 LOP3.LUT R23, R13, 0x80000, RZ, 0xfc, !PT ;  /* 0x000800000d171812 */ /* 0x000fc800078efcff */
[----:B------:R-:W1:Y:S01]  /*0740*/  MUFU.RSQ64H R17, R23 ;  /* 0x0000001700117308 */ /* 0x000e620000001c00 */
[----:B------:R-:W-:Y:S01]  /*0750*/  VIADD R16, R23, 0xfcb00000 ;  /* 0xfcb0000017107836 */ /* 0x000fe20000000000 */
[----:B------:R-:W-:-:S05]  /*0760*/  SEL R22, R22, R10, P0 ;  /* 0x0000000a16167207 */ /* 0x000fca0000000000 */
[----:B-1----:R-:W-:-:S08]  /*0770*/  DMUL R10, R16, R16 ;  /* 0x00000010100a7228 */ /* 0x002fd00000000000 */
[----:B------:R-:W-:-:S08]  /*0780*/  DFMA R10, R22, -R10, 1 ;  /* 0x3ff00000160a742b */ /* 0x000fd0000000080a */
[----:B------:R-:W-:Y:S02]  /*0790*/  DFMA R24, R10, R24, 0.5 ;  /* 0x3fe000000a18742b */ /* 0x000fe40000000018 */
[----:B------:R-:W-:-:S08]  /*07a0*/  DMUL R10, R16, R10 ;  /* 0x0000000a100a7228 */ /* 0x000fd00000000000 */
[----:B------:R-:W-:Y:S01]  /*07b0*/  DFMA R24, R24, R10, R16 ;  /* 0x0000000a1818722b */ /* 0x000fe20000000010 */
[----:B------:R-:W-:-:S07]  /*07c0*/  ISETP.GE.U32.AND P0, PT, R16, 0x7ca00000, PT ;  /* 0x7ca000001000780c */ /* 0x000fce0003f06070 */
[----:B------:R-:W-:Y:S02]  /*07d0*/  DMUL R18, R22, R24 ;  /* 0x0000001816127228 */ /* 0x000fe40000000000 */
[----:B------:R-:W-:Y:S01]  /*07e0*/  VIADD R13, R25, 0xfff00000 ;  /* 0xfff00000190d7836 */ /* 0x000fe20000000000 */
[----:B------:R-:W-:-:S05]  /*07f0*/  MOV R12, R24 ;  /* 0x00000018000c7202 */ /* 0x000fca0000000f00 */
[----:B------:R-:W-:Y:S01]  /*0800*/  DFMA R14, R18, -R18, R22 ;  /* 0x80000012120e722b */ /* 0x000fe20000000016 */
[----:B------:R-:W-:-:S07]  /*0810*/  IMAD.MOV.U32 R10, RZ, RZ, R1 ;  /* 0x000000ffff0a7224 */ /* 0x000fce00078e0001 */
[----:B------:R-:W-:Y:S01]  /*0820*/  DFMA R26, R14, R12, R18 ;  /* 0x0000000c0e1a722b */ /* 0x000fe20000000012 */
[----:B0-----:R-:W-:Y:S10]  /*0830*/  @!P0 BRA `(.L_x_1) ;  /* 0x0000000000188947 */ /* 0x001ff40003800000 */
[----:B------:R-:W-:Y:S01]  /*0840*/  IMAD.MOV.U32 R12, RZ, RZ, R22 ;  /* 0x000000ffff0c7224 */ /* 0x000fe200078e0016 */
[----:B------:R-:W-:Y:S01]  /*0850*/  MOV R11, R23 ;  /* 0x00000017000b7202 */ /* 0x000fe20000000f00 */
[----:B------:R-:W-:Y:S01]  /*0860*/  IMAD.MOV.U32 R4, RZ, RZ, R24 ;  /* 0x000000ffff047224 */ /* 0x000fe200078e0018 */
[----:B------:R-:W-:Y:S01]  /*0870*/  MOV R22, 0x8a0 ;  /* 0x000008a000167802 */ /* 0x000fe20000000f00 */
[----:B------:R-:W-:-:S07]  /*0880*/  IMAD.MOV.U32 R17, RZ, RZ, R13 ;  /* 0x000000ffff117224 */ /* 0x000fce00078e000d */
[----:B------:R-:W-:Y:S05]  /*0890*/  CALL.REL.NOINC `($__internal_2_$__cuda_sm20_dsqrt_rn_f64_mediumpath_v1) ;  /* 0x0000001800947944 */ /* 0x000fea0003c00000 */
.L_x_1:
[----:B------:R-:W-:Y:S05]  /*08a0*/  BSYNC.RECONVERGENT B0 ;  /* 0x0000000000007941 */ /* 0x000fea0003800200 */
.L_x_0:
[C-C-:B------:R-:W-:Y:S01]  /*08b0*/  DFMA R12, R20.reuse, 0.5, R26.reuse ;  /* 0x3fe00000140c782b */ /* 0x140fe2000000001a */
[----:B------:R-:W-:Y:S01]  /*08c0*/  UMOV UR6, 0x88e368f1 ;  /* 0x88e368f100067882 */ /* 0x000fe20000000000 */
[----:B------:R-:W-:Y:S01]  /*08d0*/  DFMA R20, R20, 0.5, -R26 ;  /* 0x3fe000001414782b */ /* 0x000fe2000000081a */
[----:B------:R-:W-:Y:S01]  /*08e0*/  UMOV UR7, 0x3ee4f8b5 ;  /* 0x3ee4f8b500077882 */ /* 0x000fe20000000000 */
[----:B------:R-:W-:Y:S01]  /*08f0*/  BSSY.RECONVERGENT B0, `(.L_x_2) ;  /* 0x0000021000007945 */ /* 0x000fe20003800200 */
[----:B------:R-:W-:Y:S02]  /*0900*/  IMAD.MOV.U32 R4, RZ, RZ, RZ ;  /* 0x000000ffff047224 */ /* 0x000fe400078e00ff */
[----:B------:R0:W-:Y:S01]  /*0910*/  STL.64 [R1], R12 ;  /* 0x0000000c01007387 */ /* 0x0001e20000100a00 */
[----:B------:R-:W-:-:S03]  /*0920*/  DSETP.GTU.AND P0, PT, R12, UR6, PT ;  /* 0x000000060c007e2a */ /* 0x000fc6000bf0c000 */
[----:B------:R0:W-:Y:S11]  /*0930*/  STL.64 [R1+0x8], R20 ;  /* 0x0000081401007387 */ /* 0x0001f60000100a00 */
[----:B------:R-:W-:Y:S05]  /*0940*/  @!P0 BRA `(.L_x_3) ;  /* 0x00000000006c8947 */ /* 0x000fea0003800000 */
[C-C-:B------:R-:W-:Y:S01]  /*0950*/  DADD R14, R12.reuse, R20.reuse ;  /* 0x000000000c0e7229 */ /* 0x140fe20000000014 */
[----:B------:R-:W-:Y:S01]  /*0960*/  IMAD.MOV.U32 R16, RZ, RZ, 0x1 ;  /* 0x00000001ff107424 */ /* 0x000fe200078e00ff */
[----:B0-----:R-:W-:Y:S01]  /*0970*/  DADD R20, R12, -R20 ;  /* 0x000000000c147229 */ /* 0x001fe20000000814 */
[----:B------:R-:W-:Y:S03]  /*0980*/  BSSY.RECONVERGENT B1, `(.L_x_4) ;  /* 0x0000016000017945 */ /* 0x000fe60003800200 */
[----:B------:R-:W0:Y:S06]  /*0990*/  MUFU.RCP64H R17, R15 ;  /* 0x0000000f00117308 */ /* 0x000e2c0000001800 */
[----:B------:R-:W-:Y:S01]  /*09a0*/  FSETP.GEU.AND P1, PT, |R21|, 6.5827683646048100446e-37, PT ;  /* 0x036000001500780b */ /* 0x000fe20003f2e200 */
[----:B0-----:R-:W-:-:S08]  /*09b0*/  DFMA R18, -R14, R16, 1 ;  /* 0x3ff000000e12742b */ /* 0x001fd00000000110 */
[----:B------:R-:W-:-:S08]  /*09c0*/  DFMA R18, R18, R18, R18 ;  /* 0x000000121212722b */ /* 0x000fd00000000012 */
[----:B------:R-:W-:-:S08]  /*09d0*/  DFMA R18, R16, R18, R16 ;  /* 0x000000121012722b */ /* 0x000fd00000000010 */
[----:B------:R-:W-:-:S08]  /*09e0*/  DFMA R16, -R14, R18, 1 ;  /* 0x3ff000000e10742b */ /* 0x000fd00000000112 */
[----:B------:R-:W-:-:S08]  /*09f0*/  DFMA R16, R18, R16, R18 ;  /* 0x000000101210722b */ /* 0x000fd00000000012 */
[----:B------:R-:W-:-:S08]  /*0a00*/  DMUL R12, R20, R16 ;  /* 0x00000010140c7228 */ /* 0x000fd00000000000 */
[----:B------:R-:W-:-:S08]  /*0a10*/  DFMA R18, -R14, R12, R20 ;  /* 0x0000000c0e12722b */ /* 0x000fd00000000114 */
[----:B------:R-:W-:-:S10]  /*0a20*/  DFMA R12, R16, R18, R12 ;  /* 0x00000012100c722b */ /* 0x000fd4000000000c */
[----:B------:R-:W-:-:S05]  /*0a30*/  FFMA R4, RZ, R15, R13 ;  /* 0x0000000fff047223 */ /* 0x000fca000000000d */
[----:B------:R-:W-:-:S13]  /*0a40*/  FSETP.GT.AND P0, PT, |R4|, 1.469367938527859385e-39, PT ;  /* 0x001000000400780b */ /* 0x000fda0003f04200 */
[----:B------:R-:W-:Y:S05]  /*0a50*/  @P0 BRA P1, `(.L_x_5) ;  /* 0x0000000000200947 */ /* 0x000fea0000800000 */
[----:B------:R-:W-:Y:S01]  /*0a60*/  MOV R12, R20 ;  /* 0x00000014000c7202 */ /* 0x000fe20000000f00 */
[----:B------:R-:W-:Y:S01]  /*0a70*/  IMAD.MOV.U32 R13, RZ, RZ, R21 ;  /* 0x000000ffff0d7224 */ /* 0x000fe200078e0015 */
[----:B------:R-:W-:Y:S01]  /*0a80*/  MOV R4, 0xac0 ;  /* 0x00000ac000047802 */ /* 0x000fe20000000f00 */
[----:B------:R-:W-:Y:S02]  /*0a90*/  IMAD.MOV.U32 R16, RZ, RZ, R14 ;  /* 0x000000ffff107224 */ /* 0x000fe400078e000e */
[----:B------:R-:W-:-:S07]  /*0aa0*/  IMAD.MOV.U32 R17, RZ, RZ, R15 ;  /* 0x000000ffff117224 */ /* 0x000fce00078e000f */
[----:B------:R-:W-:Y:S05]  /*0ab0*/  CALL.REL.NOINC `($__internal_1_$__cuda_sm20_div_rn_f64_full) ;  /* 0x0000001000a07944 */ /* 0x000fea0003c00000 */
[----:B------:R-:W-:Y:S01]  /*0ac0*/  MOV R12, R22 ;  /* 0x00000016000c7202 */ /* 0x000fe20000000f00 */
[----:B------:R-:W-:-:S07]  /*0ad0*/  IMAD.MOV.U32 R13, RZ, RZ, R23 ;  /* 0x000000ffff0d7224 */ /* 0x000fce00078e0017 */
.L_x_5:
[----:B------:R-:W-:Y:S05]  /*0ae0*/  BSYNC.RECONVERGENT B1 ;  /* 0x0000000000017941 */ /* 0x000fea0003800200 */
.L_x_4:
[----:B------:R1:W2:Y:S02]  /*0af0*/  F2F.F32.F64 R4, R12 ;  /* 0x0000000c00047310 */ /* 0x0002a40000301000 */
.L_x_3:
[----:B------:R-:W-:Y:S05]  /*0b00*/  BSYNC.RECONVERGENT B0 ;  /* 0x0000000000007941 */ /* 0x000fea0003800200 */
.L_x_2:
[----:B------:R-:W3:Y:S01]  /*0b10*/  LDCU.64 UR6, c[0x0][0x420] ;  /* 0x00008400ff0677ac */ /* 0x000ee20008000a00 */
[----:B------:R-:W4:Y:S08]  /*0b20*/  LDC R19, c[0x0][0x41c] ;  /* 0x00010700ff137b82 */ /* 0x000f300000000800 */
[----:B------:R-:W5:Y:S08]  /*0b30*/  LDC.64 R14, c[0x0][0x3e8] ;  /* 0x0000fa00ff0e7b82 */ /* 0x000f700000000a00 */
[----:B01----:R-:W0:Y:S01]  /*0b40*/  LDC.64 R12, c[0x0][0x3e0] ;  /* 0x0000f800ff0c7b82 */ /* 0x003e220000000a00 */
[----:B---3--:R-:W-:Y:S01]  /*0b50*/  DSETP.GT.AND P0, PT, |R6|, UR6, PT ;  /* 0x0000000606007e2a */ /* 0x008fe2000bf04200 */
[----:B------:R-:W1:-:S13]  /*0b60*/  LDCU.64 UR6, c[0x0][0x3f0] ;  /* 0x00007e00ff0677ac */ /* 0x000e5a0008000a00 */
[----:B----4-:R-:W-:-:S06]  /*0b70*/  @P0 IMAD R10, R19, 0x8, R10 ;  /* 0x00000008130a0824 */ /* 0x010fcc00078e020a */
[----:B------:R-:W3:Y:S01]  /*0b80*/  @P0 LDL.64 R10, [R10] ;  /* 0x000000000a0a0983 */ /* 0x000ee20000100a00 */
[----:B-1----:R-:W-:-:S04]  /*0b90*/  IMAD R17, R2, UR6, R3 ;  /* 0x0000000602117c24 */ /* 0x002fc8000f8e0203 */
[----:B-----5:R-:W-:-:S04]  /*0ba0*/  IMAD.WIDE R14, R17, 0x4, R14 ;  /* 0x00000004110e7825 */ /* 0x020fc800078e020e */
[----:B------:R-:W-:Y:S02]  /*0bb0*/  IMAD R17, R2, UR7, R3 ;  /* 0x0000000702117c24 */ /* 0x000fe4000f8e0203 */
[----:B------:R-:W4:Y:S02]  /*0bc0*/  LDG.E R14, desc[UR4][R14.64] ;  /* 0x000000040e0e7981 */ /* 0x000f24000c1e1900 */
[----:B0-----:R-:W-:-:S06]  /*0bd0*/  IMAD.WIDE R12, R17, 0x8, R12 ;  /* 0x00000008110c7825 */ /* 0x001fcc00078e020c */
[----:B------:R-:W5:Y:S01]  /*0be0*/  LDG.E.64 R12, desc[UR4][R12.64] ;  /* 0x000000040c0c7981 */ /* 0x000f62000c1e1b00 */
[----:B------:R-:W-:Y:S01]  /*0bf0*/  @!P0 ISETP.NE.AND P1, PT, R19, RZ, PT ;  /* 0x000000ff1300820c */ /* 0x000fe20003f25270 */
[----:B------:R-:W-:-:S03]  /*0c00*/  @!P0 IMAD.MOV.U32 R6, RZ, RZ, RZ ;  /* 0x000000ffff068224 */ /* 0x000fc600078e00ff */
[----:B------:R-:W-:-:S06]  /*0c10*/  @!P0 FSEL R7, RZ, 1.875, P1 ;  /* 0x3ff00000ff078808 */ /* 0x000fcc0000800000 */
[----:B------:R-:W-:Y:S01]  /*0c20*/  DMUL R16, R6, R6 ;  /* 0x0000000606107228 */ /* 0x000fe20000000000 */
[----:B------:R-:W-:Y:S02]  /*0c30*/  IMAD.MOV.U32 R20, RZ, RZ, 0x0 ;  /* 0x00000000ff147424 */ /* 0x000fe400078e00ff */
[----:B------:R-:W-:Y:S01]  /*0c40*/  IMAD.MOV.U32 R21, RZ, RZ, 0x3fd80000 ;  /* 0x3fd80000ff157424 */ /* 0x000fe200078e00ff */
[----:B------:R-:W-:Y:S01]  /*0c50*/  BSSY.RECONVERGENT B0, `(.L_x_6) ;  /* 0x000001f000007945 */ /* 0x000fe20003800200 */
[----:B---3--:R-:W-:-:S06]  /*0c60*/  @P0 DADD R8, -R8, R10 ;  /* 0x0000000008080229 */ /* 0x008fcc000000010a */
[----:B------:R-:W-:Y:S02]  /*0c70*/  @!P0 FSEL R9, RZ, 1.875, !P1 ;  /* 0x3ff00000ff098808 */ /* 0x000fe40004800000 */
[----:B------:R-:W-:-:S06]  /*0c80*/  @!P0 MOV R8, RZ ;  /* 0x000000ff00088202 */ /* 0x000fcc0000000f00 */
[----:B------:R-:W-:-:S06]  /*0c90*/  DFMA R16, R8, R8, R16 ;  /* 0x000000080810722b */ /* 0x000fcc0000000010 */
[----:B------:R-:W0:Y:S04]  /*0ca0*/  MUFU.RSQ64H R11, R17 ;  /* 0x00000011000b7308 */ /* 0x000e280000001c00 */
[----:B------:R-:W-:-:S06]  /*0cb0*/  VIADD R10, R17, 0xfcb00000 ;  /* 0xfcb00000110a7836 */ /* 0x000fcc0000000000 */
[----:B0-----:R-:W-:-:S08]  /*0cc0*/  DMUL R18, R10, R10 ;  /* 0x0000000a0a127228 */ /* 0x001fd00000000000 */
[----:B------:R-:W-:Y:S01]  /*0cd0*/  DFMA R18, R16, -R18, 1 ;  /* 0x3ff000001012742b */ /* 0x000fe20000000812 */
[----:B----4-:R-:W-:-:S07]  /*0ce0*/  IMAD R25, R0, R14, R5 ;  /* 0x0000000e00197224 */ /* 0x010fce00078e0205 */
[----:B------:R-:W-:Y:S02]  /*0cf0*/  DFMA R20, R18, R20, 0.5 ;  /* 0x3fe000001214742b */ /* 0x000fe40000000014 */
[----:B------:R-:W-:Y:S01]  /*0d00*/  DMUL R18, R10, R18 ;  /* 0x000000120a127228 */ /* 0x000fe20000000000 */
[----:B-----5:R-:W-:-:S07]  /*0d10*/  IMAD.WIDE R24, R25, 0x4, R12 ;  /* 0x0000000419187825 */ /* 0x020fce00078e020c */
[----:B------:R-:W-:Y:S01]  /*0d20*/  DFMA R20, R20, R18, R10 ;  /* 0x000000121414722b */ /* 0x000fe2000000000a */
[----:B--2---:R0:W-:Y:S01]  /*0d30*/  STG.E desc[UR4][R24.64], R4 ;  /* 0x0000000418007986 */ /* 0x0041e2000c101904 */
[----:B------:R-:W-:-:S06]  /*0d40*/  ISETP.GE.U32.AND P0, PT, R10, 0x7ca00000, PT ;  /* 0x7ca000000a00780c */ /* 0x000fcc0003f06070 */
[----:B------:R-:W-:Y:S02]  /*0d50*/  DMUL R18, R16, R20 ;  /* 0x0000001410127228 */ /* 0x000fe40000000000 */
[----:B------:R-:W-:Y:S01]  /*0d60*/  IADD3 R13, PT, PT, R21, -0x100000, RZ ;  /* 0xfff00000150d7810 */ /* 0x000fe20007ffe0ff */
[----:B------:R-:W-:-:S05]  /*0d70*/  IMAD.MOV.U32 R12, RZ, RZ, R20 ;  /* 0x000000ffff0c7224 */ /* 0x000fca00078e0014 */
[----:B------:R-:W-:-:S08]  /*0d80*/  DFMA R14, R18, -R18, R16 ;  /* 0x80000012120e722b */ /* 0x000fd00000000010 */
[----:B------:R-:W-:Y:S01]  /*0d90*/  DFMA R22, R14, R12, R18 ;  /* 0x0000000c0e16722b */ /* 0x000fe20000000012 */
[----:B0-----:R-:W-:Y:S10]  /*0da0*/  @!P0 BRA `(.L_x_7) ;  /* 0x0000000000248947 */ /* 0x001ff40003800000 */
[----:B------:R-:W-:Y:S01]  /*0db0*/  IMAD.MOV.U32 R12, RZ, RZ, R16 ;  /* 0x000000ffff0c7224 */ /* 0x000fe200078e0010 */
[----:B------:R-:W-:Y:S01]  /*0dc0*/  MOV R11, R17 ;  /* 0x00000011000b7202 */ /* 0x000fe20000000f00 */
[----:B------:R-:W-:Y:S01]  /*0dd0*/  IMAD.MOV.U32 R4, RZ, RZ, R20 ;  /* 0x000000ffff047224 */ /* 0x000fe200078e0014 */
[----:B------:R-:W-:Y:S01]  /*0de0*/  MOV R22, 0xe20 ;  /* 0x00000e2000167802 */ /* 0x000fe20000000f00 */
[----:B------:R-:W-:Y:S02]  /*0df0*/  IMAD.MOV.U32 R16, RZ, RZ, R10 ;  /* 0x000000ffff107224 */ /* 0x000fe400078e000a */
[----:B------:R-:W-:-:S07]  /*0e00*/  IMAD.MOV.U32 R17, RZ, RZ, R13 ;  /* 0x000000ffff117224 */ /* 0x000fce00078e000d */
[----:B------:R-:W-:Y:S05]  /*0e10*/  CALL.REL.NOINC `($__internal_2_$__cuda_sm20_dsqrt_rn_f64_mediumpath_v1) ;  /* 0x0000001400347944 */ /* 0x000fea0003c00000 */
[----:B------:R-:W-:Y:S01]  /*0e20*/  IMAD.MOV.U32 R22, RZ, RZ, R26 ;  /* 0x000000ffff167224 */ /* 0x000fe200078e001a */
[----:B------:R-:W-:-:S07]  /*0e30*/  MOV R23, R27 ;  /* 0x0000001b00177202 */ /* 0x000fce0000000f00 */
.L_x_7:
[----:B------:R-:W-:Y:S05]  /*0e40*/  BSYNC.RECONVERGENT B0 ;  /* 0x0000000000007941 */ /* 0x000fea0003800200 */
.L_x_6:
[----:B------:R-:W0:Y:S01]  /*0e50*/  LDCU.64 UR6, c[0x0][0x420] ;  /* 0x00008400ff0677ac */ /* 0x000e220008000a00 */
[----:B------:R-:W-:Y:S01]  /*0e60*/  BSSY.RECONVERGENT B0, `(.L_x_8) ;  /* 0x000001c000007945 */ /* 0x000fe20003800200 */
[----:B0-----:R-:W-:-:S14]  /*0e70*/  DSETP.GT.AND P0, PT, R22, UR6, PT ;  /* 0x0000000616007e2a */ /* 0x001fdc000bf04000 */
[----:B------:R-:W-:Y:S05]  /*0e80*/  @!P0 BRA `(.L_x_9) ;  /* 0x0000000000648947 */ /* 0x000fea0003800000 */
[----:B------:R-:W0:Y:S01]  /*0e90*/  MUFU.RCP64H R11, R23 ;  /* 0x00000017000b7308 */ /* 0x000e220000001800 */
[----:B------:R-:W-:Y:S01]  /*0ea0*/  VIADD R10, R23, 0x300402 ;  /* 0x00300402170a7836 */ /* 0x000fe20000000000 */
[----:B------:R-:W-:Y:S04]  /*0eb0*/  BSSY.RECONVERGENT B1, `(.L_x_10) ;  /* 0x000000e000017945 */ /* 0x000fe80003800200 */
[----:B------:R-:W-:Y:S01]  /*0ec0*/  FSETP.GEU.AND P0, PT, |R10|, 5.8789094863358348022e-39, PT ;  /* 0x004004020a00780b */ /* 0x000fe20003f0e200 */
[----:B0-----:R-:W-:-:S08]  /*0ed0*/  DFMA R12, R10, -R22, 1 ;  /* 0x3ff000000a0c742b */ /* 0x001fd00000000816 */
[----:B------:R-:W-:-:S08]  /*0ee0*/  DFMA R12, R12, R12, R12 ;  /* 0x0000000c0c0c722b */ /* 0x000fd0000000000c */
[----:B------:R-:W-:-:S08]  /*0ef0*/  DFMA R12, R10, R12, R10 ;  /* 0x0000000c0a0c722b */ /* 0x000fd0000000000a */
[----:B------:R-:W-:-:S08]  /*0f00*/  DFMA R14, R12, -R22, 1 ;  /* 0x3ff000000c0e742b */ /* 0x000fd00000000816 */
[----:B------:R-:W-:Y:S01]  /*0f10*/  DFMA R12, R12, R14, R12 ;  /* 0x0000000e0c0c722b */ /* 0x000fe2000000000c */
[----:B------:R-:W-:Y:S10]  /*0f20*/  @P0 BRA `(.L_x_11) ;  /* 0x0000000000180947 */ /* 0x000ff40003800000 */
[----:B------:R-:W-:Y:S01]  /*0f30*/  LOP3.LUT R4, R23, 0x7fffffff, RZ, 0xc0, !PT ;  /* 0x7fffffff17047812 */ /* 0x000fe200078ec0ff */
[----:B------:R-:W-:Y:S02]  /*0f40*/  IMAD.MOV.U32 R10, RZ, RZ, R22 ;  /* 0x000000ffff0a7224 */ /* 0x000fe400078e0016 */
[----:B------:R-:W-:Y:S01]  /*0f50*/  IMAD.MOV.U32 R11, RZ, RZ, R23 ;  /* 0x000000ffff0b7224 */ /* 0x000fe200078e0017 */
[----:B------:R-:W-:Y:S02]  /*0f60*/  IADD3 R14, PT, PT, R4, -0x100000, RZ ;  /* 0xfff00000040e7810 */ /* 0x000fe40007ffe0ff */
[----:B------:R-:W-:-:S07]  /*0f70*/  MOV R4, 0xf90 ;  /* 0x00000f9000047802 */ /* 0x000fce0000000f00 */
[----:B------:R-:W-:Y:S05]  /*0f80*/  CALL.REL.NOINC `($__internal_0_$__cuda_sm20_dblrcp_rn_slowpath_v3) ;  /* 0x0000000800cc7944 */ /* 0x000fea0003c00000 */
.L_x_11:
[----:B------:R-:W-:Y:S05]  /*0f90*/  BSYNC.RECONVERGENT B1 ;  /* 0x0000000000017941 */ /* 0x000fea0003800200 */
.L_x_10:
[----:B------:R-:W0:Y:S01]  /*0fa0*/  LDCU.64 UR6, c[0x0][0x420] ;  /* 0x00008400ff0677ac */ /* 0x000e220008000a00 */
[-C--:B------:R-:W-:Y:S02]  /*0fb0*/  DMUL R8, R8, R12.reuse ;  /* 0x0000000c08087228 */ /* 0x080fe40000000000 */
[----:B------:R-:W-:-:S06]  /*0fc0*/  DMUL R6, R6, R12 ;  /* 0x0000000c06067228 */ /* 0x000fcc0000000000 */
[----:B------:R-:W-:-:S06]  /*0fd0*/  DSETP.GEU.AND P0, PT, R8, RZ, PT ;  /* 0x000000ff0800722a */ /* 0x000fcc0003f0e000 */
[----:B0-----:R-:W-:-:S06]  /*0fe0*/  DSETP.GTU.OR P0, PT, |R6|, UR6, P0 ;  /* 0x0000000606007e2a */ /* 0x001fcc000870c600 */
[----:B------:R-:W-:-:S14]  /*0ff0*/  DSETP.GEU.AND P0, PT, R6, RZ, P0 ;  /* 0x000000ff0600722a */ /* 0x000fdc000070e000 */
[----:B------:R-:W-:Y:S02]  /*1000*/  @!P0 DADD R8, -RZ, -R8 ;  /* 0x00000000ff088229 */ /* 0x000fe40000000908 */
[----:B------:R-:W-:-:S11]  /*1010*/  @!P0 DADD R6, -RZ, -R6 ;  /* 0x00000000ff068229 */ /* 0x000fd60000000906 */
.L_x_9:
[----:B------:R-:W-:Y:S05]  /*1020*/  BSYNC.RECONVERGENT B0 ;  /* 0x0000000000007941 */ /* 0x000fea0003800200 */
.L_x_8:
[----:B------:R-:W0:Y:S01]  /*1030*/  LDC.64 R10, c[0x0][0x3d0] ;  /* 0x0000f400ff0a7b82 */ /* 0x000e220000000a00 */
[----:B------:R-:W1:Y:S07]  /*1040*/  LDCU.64 UR6, c[0x0][0x3d8] ;  /* 0x00007b00ff0677ac */ /* 0x000e6e0008000a00 */
[----:B------:R-:W2:Y:S01]  /*1050*/  LDC.64 R12, c[0x0][0x3c8] ;  /* 0x0000f200ff0c7b82 */ /* 0x000ea20000000a00 */
[C-C-:B-1----:R-:W-:Y:S02]  /*1060*/  IMAD R17, R2.reuse, UR6, R3.reuse ;  /* 0x0000000602117c24 */ /* 0x142fe4000f8e0203 */
[----:B------:R-:W-:-:S02]  /*1070*/  IMAD R15, R2, UR7, R3 ;  /* 0x00000007020f7c24 */ /* 0x000fc4000f8e0203 */
[----:B0-----:R-:W-:-:S05]  /*1080*/  IMAD.WIDE R10, R17, 0x4, R10 ;  /* 0x00000004110a7825 */ /* 0x001fca00078e020a */
[----:B------:R-:W3:Y:S01]  /*1090*/  LDG.E R4, desc[UR4][R10.64] ;  /* 0x000000040a047981 */ /* 0x000ee2000c1e1900 */
[----:B--2---:R-:W-:-:S05]  /*10a0*/  IMAD.WIDE R12, R15, 0x8, R12 ;  /* 0x000000080f0c7825 */ /* 0x004fca00078e020c */
[----:B------:R-:W2:Y:S01]  /*10b0*/  LDG.E.64 R14, desc[UR4][R12.64] ;  /* 0x000000040c0e7981 */ /* 0x000ea2000c1e1b00 */
[----:B------:R-:W0:Y:S01]  /*10c0*/  F2F.F32.F64 R21, R8 ;  /* 0x0000000800157310 */ /* 0x000e220000301000 */
[----:B------:R-:W-:-:S04]  /*10d0*/  IMAD.SHL.U32 R19, R5, 0x2, RZ ;  /* 0x0000000205137824 */ /* 0x000fc800078e00ff */
[----:B---3--:R-:W-:-:S04]  /*10e0*/  IMAD R17, R0, R4, R19 ;  /* 0x0000000400117224 */ /* 0x008fc800078e0213 */
[----:B--2---:R-:W-:-:S05]  /*10f0*/  IMAD.WIDE R14, R17, 0x4, R14 ;  /* 0x00000004110e7825 */ /* 0x004fca00078e020e */
[----:B0-----:R0:W-:Y:S04]  /*1100*/  STG.E desc[UR4][R14.64], R21 ;  /* 0x000000150e007986 */ /* 0x0011e8000c101904 */
[----:B------:R1:W2:Y:S04]  /*1110*/  LDG.E R4, desc[UR4][R10.64] ;  /* 0x000000040a047981 */ /* 0x0002a8000c1e1900 */
[----:B------:R-:W3:Y:S01]  /*1120*/  LDG.E.64 R16, desc[UR4][R12.64] ;  /* 0x000000040c107981 */ /* 0x000ee2000c1e1b00 */
[----:B------:R-:W4:Y:S01]  /*1130*/  F2F.F32.F64 R23, R6 ;  /* 0x0000000600177310 */ /* 0x000f220000301000 */
[----:B------:R-:W-:Y:S01]  /*1140*/  UMOV UR6, 0xa0b5ed8d ;  /* 0xa0b5ed8d00067882 */ /* 0x000fe20000000000 */
[----:B------:R-:W-:Y:S01]  /*1150*/  UMOV UR7, 0x3eb0c6f7 ;  /* 0x3eb0c6f700077882 */ /* 0x000fe20000000000 */
[----:B------:R-:W-:Y:S01]  /*1160*/  BSSY.RECONVERGENT B0, `(.L_x_12) ;  /* 0x0000088000007945 */ /* 0x000fe20003800200 */
[----:B-1----:R-:W-:-:S02]  /*1170*/  IMAD.MOV.U32 R11, RZ, RZ, 0x7fc00000 ;  /* 0x7fc00000ff0b7424 */ /* 0x002fc400078e00ff */
[----:B--2---:R-:W-:Y:S01]  /*1180*/  IMAD R4, R0, R4, R19 ;  /* 0x0000000400047224 */ /* 0x004fe200078e0213 */
[----:B------:R-:W-:-:S03]  /*1190*/  DMUL R18, R6, R6 ;  /* 0x0000000606127228 */ /* 0x000fc60000000000 */
[----:B------:R-:W-:-:S04]  /*11a0*/  VIADD R25, R4, 0x1 ;  /* 0x0000000104197836 */ /* 0x000fc80000000000 */
[----:B---3--:R-:W-:Y:S01]  /*11b0*/  IMAD.WIDE R16, R25, 0x4, R16 ;  /* 0x0000000419107825 */ /* 0x008fe200078e0210 */
[----:B------:R-:W-:-:S04]  /*11c0*/  DFMA R18, R8, R8, R18 ;  /* 0x000000080812722b */ /* 0x000fc80000000012 */
[----:B----4-:R0:W-:Y:S04]  /*11d0*/  STG.E desc[UR4][R16.64], R23 ;  /* 0x0000001710007986 */ /* 0x0101e8000c101904 */
[----:B------:R-:W-:-:S14]  /*11e0*/  DSETP.GTU.AND P0, PT, R18, UR6, PT ;  /* 0x0000000612007e2a */ /* 0x000fdc000bf0c000 */
[----:B0-----:R-:W-:Y:S05]  /*11f0*/  @!P0 BRA `(.L_x_13) ;  /* 0x0000000400f88947 */ /* 0x001fea0003800000 */
[----:B------:R-:W-:Y:S01]  /*1200*/  DADD R12, -RZ, |R6| ;  /* 0x00000000ff0c7229 */ /* 0x000fe20000000506 */
[----:B------:R-:W-:Y:S01]  /*1210*/  MOV R16, 0x1 ;  /* 0x0000000100107802 */ /* 0x000fe20000000f00 */
[--C-:B------:R-:W-:Y:S01]  /*1220*/  DADD R14, -RZ, |R8|.reuse ;  /* 0x00000000ff0e7229 */ /* 0x100fe20000000508 */
[----:B------:R-:W-:Y:S01]  /*1230*/  BSSY.RECONVERGENT B1, `(.L_x_14) ;  /* 0x000001b000017945 */ /* 0x000fe20003800200 */
[----:B------:R-:W-:-:S08]  /*1240*/  DSETP.GT.AND P1, PT, |R6|, |R8|, PT ;  /* 0x400000080600722a */ /* 0x000fd00003f24200 */
[----:B------:R-:W-:Y:S02]  /*1250*/  FSEL R11, R13, R15, P1 ;  /* 0x0000000f0d0b7208 */ /* 0x000fe40000800000 */
[----:B------:R-:W-:Y:S02]  /*1260*/  FSEL R10, R12, R14, P1 ;  /* 0x0000000e0c0a7208 */ /* 0x000fe40000800000 */
[----:B------:R-:W0:Y:S04]  /*1270*/  MUFU.RCP64H R17, R11 ;  /* 0x0000000b00117308 */ /* 0x000e280000001800 */
[----:B0-----:R-:W-:-:S08]  /*1280*/  DFMA R18, -R10, R16, 1 ;  /* 0x3ff000000a12742b */ /* 0x001fd00000000110 */
[----:B------:R-:W-:-:S08]  /*1290*/  DFMA R18, R18, R18, R18 ;  /* 0x000000121212722b */ /* 0x000fd00000000012 */
[----:B------:R-:W-:-:S08]  /*12a0*/  DFMA R18, R16, R18, R16 ;  /* 0x000000121012722b */ /* 0x000fd00000000010 */
[----:B------:R-:W-:-:S08]  /*12b0*/  DFMA R16, -R10, R18, 1 ;  /* 0x3ff000000a10742b */ /* 0x000fd00000000112 */
[----:B------:R-:W-:Y:S01]  /*12c0*/  DFMA R16, R18, R16, R18 ;  /* 0x000000101210722b */ /* 0x000fe20000000012 */
[----:B------:R-:W-:Y:S02]  /*12d0*/  FSEL R18, R14, R12, P1 ;  /* 0x0000000c0e127208 */ /* 0x000fe40000800000 */
[----:B------:R-:W-:-:S04]  /*12e0*/  FSEL R19, R15, R13, P1 ;  /* 0x0000000d0f137208 */ /* 0x000fc80000800000 */
[----:B------:R-:W-:Y:S02]  /*12f0*/  FSETP.GEU.AND P2, PT, |R19|, 6.5827683646048100446e-37, PT ;  /* 0x036000001300780b */ /* 0x000fe40003f4e200 */
[----:B------:R-:W-:-:S08]  /*1300*/  DMUL R12, R16, R18 ;  /* 0x00000012100c7228 */ /* 0x000fd00000000000 */
[----:B------:R-:W-:-:S08]  /*1310*/  DFMA R14, -R10, R12, R18 ;  /* 0x0000000c0a0e722b */ /* 0x000fd00000000112 */
[----:B------:R-:W-:-:S10]  /*1320*/  DFMA R12, R16, R14, R12 ;  /* 0x0000000e100c722b */ /* 0x000fd4000000000c */
[----:B------:R-:W-:-:S05]  /*1330*/  FFMA R4, RZ, R11, R13 ;  /* 0x0000000bff047223 */ /* 0x000fca000000000d */
[----:B------:R-:W-:-:S13]  /*1340*/  FSETP.GT.AND P0, PT, |R4|, 1.469367938527859385e-39, PT ;  /* 0x001000000400780b */ /* 0x000fda0003f04200 */
[----:B------:R-:W-:Y:S05]  /*1350*/  @P0 BRA P2, `(.L_x_15) ;  /* 0x0000000000200947 */ /* 0x000fea0001000000 */
[----:B------:R-:W-:Y:S01]  /*1360*/  IMAD.MOV.U32 R12, RZ, RZ, R18 ;  /* 0x000000ffff0c7224 */ /* 0x000fe200078e0012 */
[----:B------:R-:W-:Y:S01]  /*1370*/  MOV R17, R11 ;  /* 0x0000000b00117202 */ /* 0x000fe20000000f00 */
[----:B------:R-:W-:Y:S01]  /*1380*/  IMAD.MOV.U32 R13, RZ, RZ, R19 ;  /* 0x000000ffff0d7224 */ /* 0x000fe200078e0013 */
[----:B------:R-:W-:Y:S01]  /*1390*/  MOV R4, 0x13c0 ;  /* 0x000013c000047802 */ /* 0x000fe20000000f00 */
[----:B------:R-:W-:-:S07]  /*13a0*/  IMAD.MOV.U32 R16, RZ, RZ, R10 ;  /* 0x000000ffff107224 */ /* 0x000fce00078e000a */
[----:B------:R-:W-:Y:S05]  /*13b0*/  CALL.REL.NOINC `($__internal_1_$__cuda_sm20_div_rn_f64_full) ;  /* 0x0000000800607944 */ /* 0x000fea0003c00000 */
[----:B------:R-:W-:Y:S02]  /*13c0*/  IMAD.MOV.U32 R12, RZ, RZ, R22 ;  /* 0x000000ffff0c7224 */ /* 0x000fe400078e0016 */
[----:B------:R-:W-:-:S07]  /*13d0*/  IMAD.MOV.U32 R13, RZ, RZ, R23 ;  /* 0x000000ffff0d7224 */ /* 0x000fce00078e0017 */
.L_x_15:
[----:B------:R-:W-:Y:S05]  /*13e0*/  BSYNC.RECONVERGENT B1 ;  /* 0x0000000000017941 */ /* 0x000fea0003800200 */
.L_x_14:
[----:B------:R-:W-:Y:S01]  /*13f0*/  DMUL R14, R12, R12 ;  /* 0x0000000c0c0e7228 */ /* 0x000fe20000000000 */
[----:B------:R-:W-:Y:S01]  /*1400*/  IMAD.MOV.U32 R16, RZ, RZ, -0x2449a4b7 ;  /* 0xdbb65b49ff107424 */ /* 0x000fe200078e00ff */
[----:B------:R-:W-:Y:S01]  /*1410*/  MOV R17, 0x3f2d3b63 ;  /* 0x3f2d3b6300117802 */ /* 0x000fe20000000f00 */
[----:B------:R-:W-:Y:S01]  /*1420*/  UMOV UR6, 0x2a25ff7e ;  /* 0x2a25ff7e00067882 */ /* 0x000fe20000000000 */
[----:B------:R-:W-:Y:S01]  /*1430*/  UMOV UR7, 0x3ef53e1d ;  /* 0x3ef53e1d00077882 */ /* 0x000fe20000000000 */
[----:B------:R-:W-:Y:S01]  /*1440*/  ISETP.GE.AND P2, PT, R9, RZ, PT ;  /* 0x000000ff0900720c */ /* 0x000fe20003f46270 */
[----:B------:R-:W-:Y:S02]  /*1450*/  DSETP.NEU.AND P3, PT, R10, RZ, PT ;  /* 0x000000ff0a00722a */ /* 0x000fe40003f6d000 */
[----:B------:R-:W-:Y:S01]  /*1460*/  DFMA R16, R14, -UR6, R16 ;  /* 0x800000060e107c2b */ /* 0x000fe20008000010 */
[----:B------:R-:W-:Y:S01]  /*1470*/  UMOV UR6, 0x8dde082e ;  /* 0x8dde082e00067882 */ /* 0x000fe20000000000 */
[----:B------:R-:W-:Y:S01]  /*1480*/  UMOV UR7, 0x3f531278 ;  /* 0x3f53127800077882 */ /* 0x000fe20000000000 */
[----:B------:R-:W-:-:S05]  /*1490*/  @P1 PLOP3.LUT P0, PT, P2, PT, PT, 0x80, 0x8 ;  /* 0x000000000008181c */ /* 0x000fca000170f070 */
[----:B------:R-:W-:Y:S01]  /*14a0*/  DFMA R16, R14, R16, -UR6 ;  /* 0x800000060e107e2b */ /* 0x000fe20008000010 */
[----:B------:R-:W-:Y:S01]  /*14b0*/  UMOV UR6, 0xc8249315 ;  /* 0xc824931500067882 */ /* 0x000fe20000000000 */
[----:B------:R-:W-:-:S06]  /*14c0*/  UMOV UR7, 0x3f6f9690 ;  /* 0x3f6f969000077882 */ /* 0x000fcc0000000000 */
[----:B------:R-:W-:Y:S01]  /*14d0*/  DFMA R16, R14, R16, UR6 ;  /* 0x000000060e107e2b */ /* 0x000fe20008000010 */
[----:B------:R-:W-:Y:S01]  /*14e0*/  UMOV UR6, 0xabc7cf0d ;  /* 0xabc7cf0d00067882 */ /* 0x000fe20000000000 */
[----:B------:R-:W-:-:S06]  /*14f0*/  UMOV UR7, 0x3f82cf5a ;  /* 0x3f82cf5a00077882 */ /* 0x000fcc0000000000 */
        /* <DEDUP_REMOVED lines=45> */
[----:B------:R-:W-:Y:S01]  /*17d0*/  DMUL R16, R14, R16 ;  /* 0x000000100e107228 */ /* 0x000fe20000000000 */
[----:B------:R-:W-:Y:S02]  /*17e0*/  @P1 IMAD.MOV.U32 R14, RZ, RZ, 0x54442d18 ;  /* 0x54442d18ff0e1424 */ /* 0x000fe400078e00ff */
[----:B------:R-:W-:-:S05]  /*17f0*/  @P1 IMAD.MOV.U32 R15, RZ, RZ, 0x3ff921fb ;  /* 0x3ff921fbff0f1424 */ /* 0x000fca00078e00ff */
[----:B------:R-:W-:-:S08]  /*1800*/  DFMA R16, R16, R12, R12 ;  /* 0x0000000c1010722b */ /* 0x000fd0000000000c */
[----:B------:R-:W-:-:S10]  /*1810*/  @P1 DADD R12, -RZ, -R16 ;  /* 0x00000000ff0c1229 */ /* 0x000fd40000000910 */
[----:B------:R-:W-:Y:S02]  /*1820*/  @P1 FSEL R10, R16, R12, !P0 ;  /* 0x0000000c100a1208 */ /* 0x000fe40004000000 */
[----:B------:R-:W-:Y:S01]  /*1830*/  @P1 FSEL R11, R17, R13, !P0 ;  /* 0x0000000d110b1208 */ /* 0x000fe20004000000 */
[----:B------:R-:W-:Y:S01]  /*1840*/  @!P1 DADD R12, -R16, UR6 ;  /* 0x00000006100c9e29 */ /* 0x000fe20008000100 */
[----:B------:R-:W-:-:S04]  /*1850*/  @!P1 PLOP3.LUT P0, PT, P2, PT, PT, 0x80, 0x8 ;  /* 0x000000000008981c */ /* 0x000fc8000170f070 */
[----:B------:R-:W-:Y:S01]  /*1860*/  @P1 DADD R10, R10, R14 ;  /* 0x000000000a0a1229 */ /* 0x000fe2000000000e */
[----:B------:R-:W-:-:S05]  /*1870*/  @P3 IMAD.MOV.U32 R15, RZ, RZ, 0x7f3321d2 ;  /* 0x7f3321d2ff0f3424 */ /* 0x000fca00078e00ff */
[----:B------:R-:W-:Y:S02]  /*1880*/  @!P1 FSEL R11, R13, R17, !P0 ;  /* 0x000000110d0b9208 */ /* 0x000fe40004000000 */
[----:B------:R-:W-:Y:S02]  /*1890*/  @P3 MOV R17, 0x4002d97c ;  /* 0x4002d97c00113802 */ /* 0x000fe40000000f00 */
[----:B------:R-:W-:Y:S01]  /*18a0*/  @!P1 FSEL R10, R12, R16, !P0 ;  /* 0x000000100c0a9208 */ /* 0x000fe20004000000 */
[C-C-:B------:R-:W-:Y:S01]  /*18b0*/  @P3 DSETP.NEU.AND P1, PT, |R8|.reuse, |R6|.reuse, PT ;  /* 0x400000060800322a */ /* 0x140fe20003f2d200 */
[----:B------:R-:W-:Y:S01]  /*18c0*/  @P3 FSEL R17, R17, 1.8213495016098022461, !P0 ;  /* 0x3fe921fb11113808 */ /* 0x000fe20004000000 */
[----:B------:R-:W-:Y:S01]  /*18d0*/  DADD R8, |R8|, |R6| ;  /* 0x0000000008087229 */ /* 0x000fe20000000606 */
[----:B------:R-:W-:Y:S02]  /*18e0*/  @P3 FSEL R15, R15, 3.37028055040000000000e+12, !P0 ;  /* 0x54442d180f0f3808 */ /* 0x000fe40004000000 */
[----:B------:R-:W-:-:S02]  /*18f0*/  @!P3 FSEL R13, RZ, 2.1426990032196044922, P0 ;  /* 0x400921fbff0db808 */ /* 0x000fc40000000000 */
[----:B------:R-:W-:Y:S02]  /*1900*/  @P3 FSEL R11, R17, R11, !P1 ;  /* 0x0000000b110b3208 */ /* 0x000fe40004800000 */
[----:B------:R-:W-:Y:S02]  /*1910*/  @P3 FSEL R4, R15, R10, !P1 ;  /* 0x0000000a0f043208 */ /* 0x000fe40004800000 */
[----:B------:R-:W-:Y:S01]  /*1920*/  @!P3 FSEL R12, RZ, 3.37028055040000000000e+12, P0 ;  /* 0x54442d18ff0cb808 */ /* 0x000fe20000000000 */
[----:B------:R-:W-:Y:S01]  /*1930*/  @P3 IMAD.MOV.U32 R13, RZ, RZ, R11 ;  /* 0x000000ffff0d3224 */ /* 0x000fe200078e000b */
[----:B------:R-:W-:Y:S01]  /*1940*/  DSETP.NAN.AND P0, PT, R8, R8, PT ;  /* 0x000000080800722a */ /* 0x000fe20003f08000 */
[----:B------:R-:W-:-:S03]  /*1950*/  @P3 IMAD.MOV.U32 R12, RZ, RZ, R4 ;  /* 0x000000ffff0c3224 */ /* 0x000fc600078e0004 */
[----:B------:R-:W-:Y:S02]  /*1960*/  LOP3.LUT R7, R13, 0x80000000, R7, 0xb8, !PT ;  /* 0x800000000d077812 */ /* 0x000fe400078eb807 */
[----:B------:R-:W-:Y:S02]  /*1970*/  FSEL R12, R8, R12, P0 ;  /* 0x0000000c080c7208 */ /* 0x000fe40000000000 */
[----:B------:R-:W-:-:S04]  /*1980*/  FSEL R13, R9, R7, P0 ;  /* 0x00000007090d7208 */ /* 0x000fc80000000000 */
[----:B------:R-:W0:Y:S08]  /*1990*/  F2F.F32.F64 R11, R12 ;  /* 0x0000000c000b7310 */ /* 0x000e300000301000 */
[----:B0-----:R-:W0:Y:S01]  /*19a0*/  F2F.F64.F32 R6, R11 ;  /* 0x0000000b00067310 */ /* 0x001e220000201800 */
[----:B------:R-:W-:Y:S01]  /*19b0*/  FSETP.GEU.AND P0, PT, R11, RZ, PT ;  /* 0x000000ff0b00720b */ /* 0x000fe20003f0e000 */
[----:B0-----:R-:W-:-:S12]  /*19c0*/  DADD R6, R6, UR6 ;  /* 0x0000000606067e29 */ /* 0x001fd80008000000 */
[----:B------:R0:W1:Y:S02]  /*19d0*/  @!P0 F2F.F32.F64 R11, R6 ;  /* 0x00000006000b8310 */ /* 0x0000640000301000 */
.L_x_13:
[----:B------:R-:W-:Y:S05]  /*19e0*/  BSYNC.RECONVERGENT B0 ;  /* 0x0000000000007941 */ /* 0x000fea0003800200 */
.L_x_12:
[----:B0-----:R-:W0:Y:S01]  /*19f0*/  LDC.64 R6, c[0x0][0x400] ;  /* 0x00010000ff067b82 */ /* 0x001e220000000a00 */
[----:B------:R-:W2:Y:S07]  /*1a00*/  LDCU.64 UR6, c[0x0][0x408] ;  /* 0x00008100ff0677ac */ /* 0x000eae0008000a00 */
[----:B------:R-:W3:Y:S01]  /*1a10*/  LDC.64 R8, c[0x0][0x3f8] ;  /* 0x0000fe00ff087b82 */ /* 0x000ee20000000a00 */
[C-C-:B--2---:R-:W-:Y:S02]  /*1a20*/  IMAD R13, R2.reuse, UR6, R3.reuse ;  /* 0x00000006020d7c24 */ /* 0x144fe4000f8e0203 */
[----:B------:R-:W-:-:S02]  /*1a30*/  IMAD R3, R2, UR7, R3 ;  /* 0x0000000702037c24 */ /* 0x000fc4000f8e0203 */
[----:B0-----:R-:W-:-:S06]  /*1a40*/  IMAD.WIDE R6, R13, 0x4, R6 ;  /* 0x000000040d067825 */ /* 0x001fcc00078e0206 */
[----:B------:R-:W2:Y:S01]  /*1a50*/  LDG.E R6, desc[UR4][R6.64] ;  /* 0x0000000406067981 */ /* 0x000ea2000c1e1900 */
[----:B---3--:R-:W-:-:S06]  /*1a60*/  IMAD.WIDE R2, R3, 0x8, R8 ;  /* 0x0000000803027825 */ /* 0x008fcc00078e0208 */
[----:B------:R-:W3:Y:S01]  /*1a70*/  LDG.E.64 R2, desc[UR4][R2.64] ;  /* 0x0000000402027981 */ /* 0x000ee2000c1e1b00 */
[----:B--2---:R-:W-:-:S04]  /*1a80*/  IMAD R5, R0, R6, R5 ;  /* 0x0000000600057224 */ /* 0x004fc800078e0205 */
[----:B---3--:R-:W-:-:S05]  /*1a90*/  IMAD.WIDE R4, R5, 0x4, R2 ;  /* 0x0000000405047825 */ /* 0x008fca00078e0202 */
[----:B-1----:R-:W-:Y:S01]  /*1aa0*/  STG.E desc[UR4][R4.64], R11 ;  /* 0x0000000b04007986 */ /* 0x002fe2000c101904 */
[----:B------:R-:W-:Y:S05]  /*1ab0*/  EXIT ;  /* 0x000000000000794d */ /* 0x000fea0003800000 */
        .weak           $__internal_0_$__cuda_sm20_dblrcp_rn_slowpath_v3
        .type           $__internal_0_$__cuda_sm20_dblrcp_rn_slowpath_v3,@function
        .size           $__internal_0_$__cuda_sm20_dblrcp_rn_slowpath_v3,($__internal_1_$__cuda_sm20_div_rn_f64_full - $__internal_0_$__cuda_sm20_dblrcp_rn_slowpath_v3)
$__internal_0_$__cuda_sm20_dblrcp_rn_slowpath_v3:
[----:B------:R-:W-:Y:S01]  /*1ac0*/  DSETP.GTU.AND P0, PT, |R10|, +INF , PT ;  /* 0x7ff000000a00742a */ /* 0x000fe20003f0c200 */
[----:B------:R-:W-:-:S13]  /*1ad0*/  BSSY.RECONVERGENT B2, `(.L_x_16) ;  /* 0x0000023000027945 */ /* 0x000fda0003800200 */
[----:B------:R-:W-:Y:S05]  /*1ae0*/  @P0 BRA `(.L_x_17) ;  /* 0x00000000007c0947 */ /* 0x000fea0003800000 */
[----:B------:R-:W-:-:S05]  /*1af0*/  LOP3.LUT R15, R11, 0x7fffffff, RZ, 0xc0, !PT ;  /* 0x7fffffff0b0f7812 */ /* 0x000fca00078ec0ff */
[----:B------:R-:W-:-:S05]  /*1b00*/  VIADD R12, R15, 0xffffffff ;  /* 0xffffffff0f0c7836 */ /* 0x000fca0000000000 */
[----:B------:R-:W-:-:S13]  /*1b10*/  ISETP.GE.U32.AND P0, PT, R12, 0x7fefffff, PT ;  /* 0x7fefffff0c00780c */ /* 0x000fda0003f06070 */
[----:B------:R-:W-:Y:S02]  /*1b20*/  @P0 LOP3.LUT R13, R11, 0x7ff00000, RZ, 0x3c, !PT ;  /* 0x7ff000000b0d0812 */ /* 0x000fe400078e3cff */
[----:B------:R-:W-:Y:S01]  /*1b30*/  @P0 MOV R12, RZ ;  /* 0x000000ff000c0202 */ /* 0x000fe20000000f00 */
[----:B------:R-:W-:Y:S06]  /*1b40*/  @P0 BRA `(.L_x_18) ;  /* 0x00000000006c0947 */ /* 0x000fec0003800000 */
[----:B------:R-:W-:-:S13]  /*1b50*/  ISETP.GE.U32.AND P0, PT, R15, 0x1000001, PT ;  /* 0x010000010f00780c */ /* 0x000fda0003f06070 */
[----:B------:R-:W-:Y:S05]  /*1b60*/  @!P0 BRA `(.L_x_19) ;  /* 0x0000000000348947 */ /* 0x000fea0003800000 */
[----:B------:R-:W-:Y:S02]  /*1b70*/  VIADD R13, R11, 0xc0200000 ;  /* 0xc02000000b0d7836 */ /* 0x000fe40000000000 */
[----:B------:R-:W-:Y:S02]  /*1b80*/  IMAD.MOV.U32 R12, RZ, RZ, R10 ;  /* 0x000000ffff0c7224 */ /* 0x000fe400078e000a */
[----:B------:R-:W0:Y:S04]  /*1b90*/  MUFU.RCP64H R15, R13 ;  /* 0x0000000d000f7308 */ /* 0x000e280000001800 */
[----:B0-----:R-:W-:-:S08]  /*1ba0*/  DFMA R16, -R12, R14, 1 ;  /* 0x3ff000000c10742b */ /* 0x001fd0000000010e */
[----:B------:R-:W-:-:S08]  /*1bb0*/  DFMA R16, R16, R16, R16 ;  /* 0x000000101010722b */ /* 0x000fd00000000010 */
[----:B------:R-:W-:-:S08]  /*1bc0*/  DFMA R16, R14, R16, R14 ;  /* 0x000000100e10722b */ /* 0x000fd0000000000e */
[----:B------:R-:W-:-:S08]  /*1bd0*/  DFMA R14, -R12, R16, 1 ;  /* 0x3ff000000c0e742b */ /* 0x000fd00000000110 */
[----:B------:R-:W-:-:S08]  /*1be0*/  DFMA R14, R16, R14, R16 ;  /* 0x0000000e100e722b */ /* 0x000fd00000000010 */
[----:B------:R-:W-:-:S08]  /*1bf0*/  DMUL R14, R14, 2.2250738585072013831e-308 ;  /* 0x001000000e0e7828 */ /* 0x000fd00000000000 */
[----:B------:R-:W-:-:S08]  /*1c00*/  DFMA R10, -R10, R14, 1 ;  /* 0x3ff000000a0a742b */ /* 0x000fd0000000010e */
[----:B------:R-:W-:-:S08]  /*1c10*/  DFMA R10, R10, R10, R10 ;  /* 0x0000000a0a0a722b */ /* 0x000fd0000000000a */
[----:B------:R-:W-:Y:S01]  /*1c20*/  DFMA R12, R14, R10, R14 ;  /* 0x0000000a0e0c722b */ /* 0x000fe2000000000e */
[----:B------:R-:W-:Y:S10]  /*1c30*/  BRA `(.L_x_18) ;  /* 0x0000000000307947 */ /* 0x000ff40003800000 */
.L_x_19:
[----:B------:R-:W-:Y:S01]  /*1c40*/  DMUL R10, R10, 8.11296384146066816958e+31 ;  /* 0x469000000a0a7828 */ /* 0x000fe20000000000 */
[----:B------:R-:W-:-:S05]  /*1c50*/  IMAD.MOV.U32 R12, RZ, RZ, R14 ;  /* 0x000000ffff0c7224 */ /* 0x000fca00078e000e */
[----:B------:R-:W0:Y:S02]  /*1c60*/  MUFU.RCP64H R13, R11 ;  /* 0x0000000b000d7308 */ /* 0x000e240000001800 */
[----:B0-----:R-:W-:-:S08]  /*1c70*/  DFMA R14, -R10, R12, 1 ;  /* 0x3ff000000a0e742b */ /* 0x001fd0000000010c */
[----:B------:R-:W-:-:S08]  /*1c80*/  DFMA R14, R14, R14, R14 ;  /* 0x0000000e0e0e722b */ /* 0x000fd0000000000e */
[----:B------:R-:W-:-:S08]  /*1c90*/  DFMA R14, R12, R14, R12 ;  /* 0x0000000e0c0e722b */ /* 0x000fd0000000000c */
[----:B------:R-:W-:-:S08]  /*1ca0*/  DFMA R12, -R10, R14, 1 ;  /* 0x3ff000000a0c742b */ /* 0x000fd0000000010e */
[----:B------:R-:W-:-:S08]  /*1cb0*/  DFMA R12, R14, R12, R14 ;  /* 0x0000000c0e0c722b */ /* 0x000fd0000000000e */
[----:B------:R-:W-:Y:S01]  /*1cc0*/  DMUL R12, R12, 8.11296384146066816958e+31 ;  /* 0x469000000c0c7828 */ /* 0x000fe20000000000 */
[----:B------:R-:W-:Y:S10]  /*1cd0*/  BRA `(.L_x_18) ;  /* 0x0000000000087947 */ /* 0x000ff40003800000 */
.L_x_17:
[----:B------:R-:W-:Y:S02]  /*1ce0*/  LOP3.LUT R13, R11, 0x80000, RZ, 0xfc, !PT ;  /* 0x000800000b0d7812 */ /* 0x000fe400078efcff */
[----:B------:R-:W-:-:S07]  /*1cf0*/  MOV R12, R10 ;  /* 0x0000000a000c7202 */ /* 0x000fce0000000f00 */
.L_x_18:
[----:B------:R-:W-:Y:S05]  /*1d00*/  BSYNC.RECONVERGENT B2 ;  /* 0x0000000000027941 */ /* 0x000fea0003800200 */
.L_x_16:
[----:B------:R-:W-:Y:S02]  /*1d10*/  IMAD.MOV.U32 R10, RZ, RZ, R4 ;  /* 0x000000ffff0a7224 */ /* 0x000fe400078e0004 */
[----:B------:R-:W-:-:S04]  /*1d20*/  IMAD.MOV.U32 R11, RZ, RZ, 0x0 ;  /* 0x00000000ff0b7424 */ /* 0x000fc800078e00ff */
[----:B------:R-:W-:Y:S05]  /*1d30*/  RET.REL.NODEC R10 `(eigenBatch2d) ;  /* 0xffffffe00ab07950 */ /* 0x000fea0003c3ffff */
        .weak           $__internal_1_$__cuda_sm20_div_rn_f64_full
        .type           $__internal_1_$__cuda_sm20_div_rn_f64_full,@function
        .size           $__internal_1_$__cuda_sm20_div_rn_f64_full,($__internal_2_$__cuda_sm20_dsqrt_rn_f64_mediumpath_v1 - $__internal_1_$__cuda_sm20_div_rn_f64_full)
$__internal_1_$__cuda_sm20_div_rn_f64_full:
[----:B------:R-:W-:Y:S01]  /*1d40*/  FSETP.GEU.AND P3, PT, |R13|, 1.469367938527859385e-39, PT ;  /* 0x001000000d00780b */ /* 0x000fe20003f6e200 */
[----:B------:R-:W-:Y:S01]  /*1d50*/  IMAD.MOV.U32 R18, RZ, RZ, R12 ;  /* 0x000000ffff127224 */ /* 0x000fe200078e000c */
[C---:B------:R-:W-:Y:S01]  /*1d60*/  FSETP.GEU.AND P0, PT, |R17|.reuse, 1.469367938527859385e-39, PT ;  /* 0x001000001100780b */ /* 0x040fe20003f0e200 */
[----:B------:R-:W-:Y:S01]  /*1d70*/  IMAD.MOV.U32 R20, RZ, RZ, 0x1 ;  /* 0x00000001ff147424 */ /* 0x000fe200078e00ff */
[----:B------:R-:W-:Y:S01]  /*1d80*/  LOP3.LUT R14, R17, 0x800fffff, RZ, 0xc0, !PT ;  /* 0x800fffff110e7812 */ /* 0x000fe200078ec0ff */
[----:B------:R-:W-:Y:S01]  /*1d90*/  BSSY.RECONVERGENT B2, `(.L_x_20) ;  /* 0x0000052000027945 */ /* 0x000fe20003800200 */
[----:B------:R-:W-:Y:S02]  /*1da0*/  LOP3.LUT R26, R13, 0x7ff00000, RZ, 0xc0, !PT ;  /* 0x7ff000000d1a7812 */ /* 0x000fe400078ec0ff */
[----:B------:R-:W-:Y:S01]  /*1db0*/  LOP3.LUT R15, R14, 0x3ff00000, RZ, 0xfc, !PT ;  /* 0x3ff000000e0f7812 */ /* 0x000fe200078efcff */
[----:B------:R-:W-:Y:S01]  /*1dc0*/  IMAD.MOV.U32 R14, RZ, RZ, R16 ;  /* 0x000000ffff0e7224 */ /* 0x000fe200078e0010 */
[----:B------:R-:W-:-:S02]  /*1dd0*/  LOP3.LUT R29, R17, 0x7ff00000, RZ, 0xc0, !PT ;  /* 0x7ff00000111d7812 */ /* 0x000fc400078ec0ff */
[----:B------:R-:W-:Y:S01]  /*1de0*/  MOV R27, 0x1ca00000 ;  /* 0x1ca00000001b7802 */ /* 0x000fe20000000f00 */
[----:B------:R-:W-:Y:S01]  /*1df0*/  @!P3 IMAD.MOV.U32 R22, RZ, RZ, RZ ;  /* 0x000000ffff16b224 */ /* 0x000fe200078e00ff */
[----:B------:R-:W-:Y:S01]  /*1e00*/  @!P3 LOP3.LUT R19, R17, 0x7ff00000, RZ, 0xc0, !PT ;  /* 0x7ff000001113b812 */ /* 0x000fe200078ec0ff */
[----:B------:R-:W-:Y:S01]  /*1e10*/  @!P0 DMUL R14, R16, 8.98846567431157953865e+307 ;  /* 0x7fe00000100e8828 */ /* 0x000fe20000000000 */
[C---:B------:R-:W-:Y:S02]  /*1e20*/  ISETP.GE.U32.AND P2, PT, R26.reuse, R29, PT ;  /* 0x0000001d1a00720c */ /* 0x040fe40003f46070 */
[----:B------:R-:W-:Y:S02]  /*1e30*/  @!P3 ISETP.GE.U32.AND P4, PT, R26, R19, PT ;  /* 0x000000131a00b20c */ /* 0x000fe40003f86070 */
[C---:B------:R-:W-:Y:S01]  /*1e40*/  SEL R19, R27.reuse, 0x63400000, !P2 ;  /* 0x634000001b137807 */ /* 0x040fe20005000000 */
[----:B------:R-:W0:Y:S01]  /*1e50*/  MUFU.RCP64H R21, R15 ;  /* 0x0000000f00157308 */ /* 0x000e220000001800 */
[----:B------:R-:W-:-:S02]  /*1e60*/  @!P3 SEL R23, R27, 0x63400000, !P4 ;  /* 0x634000001b17b807 */ /* 0x000fc40006000000 */
[--C-:B------:R-:W-:Y:S02]  /*1e70*/  LOP3.LUT R19, R19, 0x800fffff, R13.reuse, 0xf8, !PT ;  /* 0x800fffff13137812 */ /* 0x100fe400078ef80d */
[----:B------:R-:W-:Y:S02]  /*1e80*/  @!P3 LOP3.LUT R23, R23, 0x80000000, R13, 0xf8, !PT ;  /* 0x800000001717b812 */ /* 0x000fe400078ef80d */
[----:B------:R-:W-:Y:S02]  /*1e90*/  @!P0 LOP3.LUT R29, R15, 0x7ff00000, RZ, 0xc0, !PT ;  /* 0x7ff000000f1d8812 */ /* 0x000fe400078ec0ff */
[----:B------:R-:W-:-:S06]  /*1ea0*/  @!P3 LOP3.LUT R23, R23, 0x100000, RZ, 0xfc, !PT ;  /* 0x001000001717b812 */ /* 0x000fcc00078efcff */
[----:B------:R-:W-:Y:S02]  /*1eb0*/  @!P3 DFMA R18, R18, 2, -R22 ;  /* 0x400000001212b82b */ /* 0x000fe40000000816 */
[----:B0-----:R-:W-:-:S08]  /*1ec0*/  DFMA R22, R20, -R14, 1 ;  /* 0x3ff000001416742b */ /* 0x001fd0000000080e */
[----:B------:R-:W-:-:S08]  /*1ed0*/  DFMA R22, R22, R22, R22 ;  /* 0x000000161616722b */ /* 0x000fd00000000016 */
[----:B------:R-:W-:-:S08]  /*1ee0*/  DFMA R22, R20, R22, R20 ;  /* 0x000000161416722b */ /* 0x000fd00000000014 */
[----:B------:R-:W-:-:S08]  /*1ef0*/  DFMA R20, R22, -R14, 1 ;  /* 0x3ff000001614742b */ /* 0x000fd0000000080e */
[----:B------:R-:W-:-:S08]  /*1f00*/  DFMA R20, R22, R20, R22 ;  /* 0x000000141614722b */ /* 0x000fd00000000016 */
[----:B------:R-:W-:-:S08]  /*1f10*/  DMUL R22, R20, R18 ;  /* 0x0000001214167228 */ /* 0x000fd00000000000 */
[----:B------:R-:W-:-:S08]  /*1f20*/  DFMA R24, R22, -R14, R18 ;  /* 0x8000000e1618722b */ /* 0x000fd00000000012 */
[----:B------:R-:W-:Y:S01]  /*1f30*/  DFMA R24, R20, R24, R22 ;  /* 0x000000181418722b */ /* 0x000fe20000000016 */
[----:B------:R-:W-:Y:S02]  /*1f40*/  MOV R20, R26 ;  /* 0x0000001a00147202 */ /* 0x000fe40000000f00 */
[----:B------:R-:W-:-:S05]  /*1f50*/  @!P3 LOP3.LUT R20, R19, 0x7ff00000, RZ, 0xc0, !PT ;  /* 0x7ff000001314b812 */ /* 0x000fca00078ec0ff */
[----:B------:R-:W-:-:S05]  /*1f60*/  VIADD R21, R20, 0xffffffff ;  /* 0xffffffff14157836 */ /* 0x000fca0000000000 */
[----:B------:R-:W-:Y:S01]  /*1f70*/  ISETP.GT.U32.AND P0, PT, R21, 0x7feffffe, PT ;  /* 0x7feffffe1500780c */ /* 0x000fe20003f04070 */
[----:B------:R-:W-:-:S05]  /*1f80*/  VIADD R21, R29, 0xffffffff ;  /* 0xffffffff1d157836 */ /* 0x000fca0000000000 */
[----:B------:R-:W-:-:S13]  /*1f90*/  ISETP.GT.U32.OR P0, PT, R21, 0x7feffffe, P0 ;  /* 0x7feffffe1500780c */ /* 0x000fda0000704470 */
[----:B------:R-:W-:Y:S05]  /*1fa0*/  @P0 BRA `(.L_x_21) ;  /* 0x00000000006c0947 */ /* 0x000fea0003800000 */
[----:B------:R-:W-:-:S04]  /*1fb0*/  LOP3.LUT R13, R17, 0x7ff00000, RZ, 0xc0, !PT ;  /* 0x7ff00000110d7812 */ /* 0x000fc800078ec0ff */
[CC--:B------:R-:W-:Y:S02]  /*1fc0*/  VIADDMNMX R12, R26.reuse, -R13.reuse, 0xb9600000, !PT ;  /* 0xb96000001a0c7446 */ /* 0x0c0fe4000780090d */
[----:B------:R-:W-:Y:S02]  /*1fd0*/  ISETP.GE.U32.AND P0, PT, R26, R13, PT ;  /* 0x0000000d1a00720c */ /* 0x000fe40003f06070 */
[----:B------:R-:W-:Y:S02]  /*1fe0*/  VIMNMX R12, PT, PT, R12, 0x46a00000, PT ;  /* 0x46a000000c0c7848 */ /* 0x000fe40003fe0100 */
[----:B------:R-:W-:-:S05]  /*1ff0*/  SEL R27, R27, 0x63400000, !P0 ;  /* 0x634000001b1b7807 */ /* 0x000fca0004000000 */
[----:B------:R-:W-:Y:S02]  /*2000*/  IMAD.IADD R20, R12, 0x1, -R27 ;  /* 0x000000010c147824 */ /* 0x000fe400078e0a1b */
[----:B------:R-:W-:-:S03]  /*2010*/  IMAD.MOV.U32 R12, RZ, RZ, RZ ;  /* 0x000000ffff0c7224 */ /* 0x000fc600078e00ff */
[----:B------:R-:W-:-:S06]  /*2020*/  IADD3 R13, PT, PT, R20, 0x7fe00000, RZ ;  /* 0x7fe00000140d7810 */ /* 0x000fcc0007ffe0ff */
[----:B------:R-:W-:-:S10]  /*2030*/  DMUL R22, R24, R12 ;  /* 0x0000000c18167228 */ /* 0x000fd40000000000 */
[----:B------:R-:W-:-:S13]  /*2040*/  FSETP.GTU.AND P0, PT, |R23|, 1.469367938527859385e-39, PT ;  /* 0x001000001700780b */ /* 0x000fda0003f0c200 */
[----:B------:R-:W-:Y:S05]  /*2050*/  @P0 BRA `(.L_x_22) ;  /* 0x0000000000940947 */ /* 0x000fea0003800000 */
[----:B------:R-:W-:-:S06]  /*2060*/  DFMA R14, R24, -R14, R18 ;  /* 0x8000000e180e722b */ /* 0x000fcc0000000012 */
[----:B------:R-:W-:-:S04]  /*2070*/  IMAD.MOV.U32 R14, RZ, RZ, RZ ;  /* 0x000000ffff0e7224 */ /* 0x000fc800078e00ff */
[C---:B------:R-:W-:Y:S02]  /*2080*/  FSETP.NEU.AND P0, PT, R15.reuse, RZ, PT ;  /* 0x000000ff0f00720b */ /* 0x040fe40003f0d000 */
[----:B------:R-:W-:-:S04]  /*2090*/  LOP3.LUT R17, R15, 0x80000000, R17, 0x48, !PT ;  /* 0x800000000f117812 */ /* 0x000fc800078e4811 */
[----:B------:R-:W-:-:S07]  /*20a0*/  LOP3.LUT R15, R17, R13, RZ, 0xfc, !PT ;  /* 0x0000000d110f7212 */ /* 0x000fce00078efcff */
[----:B------:R-:W-:Y:S05]  /*20b0*/  @!P0 BRA `(.L_x_22) ;  /* 0x00000000007c8947 */ /* 0x000fea0003800000 */
[----:B------:R-:W-:Y:S01]  /*20c0*/  IMAD.MOV R13, RZ, RZ, -R20 ;  /* 0x000000ffff0d7224 */ /* 0x000fe200078e0a14 */
[----:B------:R-:W-:Y:S01]  /*20d0*/  MOV R12, RZ ;  /* 0x000000ff000c7202 */ /* 0x000fe20000000f00 */
[----:B------:R-:W-:-:S05]  /*20e0*/  DMUL.RP R14, R24, R14 ;  /* 0x0000000e180e7228 */ /* 0x000fca0000008000 */
[----:B------:R-:W-:-:S05]  /*20f0*/  DFMA R12, R22, -R12, R24 ;  /* 0x8000000c160c722b */ /* 0x000fca0000000018 */
[----:B------:R-:W-:Y:S02]  /*2100*/  LOP3.LUT R17, R15, R17, RZ, 0x3c, !PT ;  /* 0x000000110f117212 */ /* 0x000fe400078e3cff */
[----:B------:R-:W-:-:S04]  /*2110*/  IADD3 R12, PT, PT, -R20, -0x43300000, RZ ;  /* 0xbcd00000140c7810 */ /* 0x000fc80007ffe1ff */
[----:B------:R-:W-:-:S04]  /*2120*/  FSETP.NEU.AND P0, PT, |R13|, R12, PT ;  /* 0x0000000c0d00720b */ /* 0x000fc80003f0d200 */
[----:B------:R-:W-:Y:S02]  /*2130*/  FSEL R22, R14, R22, !P0 ;  /* 0x000000160e167208 */ /* 0x000fe40004000000 */
[----:B------:R-:W-:Y:S01]  /*2140*/  FSEL R23, R17, R23, !P0 ;  /* 0x0000001711177208 */ /* 0x000fe20004000000 */
[----:B------:R-:W-:Y:S06]  /*2150*/  BRA `(.L_x_22) ;  /* 0x0000000000547947 */ /* 0x000fec0003800000 */
.L_x_21:
[----:B------:R-:W-:-:S14]  /*2160*/  DSETP.NAN.AND P0, PT, R12, R12, PT ;  /* 0x0000000c0c00722a */ /* 0x000fdc0003f08000 */
[----:B------:R-:W-:Y:S05]  /*2170*/  @P0 BRA `(.L_x_23) ;  /* 0x0000000000440947 */ /* 0x000fea0003800000 */
[----:B------:R-:W-:-:S14]  /*2180*/  DSETP.NAN.AND P0, PT, R16, R16, PT ;  /* 0x000000101000722a */ /* 0x000fdc0003f08000 */
[----:B------:R-:W-:Y:S05]  /*2190*/  @P0 BRA `(.L_x_24) ;  /* 0x0000000000300947 */ /* 0x000fea0003800000 */
[----:B------:R-:W-:Y:S01]  /*21a0*/  ISETP.NE.AND P0, PT, R20, R29, PT ;  /* 0x0000001d1400720c */ /* 0x000fe20003f05270 */
[----:B------:R-:W-:Y:S02]  /*21b0*/  IMAD.MOV.U32 R22, RZ, RZ, 0x0 ;  /* 0x00000000ff167424 */ /* 0x000fe400078e00ff */
[----:B------:R-:W-:-:S10]  /*21c0*/  IMAD.MOV.U32 R23, RZ, RZ, -0x80000 ;  /* 0xfff80000ff177424 */ /* 0x000fd400078e00ff */
[----:B------:R-:W-:Y:S05]  /*21d0*/  @!P0 BRA `(.L_x_22) ;  /* 0x0000000000348947 */ /* 0x000fea0003800000 */
[----:B------:R-:W-:Y:S02]  /*21e0*/  ISETP.NE.AND P0, PT, R20, 0x7ff00000, PT ;  /* 0x7ff000001400780c */ /* 0x000fe40003f05270 */
[----:B------:R-:W-:Y:S02]  /*21f0*/  LOP3.LUT R23, R13, 0x80000000, R17, 0x48, !PT ;  /* 0x800000000d177812 */ /* 0x000fe400078e4811 */
[----:B------:R-:W-:-:S13]  /*2200*/  ISETP.EQ.OR P0, PT, R29, RZ, !P0 ;  /* 0x000000ff1d00720c */ /* 0x000fda0004702670 */
[----:B------:R-:W-:Y:S01]  /*2210*/  @P0 LOP3.LUT R12, R23, 0x7ff00000, RZ, 0xfc, !PT ;  /* 0x7ff00000170c0812 */ /* 0x000fe200078efcff */
[----:B------:R-:W-:Y:S01]  /*2220*/  @!P0 IMAD.MOV.U32 R22, RZ, RZ, RZ ;  /* 0x000000ffff168224 */ /* 0x000fe200078e00ff */
[----:B------:R-:W-:-:S03]  /*2230*/  @P0 MOV R22, RZ ;  /* 0x000000ff00160202 */ /* 0x000fc60000000f00 */
[----:B------:R-:W-:Y:S01]  /*2240*/  @P0 IMAD.MOV.U32 R23, RZ, RZ, R12 ;  /* 0x000000ffff170224 */ /* 0x000fe200078e000c */
[----:B------:R-:W-:Y:S06]  /*2250*/  BRA `(.L_x_22) ;  /* 0x0000000000147947 */ /* 0x000fec0003800000 */
.L_x_24:
[----:B------:R-:W-:Y:S01]  /*2260*/  LOP3.LUT R23, R17, 0x80000, RZ, 0xfc, !PT ;  /* 0x0008000011177812 */ /* 0x000fe200078efcff */
[----:B------:R-:W-:Y:S01]  /*2270*/  IMAD.MOV.U32 R22, RZ, RZ, R16 ;  /* 0x000000ffff167224 */ /* 0x000fe200078e0010 */
[----:B------:R-:W-:Y:S06]  /*2280*/  BRA `(.L_x_22) ;  /* 0x0000000000087947 */ /* 0x000fec0003800000 */
.L_x_23:
[----:B------:R-:W-:Y:S01]  /*2290*/  LOP3.LUT R23, R13, 0x80000, RZ, 0xfc, !PT ;  /* 0x000800000d177812 */ /* 0x000fe200078efcff */
[----:B------:R-:W-:-:S07]  /*22a0*/  IMAD.MOV.U32 R22, RZ, RZ, R12 ;  /* 0x000000ffff167224 */ /* 0x000fce00078e000c */
.L_x_22:
[----:B------:R-:W-:Y:S05]  /*22b0*/  BSYNC.RECONVERGENT B2 ;  /* 0x0000000000027941 */ /* 0x000fea0003800200 */
.L_x_20:
[----:B------:R-:W-:Y:S01]  /*22c0*/  MOV R12, R4 ;  /* 0x00000004000c7202 */ /* 0x000fe20000000f00 */
[----:B------:R-:W-:-:S04]  /*22d0*/  IMAD.MOV.U32 R13, RZ, RZ, 0x0 ;  /* 0x00000000ff0d7424 */ /* 0x000fc800078e00ff */
[----:B------:R-:W-:Y:S05]  /*22e0*/  RET.REL.NODEC R12 `(eigenBatch2d) ;  /* 0xffffffdc0c447950 */ /* 0x000fea0003c3ffff */
        .weak           $__internal_2_$__cuda_sm20_dsqrt_rn_f64_mediumpath_v1
        .type           $__internal_2_$__cuda_sm20_dsqrt_rn_f64_mediumpath_v1,@function
        .size           $__internal_2_$__cuda_sm20_dsqrt_rn_f64_mediumpath_v1,(.L_x_238 - $__internal_2_$__cuda_sm20_dsqrt_rn_f64_mediumpath_v1)
$__internal_2_$__cuda_sm20_dsqrt_rn_f64_mediumpath_v1:
[----:B------:R-:W-:Y:S01]  /*22f0*/  ISETP.GE.U32.AND P0, PT, R16, -0x3400000, PT ;  /* 0xfcc000001000780c */ /* 0x000fe20003f06070 */
[----:B------:R-:W-:Y:S01]  /*2300*/  BSSY.RECONVERGENT B1, `(.L_x_25) ;  /* 0x0000025000017945 */ /* 0x000fe20003800200 */
[----:B------:R-:W-:Y:S02]  /*2310*/  IMAD.MOV.U32 R13, RZ, RZ, R11 ;  /* 0x000000ffff0d7224 */ /* 0x000fe400078e000b */
[----:B------:R-:W-:-:S09]  /*2320*/  IMAD.MOV.U32 R16, RZ, RZ, R4 ;  /* 0x000000ffff107224 */ /* 0x000fd200078e0004 */
[----:B------:R-:W-:Y:S05]  /*2330*/  @!P0 BRA `(.L_x_26) ;  /* 0x0000000000208947 */ /* 0x000fea0003800000 */
[----:B------:R-:W-:-:S10]  /*2340*/  DFMA.RM R14, R14, R16, R18 ;  /* 0x000000100e0e722b */ /* 0x000fd40000004012 */
[----:B------:R-:W-:-:S04]  /*2350*/  IADD3 R16, P0, PT, R14, 0x1, RZ ;  /* 0x000000010e107810 */ /* 0x000fc80007f1e0ff */
[----:B------:R-:W-:-:S06]  /*2360*/  IADD3.X R17, PT, PT, RZ, R15, RZ, P0, !PT ;  /* 0x0000000fff117210 */ /* 0x000fcc00007fe4ff */
[----:B------:R-:W-:-:S08]  /*2370*/  DFMA.RP R12, -R14, R16, R12 ;  /* 0x000000100e0c722b */ /* 0x000fd0000000810c */
[----:B------:R-:W-:-:S06]  /*2380*/  DSETP.GT.AND P0, PT, R12, RZ, PT ;  /* 0x000000ff0c00722a */ /* 0x000fcc0003f04000 */
[----:B------:R-:W-:Y:S02]  /*2390*/  FSEL R14, R16, R14, P0 ;  /* 0x0000000e100e7208 */ /* 0x000fe40000000000 */
[----:B------:R-:W-:Y:S01]  /*23a0*/  FSEL R15, R17, R15, P0 ;  /* 0x0000000f110f7208 */ /* 0x000fe20000000000 */
[----:B------:R-:W-:Y:S06]  /*23b0*/  BRA `(.L_x_27) ;  /* 0x0000000000647947 */ /* 0x000fec0003800000 */
.L_x_26:
[----:B------:R-:W-:-:S14]  /*23c0*/  DSETP.NE.AND P0, PT, R12, RZ, PT ;  /* 0x000000ff0c00722a */ /* 0x000fdc0003f05000 */
[----:B------:R-:W-:Y:S05]  /*23d0*/  @!P0 BRA `(.L_x_28) ;  /* 0x0000000000588947 */ /* 0x000fea0003800000 */
[----:B------:R-:W-:-:S13]  /*23e0*/  ISETP.GE.AND P0, PT, R13, RZ, PT ;  /* 0x000000ff0d00720c */ /* 0x000fda0003f06270 */
[----:B------:R-:W-:Y:S02]  /*23f0*/  @!P0 IMAD.MOV.U32 R14, RZ, RZ, 0x0 ;  /* 0x00000000ff0e8424 */ /* 0x000fe400078e00ff */
[----:B------:R-:W-:Y:S01]  /*2400*/  @!P0 IMAD.MOV.U32 R15, RZ, RZ, -0x80000 ;  /* 0xfff80000ff0f8424 */ /* 0x000fe200078e00ff */
[----:B------:R-:W-:Y:S06]  /*2410*/  @!P0 BRA `(.L_x_27) ;  /* 0x00000000004c8947 */ /* 0x000fec0003800000 */
[----:B------:R-:W-:-:S13]  /*2420*/  ISETP.GT.AND P0, PT, R13, 0x7fefffff, PT ;  /* 0x7fefffff0d00780c */ /* 0x000fda0003f04270 */
[----:B------:R-:W-:Y:S05]  /*2430*/  @P0 BRA `(.L_x_28) ;  /* 0x0000000000400947 */ /* 0x000fea0003800000 */
[----:B------:R-:W-:Y:S01]  /*2440*/  DMUL R12, R12, 8.11296384146066816958e+31 ;  /* 0x469000000c0c7828 */ /* 0x000fe20000000000 */
[----:B------:R-:W-:Y:S01]  /*2450*/  MOV R14, RZ ;  /* 0x000000ff000e7202 */ /* 0x000fe20000000f00 */
[----:B------:R-:W-:Y:S02]  /*2460*/  IMAD.MOV.U32 R16, RZ, RZ, 0x0 ;  /* 0x00000000ff107424 */ /* 0x000fe400078e00ff */
[----:B------:R-:W-:Y:S02]  /*2470*/  IMAD.MOV.U32 R17, RZ, RZ, 0x3fd80000 ;  /* 0x3fd80000ff117424 */ /* 0x000fe400078e00ff */
[----:B------:R-:W0:Y:S02]  /*2480*/  MUFU.RSQ64H R15, R13 ;  /* 0x0000000d000f7308 */ /* 0x000e240000001c00 */
[----:B0-----:R-:W-:-:S08]  /*2490*/  DMUL R18, R14, R14 ;  /* 0x0000000e0e127228 */ /* 0x001fd00000000000 */
[----:B------:R-:W-:-:S08]  /*24a0*/  DFMA R18, R12, -R18, 1 ;  /* 0x3ff000000c12742b */ /* 0x000fd00000000812 */
[----:B------:R-:W-:Y:S02]  /*24b0*/  DFMA R16, R18, R16, 0.5 ;  /* 0x3fe000001210742b */ /* 0x000fe40000000010 */
[----:B------:R-:W-:-:S08]  /*24c0*/  DMUL R18, R14, R18 ;  /* 0x000000120e127228 */ /* 0x000fd00000000000 */
[----:B------:R-:W-:-:S08]  /*24d0*/  DFMA R16, R16, R18, R14 ;  /* 0x000000121010722b */ /* 0x000fd0000000000e */
[----:B------:R-:W-:Y:S02]  /*24e0*/  DMUL R14, R12, R16 ;  /* 0x000000100c0e7228 */ /* 0x000fe40000000000 */
[----:B------:R-:W-:-:S06]  /*24f0*/  IADD3 R17, PT, PT, R17, -0x100000, RZ ;  /* 0xfff0000011117810 */ /* 0x000fcc0007ffe0ff */
[----:B------:R-:W-:-:S08]  /*2500*/  DFMA R18, R14, -R14, R12 ;  /* 0x8000000e0e12722b */ /* 0x000fd0000000000c */
[----:B------:R-:W-:-:S10]  /*2510*/  DFMA R14, R16, R18, R14 ;  /* 0x00000012100e722b */ /* 0x000fd4000000000e */
[----:B------:R-:W-:Y:S01]  /*2520*/  VIADD R15, R15, 0xfcb00000 ;  /* 0xfcb000000f0f7836 */ /* 0x000fe20000000000 */
[----:B------:R-:W-:Y:S06]  /*2530*/  BRA `(.L_x_27) ;  /* 0x0000000000047947 */ /* 0x000fec0003800000 */
.L_x_28:
[----:B------:R-:W-:-:S11]  /*2540*/  DADD R14, R12, R12 ;  /* 0x000000000c0e7229 */ /* 0x000fd6000000000c */
.L_x_27:
[----:B------:R-:W-:Y:S05]  /*2550*/  BSYNC.RECONVERGENT B1 ;  /* 0x0000000000017941 */ /* 0x000fea0003800200 */
.L_x_25:
[----:B------:R-:W-:Y:S01]  /*2560*/  IMAD.MOV.U32 R23, RZ, RZ, 0x0 ;  /* 0x00000000ff177424 */ /* 0x000fe200078e00ff */
[----:B------:R-:W-:Y:S01]  /*2570*/  MOV R27, R15 ;  /* 0x0000000f001b7202 */ /* 0x000fe20000000f00 */
[----:B------:R-:W-:Y:S02]  /*2580*/  IMAD.MOV.U32 R26, RZ, RZ, R14 ;  /* 0x000000ffff1a7224 */ /* 0x000fe400078e000e */
[----:B------:R-:W-:Y:S05]  /*2590*/  RET.REL.NODEC R22 `(eigenBatch2d) ;  /* 0xffffffd816987950 */ /* 0x000fea0003c3ffff */
.L_x_29:
[----:B------:R-:W-:-:S00]  /*25a0*/  BRA `(.L_x_29) ;  /* 0xfffffffc00fc7947 */ /* 0x000fc0000383ffff */
[----:B------:R-:W-:-:S00]  /*25b0*/  NOP ;  /* 0x0000000000007918 */ /* 0x000fc00000000000 */
        /* <DEDUP_REMOVED lines=12> */
.L_x_238:


//--------------------- .text.eigenBatch3d        --------------------------
	.section	.text.eigenBatch3d,"ax",@progbits
	.align	128
        .global         eigenBatch3d
        .type           eigenBatch3d,@function
        .size           eigenBatch3d,(.L_x_243 - eigenBatch3d)
        .other          eigenBatch3d,@"STO_CUDA_ENTRY STV_DEFAULT"
eigenBatch3d:
.text.eigenBatch3d:
[----:B------:R-:W0:Y:S08]  /*0000*/  LDC R1, c[0x0][0x37c] ;  /* 0x0000df00ff017b82 */ /* 0x000e300000000800 */
[----:B------:R-:W1:Y:S01]  /*0010*/  LDC.64 R2, c[0x0][0x470] ;  /* 0x00011c00ff027b82 */ /* 0x000e620000000a00 */
[----:B------:R-:W1:Y:S01]  /*0020*/  LDCU.64 UR4, c[0x0][0x358] ;  /* 0x00006b00ff0477ac */ /* 0x000e620008000a00 */
[----:B------:R-:W2:Y:S01]  /*0030*/  S2R R6, SR_TID.Y ;  /* 0x0000000000067919 */ /* 0x000ea20000002200 */
[----:B0-----:R-:W-:Y:S01]  /*0040*/  VIADD R1, R1, 0xffffff68 ;  /* 0xffffff6801017836 */ /* 0x001fe20000000000 */
[----:B------:R-:W0:Y:S04]  /*0050*/  LDCU UR9, c[0x0][0x478] ;  /* 0x00008f00ff0977ac */ /* 0x000e280008000800 */
[----:B------:R-:W3:Y:S08]  /*0060*/  LDC R4, c[0x0][0x360] ;  /* 0x0000d800ff047b82 */ /* 0x000ef00000000800 */
[----:B------:R-:W2:Y:S01]  /*0070*/  S2UR UR7, SR_CTAID.Y ;  /* 0x00000000000779c3 */ /* 0x000ea20000002600 */
[----:B------:R-:W3:Y:S01]  /*0080*/  S2R R5, SR_TID.X ;  /* 0x0000000000057919 */ /* 0x000ee20000002100 */
[----:B------:R-:W4:Y:S01]  /*0090*/  LDCU UR10, c[0x0][0x47c] ;  /* 0x00008f80ff0a77ac */ /* 0x000f220008000800 */
[----:B-1----:R-:W5:Y:S04]  /*00a0*/  LDG.E R17, desc[UR4][R2.64+0x4] ;  /* 0x0000040402117981 */ /* 0x002f68000c1e1900 */
[----:B------:R-:W5:Y:S01]  /*00b0*/  LDG.E R0, desc[UR4][R2.64] ;  /* 0x0000000402007981 */ /* 0x000f62000c1e1900 */
[----:B------:R-:W2:Y:S01]  /*00c0*/  LDC R7, c[0x0][0x364] ;  /* 0x0000d900ff077b82 */ /* 0x000ea20000000800 */
[----:B------:R-:W1:Y:S07]  /*00d0*/  S2R R9, SR_TID.Z ;  /* 0x0000000000097919 */ /* 0x000e6e0000002300 */
[----:B------:R-:W3:Y:S08]  /*00e0*/  S2UR UR6, SR_CTAID.X ;  /* 0x00000000000679c3 */ /* 0x000ef00000002500 */
[----:B------:R-:W1:Y:S08]  /*00f0*/  S2UR UR8, SR_CTAID.Z ;  /* 0x00000000000879c3 */ /* 0x000e700000002700 */
[----:B------:R-:W1:Y:S01]  /*0100*/  LDC R8, c[0x0][0x368] ;  /* 0x0000da00ff087b82 */ /* 0x000e620000000800 */
[----:B--2---:R-:W-:-:S04]  /*0110*/  IMAD R7, R7, UR7, R6 ;  /* 0x0000000707077c24 */ /* 0x004fc8000f8e0206 */
[----:B0-----:R-:W-:Y:S02]  /*0120*/  IMAD R7, R7, UR9, RZ ;  /* 0x0000000907077c24 */ /* 0x001fe4000f8e02ff */
[----:B---3--:R-:W-:-:S04]  /*0130*/  IMAD R4, R4, UR6, R5 ;  /* 0x0000000604047c24 */ /* 0x008fc8000f8e0205 */
[----:B------:R-:W-:Y:S02]  /*0140*/  IMAD R4, R4, UR9, RZ ;  /* 0x0000000904047c24 */ /* 0x000fe4000f8e02ff */
[----:B-1----:R-:W-:-:S04]  /*0150*/  IMAD R6, R8, UR8, R9 ;  /* 0x0000000808067c24 */ /* 0x002fc8000f8e0209 */
[----:B----4-:R-:W-:Y:S01]  /*0160*/  IMAD R6, R6, UR10, RZ ;  /* 0x0000000a06067c24 */ /* 0x010fe2000f8e02ff */
[----:B-----5:R-:W-:-:S04]  /*0170*/  ISETP.GE.AND P0, PT, R17, RZ, PT ;  /* 0x000000ff1100720c */ /* 0x020fc80003f06270 */
[----:B------:R-:W-:-:S13]  /*0180*/  ISETP.GE.OR P0, PT, R7, R0, !P0 ;  /* 0x000000000700720c */ /* 0x000fda0004706670 */
[----:B------:R-:W-:Y:S05]  /*0190*/  @P0 EXIT ;  /* 0x000000000000094d */ /* 0x000fea0003800000 */
[----:B------:R-:W2:Y:S02]  /*01a0*/  LDG.E R5, desc[UR4][R2.64+0x8] ;  /* 0x0000080402057981 */ /* 0x000ea4000c1e1900 */
[----:B--2---:R-:W-:-:S13]  /*01b0*/  ISETP.GE.AND P0, PT, R6, R5, PT ;  /* 0x000000050600720c */ /* 0x004fda0003f06270 */
[----:B------:R-:W-:Y:S05]  /*01c0*/  @P0 EXIT ;  /* 0x000000000000094d */ /* 0x000fea0003800000 */
[----:B------:R0:W2:Y:S01]  /*01d0*/  LDG.E R2, desc[UR4][R2.64+0xc] ;  /* 0x00000c0402027981 */ /* 0x0000a2000c1e1900 */
[----:B------:R-:W-:-:S04]  /*01e0*/  IABS R11, R17 ;  /* 0x00000011000b7213 */ /* 0x000fc80000000000 */
[----:B------:R-:W1:Y:S08]  /*01f0*/  I2F.RP R0, R11 ;  /* 0x0000000b00007306 */ /* 0x000e700000209400 */
[----:B-1----:R-:W1:Y:S02]  /*0200*/  MUFU.RCP R0, R0 ;  /* 0x0000000000007308 */ /* 0x002e640000001000 */
[----:B-1----:R-:W-:Y:S01]  /*0210*/  VIADD R8, R0, 0xffffffe ;  /* 0x0ffffffe00087836 */ /* 0x002fe20000000000 */
[----:B------:R-:W-:-:S05]  /*0220*/  IABS R0, R4 ;  /* 0x0000000400007213 */ /* 0x000fca0000000000 */
[----:B------:R1:W3:Y:S02]  /*0230*/  F2I.FTZ.U32.TRUNC.NTZ R9, R8 ;  /* 0x0000000800097305 */ /* 0x0002e4000021f000 */
[----:B-1----:R-:W-:Y:S02]  /*0240*/  IMAD.MOV.U32 R8, RZ, RZ, RZ ;  /* 0x000000ffff087224 */ /* 0x002fe400078e00ff */
[----:B---3--:R-:W-:-:S04]  /*0250*/  IMAD.MOV R10, RZ, RZ, -R9 ;  /* 0x000000ffff0a7224 */ /* 0x008fc800078e0a09 */
[----:B------:R-:W-:Y:S01]  /*0260*/  IMAD R5, R10, R11, RZ ;  /* 0x0000000b0a057224 */ /* 0x000fe200078e02ff */
[----:B------:R-:W-:-:S03]  /*0270*/  IABS R10, R17 ;  /* 0x00000011000a7213 */ /* 0x000fc60000000000 */
[----:B------:R-:W-:-:S04]  /*0280*/  IMAD.HI.U32 R9, R9, R5, R8 ;  /* 0x0000000509097227 */ /* 0x000fc800078e0008 */
[----:B0-----:R-:W-:Y:S02]  /*0290*/  IMAD.MOV R3, RZ, RZ, -R10 ;  /* 0x000000ffff037224 */ /* 0x001fe400078e0a0a */
        /* <DEDUP_REMOVED lines=18> */
[----:B------:R-:W4:Y:S01]  /*03c0*/  LDCU.64 UR10, c[0x0][0x3f0] ;  /* 0x00007e00ff0a77ac */ /* 0x000f220008000a00 */
[----:B------:R-:W5:Y:S06]  /*03d0*/  LDCU.64 UR12, c[0x0][0x408] ;  /* 0x00008100ff0c77ac */ /* 0x000f6c0008000a00 */
[----:B------:R-:W5:Y:S01]  /*03e0*/  LDC.64 R14, c[0x0][0x3c8] ;  /* 0x0000f200ff0e7b82 */ /* 0x000f620000000a00 */
[----:B-1----:R-:W-:-:S02]  /*03f0*/  IMAD R9, R5, UR6, R6 ;  /* 0x0000000605097c24 */ /* 0x002fc4000f8e0206 */
[----:B--2---:R-:W-:-:S05]  /*0400*/  IMAD R19, R5, UR8, R6 ;  /* 0x0000000805137c24 */ /* 0x004fca000f8e0206 */
[----:B------:R-:W1:Y:S01]  /*0410*/  LDC.64 R20, c[0x0][0x3e8] ;  /* 0x0000fa00ff147b82 */ /* 0x000e620000000a00 */
[----:B0-----:R-:W-:-:S07]  /*0420*/  IMAD.WIDE R12, R9, 0x4, R12 ;  /* 0x00000004090c7825 */ /* 0x001fce00078e020c */
[----:B------:R-:W0:Y:S08]  /*0430*/  LDC.64 R26, c[0x0][0x380] ;  /* 0x0000e000ff1a7b82 */ /* 0x000e300000000a00 */
[----:B------:R-:W2:Y:S08]  /*0440*/  LDC.64 R2, c[0x0][0x400] ;  /* 0x00010000ff027b82 */ /* 0x000eb00000000a00 */
[----:B------:R-:W2:Y:S01]  /*0450*/  LDC.64 R10, c[0x0][0x3e0] ;  /* 0x0000f800ff0a7b82 */ /* 0x000ea20000000a00 */
[----:B------:R-:W-:Y:S01]  /*0460*/  IMAD R23, R5, UR9, R6 ;  /* 0x0000000905177c24 */ /* 0x000fe2000f8e0206 */
[----:B------:R-:W2:Y:S01]  /*0470*/  LDCU.64 UR8, c[0x0][0x3c0] ;  /* 0x00007800ff0877ac */ /* 0x000ea20008000a00 */
[----:B---3--:R-:W-:Y:S01]  /*0480*/  IMAD.WIDE R28, R19, 0x4, R28 ;  /* 0x00000004131c7825 */ /* 0x008fe200078e021c */
[----:B------:R3:W2:Y:S03]  /*0490*/  LDG.E R0, desc[UR4][R12.64] ;  /* 0x000000040c007981 */ /* 0x0006a6000c1e1900 */
[C-C-:B------:R-:W-:Y:S01]  /*04a0*/  IMAD R19, R5.reuse, UR7, R6.reuse ;  /* 0x0000000705137c24 */ /* 0x140fe2000f8e0206 */
[----:B------:R-:W2:Y:S01]  /*04b0*/  LDC.64 R8, c[0x0][0x3f8] ;  /* 0x0000fe00ff087b82 */ /* 0x000ea20000000a00 */
[----:B----4-:R-:W-:Y:S01]  /*04c0*/  IMAD R25, R5, UR10, R6 ;  /* 0x0000000a05197c24 */ /* 0x010fe2000f8e0206 */
[----:B------:R4:W4:Y:S01]  /*04d0*/  LDG.E R16, desc[UR4][R28.64] ;  /* 0x000000041c107981 */ /* 0x000922000c1e1900 */
[----:B-----5:R-:W-:Y:S01]  /*04e0*/  IMAD.WIDE R14, R23, 0x8, R14 ;  /* 0x00000008170e7825 */ /* 0x020fe200078e020e */
[----:B------:R-:W5:Y:S04]  /*04f0*/  LDCU.64 UR6, c[0x0][0x3a8] ;  /* 0x00007500ff0677ac */ /* 0x000f680008000a00 */
[----:B------:R-:W5:Y:S01]  /*0500*/  LDC.64 R22, c[0x0][0x3b8] ;  /* 0x0000ee00ff167b82 */ /* 0x000f620000000a00 */
[----:B------:R-:W-:Y:S01]  /*0510*/  IMAD R31, R5, UR12, R6 ;  /* 0x0000000c051f7c24 */ /* 0x000fe2000f8e0206 */
[----:B------:R-:W5:Y:S01]  /*0520*/  LDG.E.64 R14, desc[UR4][R14.64] ;  /* 0x000000040e0e7981 */ /* 0x000f62000c1e1b00 */
[----:B-1----:R-:W-:-:S04]  /*0530*/  IMAD.WIDE R20, R25, 0x4, R20 ;  /* 0x0000000419147825 */ /* 0x002fc800078e0214 */
[----:B0-----:R-:W-:Y:S01]  /*0540*/  IMAD.WIDE R26, R19, 0x8, R26 ;  /* 0x00000008131a7825 */ /* 0x001fe200078e021a */
[----:B---3--:R-:W0:Y:S01]  /*0550*/  LDC.64 R12, c[0x0][0x398] ;  /* 0x0000e600ff0c7b82 */ /* 0x008e220000000a00 */
[----:B------:R-:W3:Y:S02]  /*0560*/  LDG.E R20, desc[UR4][R20.64] ;  /* 0x0000000414147981 */ /* 0x000ee4000c1e1900 */
[C-C-:B------:R-:W-:Y:S02]  /*0570*/  IMAD R33, R5.reuse, UR11, R6.reuse ;  /* 0x0000000b05217c24 */ /* 0x140fe4000f8e0206 */
[----:B------:R-:W-:-:S03]  /*0580*/  IMAD R35, R5, UR13, R6 ;  /* 0x0000000d05237c24 */ /* 0x000fc6000f8e0206 */
[----:B------:R-:W1:Y:S01]  /*0590*/  LDC.64 R18, c[0x0][0x3b0] ;  /* 0x0000ec00ff127b82 */ /* 0x000e620000000a00 */
[----:B--2---:R-:W-:Y:S02]  /*05a0*/  IMAD.WIDE R30, R31, 0x4, R2 ;  /* 0x000000041f1e7825 */ /* 0x004fe400078e0202 */
[----:B------:R1:W2:Y:S02]  /*05b0*/  LDG.E.64 R2, desc[UR4][R26.64] ;  /* 0x000000041a027981 */ /* 0x0002a4000c1e1b00 */
[----:B----4-:R-:W-:Y:S02]  /*05c0*/  IMAD.WIDE R28, R33, 0x8, R10 ;  /* 0x00000008211c7825 */ /* 0x010fe400078e020a */
[----:B------:R-:W4:Y:S01]  /*05d0*/  LDG.E R21, desc[UR4][R30.64] ;  /* 0x000000041e157981 */ /* 0x000f22000c1e1900 */
[----:B------:R-:W0:Y:S01]  /*05e0*/  LDC.64 R24, c[0x0][0x3a0] ;  /* 0x0000e800ff187b82 */ /* 0x000e220000000a00 */
[----:B------:R-:W-:Y:S02]  /*05f0*/  IMAD.WIDE R10, R35, 0x8, R8 ;  /* 0x00000008230a7825 */ /* 0x000fe400078e0208 */
[----:B------:R0:W4:Y:S04]  /*0600*/  LDG.E.64 R8, desc[UR4][R28.64] ;  /* 0x000000041c087981 */ /* 0x000128000c1e1b00 */
[----:B------:R-:W4:Y:S01]  /*0610*/  LDG.E.64 R10, desc[UR4][R10.64] ;  /* 0x000000040a0a7981 */ /* 0x000f22000c1e1b00 */
[----:B------:R-:W-:-:S02]  /*0620*/  IMAD R37, R5, UR8, R6 ;  /* 0x0000000805257c24 */ /* 0x000fc4000f8e0206 */
[----:B------:R-:W-:Y:S02]  /*0630*/  IMAD R35, R5, UR9, R6 ;  /* 0x0000000905237c24 */ /* 0x000fe4000f8e0206 */
[----:B-----5:R-:W-:-:S04]  /*0640*/  IMAD.WIDE R22, R37, 0x4, R22 ;  /* 0x0000000425167825 */ /* 0x020fc800078e0216 */
[----:B-1----:R-:W-:Y:S02]  /*0650*/  IMAD.WIDE R26, R35, 0x8, R18 ;  /* 0x00000008231a7825 */ /* 0x002fe400078e0212 */
[----:B------:R4:W5:Y:S02]  /*0660*/  LDG.E R22, desc[UR4][R22.64] ;  /* 0x0000000416167981 */ /* 0x000964000c1e1900 */
[C-C-:B------:R-:W-:Y:S02]  /*0670*/  IMAD R19, R5.reuse, UR7, R6.reuse ;  /* 0x0000000705137c24 */ /* 0x140fe4000f8e0206 */
[----:B------:R-:W-:Y:S02]  /*0680*/  IMAD R33, R5, UR6, R6 ;  /* 0x0000000605217c24 */ /* 0x000fe4000f8e0206 */
[----:B0-----:R-:W-:Y:S02]  /*0690*/  IMAD.WIDE R18, R19, 0x8, R12 ;  /* 0x0000000813127825 */ /* 0x001fe400078e020c */
[----:B------:R-:W5:Y:S02]  /*06a0*/  LDG.E.64 R12, desc[UR4][R26.64] ;  /* 0x000000041a0c7981 */ /* 0x000f64000c1e1b00 */
[----:B------:R-:W-:-:S02]  /*06b0*/  IMAD.WIDE R24, R33, 0x4, R24 ;  /* 0x0000000421187825 */ /* 0x000fc400078e0218 */
[----:B------:R-:W5:Y:S04]  /*06c0*/  LDG.E.64 R18, desc[UR4][R18.64] ;  /* 0x0000000412127981 */ /* 0x000f68000c1e1b00 */
[----:B------:R-:W5:Y:S01]  /*06d0*/  LDG.E R24, desc[UR4][R24.64] ;  /* 0x0000000418187981 */ /* 0x000f62000c1e1900 */
[----:B------:R-:W-:-:S04]  /*06e0*/  IMAD.MOV R28, RZ, RZ, -R5 ;  /* 0x000000ffff1c7224 */ /* 0x000fc800078e0a05 */
[----:B------:R-:W-:-:S04]  /*06f0*/  IMAD R4, R17, R28, R4 ;  /* 0x0000001c11047224 */ /* 0x000fc800078e0204 */
[C-C-:B------:R-:W-:Y:S02]  /*0700*/  IMAD R17, R4.reuse, R0, R7.reuse ;  /* 0x0000000004117224 */ /* 0x140fe400078e0207 */
[----:B------:R-:W-:-:S04]  /*0710*/  IMAD R29, R4, R16, R7 ;  /* 0x00000010041d7224 */ /* 0x000fc800078e0207 */
[----:B------:R-:W-:-:S04]  /*0720*/  IMAD.WIDE R28, R29, 0x8, R14 ;  /* 0x000000081d1c7825 */ /* 0x000fc800078e020e */
[----:B--2---:R-:W-:-:S04]  /*0730*/  IMAD.WIDE R2, R17, 0x8, R2 ;  /* 0x0000000811027825 */ /* 0x004fc800078e0202 */
[C-C-:B---3--:R-:W-:Y:S02]  /*0740*/  IMAD R17, R4.reuse, R20, R7.reuse ;  /* 0x0000001404117224 */ /* 0x148fe400078e0207 */
[----:B----4-:R-:W-:Y:S01]  /*0750*/  IMAD R23, R4, R21, R7 ;  /* 0x0000001504177224 */ /* 0x010fe200078e0207 */
[----:B------:R-:W2:Y:S01]  /*0760*/  LD.E.64 R2, desc[UR4][R2.64] ;  /* 0x0000000402027980 */ /* 0x000ea2000c101b00 */
[----:B------:R-:W-:-:S04]  /*0770*/  IMAD.WIDE R20, R17, 0x8, R8 ;  /* 0x0000000811147825 */ /* 0x000fc800078e0208 */
[----:B------:R-:W-:Y:S02]  /*0780*/  IMAD.WIDE R16, R23, 0x8, R10 ;  /* 0x0000000817107825 */ /* 0x000fe400078e020a */
[----:B------:R0:W3:Y:S04]  /*0790*/  LD.E.64 R10, desc[UR4][R28.64] ;  /* 0x000000041c0a7980 */ /* 0x0000e8000c101b00 */
[----:B------:R-:W4:Y:S04]  /*07a0*/  LD.E.64 R20, desc[UR4][R20.64] ;  /* 0x0000000414147980 */ /* 0x000f28000c101b00 */
[----:B------:R-:W4:Y:S01]  /*07b0*/  LD.E.64 R16, desc[UR4][R16.64] ;  /* 0x0000000410107980 */ /* 0x000f22000c101b00 */
[----:B-----5:R-:W-:-:S04]  /*07c0*/  IMAD R15, R4, R22, R7 ;  /* 0x00000016040f7224 */ /* 0x020fc800078e0207 */
[----:B------:R-:W-:Y:S02]  /*07d0*/  IMAD.WIDE R14, R15, 0x8, R12 ;  /* 0x000000080f0e7825 */ /* 0x000fe400078e020c */
[----:B------:R-:W1:Y:S04]  /*07e0*/  LDC.64 R12, c[0x0][0x488] ;  /* 0x00012200ff0c7b82 */ /* 0x000e680000000a00 */
[----:B------:R-:W5:Y:S01]  /*07f0*/  LD.E.64 R14, desc[UR4][R14.64] ;  /* 0x000000040e0e7980 */ /* 0x000f62000c101b00 */
[----:B------:R-:W-:-:S04]  /*0800*/  IMAD R9, R4, R24, R7 ;  /* 0x0000001804097224 */ /* 0x000fc800078e0207 */
[----:B------:R-:W-:-:S06]  /*0810*/  IMAD.WIDE R8, R9, 0x8, R18 ;  /* 0x0000000809087825 */ /* 0x000fcc00078e0212 */
[----:B------:R-:W5:Y:S01]  /*0820*/  LD.E.64 R8, desc[UR4][R8.64] ;  /* 0x0000000408087980 */ /* 0x000f62000c101b00 */
[----:B------:R-:W1:Y:S01]  /*0830*/  MUFU.RCP64H R19, 13.5 ;  /* 0x402b000000137908 */ /* 0x000e620000001800 */
[----:B0-----:R-:W-:Y:S02]  /*0840*/  IMAD.MOV.U32 R28, RZ, RZ, 0x0 ;  /* 0x00000000ff1c7424 */ /* 0x001fe400078e00ff */
[----:B------:R-:W-:Y:S02]  /*0850*/  IMAD.MOV.U32 R29, RZ, RZ, 0x402b0000 ;  /* 0x402b0000ff1d7424 */ /* 0x000fe400078e00ff */
[----:B------:R-:W-:-:S06]  /*0860*/  IMAD.MOV.U32 R18, RZ, RZ, 0x1 ;  /* 0x00000001ff127424 */ /* 0x000fcc00078e00ff */
[----:B-1----:R-:W-:-:S08]  /*0870*/  DFMA R22, R18, -R28, 1 ;  /* 0x3ff000001216742b */ /* 0x002fd0000000081c */
[----:B------:R-:W-:-:S08]  /*0880*/  DFMA R22, R22, R22, R22 ;  /* 0x000000161616722b */ /* 0x000fd00000000016 */
[----:B------:R-:W-:Y:S01]  /*0890*/  DFMA R26, R18, R22, R18 ;  /* 0x00000016121a722b */ /* 0x000fe20000000012 */
[----:B------:R-:W-:Y:S01]  /*08a0*/  UMOV UR6, 0x55555555 ;  /* 0x5555555500067882 */ /* 0x000fe20000000000 */
[----:B------:R-:W-:Y:S01]  /*08b0*/  UMOV UR7, 0x3fd55555 ;  /* 0x3fd5555500077882 */ /* 0x000fe20000000000 */
[----:B------:R-:W-:Y:S04]  /*08c0*/  STL.64 [R1+0x48], R12 ;  /* 0x0000480c01007387 */ /* 0x000fe80000100a00 */
[----:B------:R0:W-:Y:S01]  /*08d0*/  STL.64 [R1+0x68], R12 ;  /* 0x0000680c01007387 */ /* 0x0001e20000100a00 */
[----:B------:R-:W-:Y:S01]  /*08e0*/  BSSY.RECONVERGENT B1, `(.L_x_30) ;  /* 0x000003f000017945 */ /* 0x000fe20003800200 */
[--C-:B--2---:R-:W-:Y:S02]  /*08f0*/  DSETP.GEU.AND P0, PT, |R2|, R12.reuse, PT ;  /* 0x0000000c0200722a */ /* 0x104fe40003f0e200 */
[----:B---3--:R-:W-:-:S04]  /*0900*/  DSETP.GEU.AND P1, PT, |R10|, R12, PT ;  /* 0x0000000c0a00722a */ /* 0x008fc80003f2e200 */
[----:B------:R-:W-:Y:S01]  /*0910*/  FSEL R24, R2, RZ, P0 ;  /* 0x000000ff02187208 */ /* 0x000fe20000000000 */
[--C-:B----4-:R-:W-:Y:S01]  /*0920*/  DSETP.GEU.AND P2, PT, |R20|, R12.reuse, PT ;  /* 0x0000000c1400722a */ /* 0x110fe20003f4e200 */
[----:B------:R-:W-:Y:S02]  /*0930*/  FSEL R25, R3, RZ, P0 ;  /* 0x000000ff03197208 */ /* 0x000fe40000000000 */
[----:B------:R-:W-:Y:S01]  /*0940*/  FSEL R10, R10, RZ, P1 ;  /* 0x000000ff0a0a7208 */ /* 0x000fe20000800000 */
[----:B------:R-:W-:Y:S01]  /*0950*/  DSETP.GEU.AND P3, PT, |R16|, R12, PT ;  /* 0x0000000c1000722a */ /* 0x000fe20003f6e200 */
[----:B------:R-:W-:Y:S02]  /*0960*/  FSEL R11, R11, RZ, P1 ;  /* 0x000000ff0b0b7208 */ /* 0x000fe40000800000 */
[----:B------:R-:W-:Y:S02]  /*0970*/  FSEL R18, R20, RZ, P2 ;  /* 0x000000ff14127208 */ /* 0x000fe40001000000 */
[----:B------:R-:W-:-:S02]  /*0980*/  FSEL R19, R21, RZ, P2 ;  /* 0x000000ff15137208 */ /* 0x000fc40001000000 */
[----:B------:R-:W-:Y:S01]  /*0990*/  FSEL R2, R16, RZ, P3 ;  /* 0x000000ff10027208 */ /* 0x000fe20001800000 */
[----:B------:R-:W-:Y:S01]  /*09a0*/  DADD R36, R24, R10 ;  /* 0x0000000018247229 */ /* 0x000fe2000000000a */
[----:B------:R-:W-:Y:S01]  /*09b0*/  FSEL R3, R17, RZ, P3 ;  /* 0x000000ff11037208 */ /* 0x000fe20001800000 */
[----:B------:R-:W-:Y:S02]  /*09c0*/  DFMA R16, R26, -R28, 1 ;  /* 0x3ff000001a10742b */ /* 0x000fe4000000081c */
[----:B------:R-:W-:-:S04]  /*09d0*/  DMUL R22, R18, R18 ;  /* 0x0000001212167228 */ /* 0x000fc80000000000 */
[----:B------:R-:W-:Y:S02]  /*09e0*/  DADD R36, R2, R36 ;  /* 0x0000000002247229 */ /* 0x000fe40000000024 */
[----:B------:R-:W-:Y:S02]  /*09f0*/  DFMA R26, R26, R16, R26 ;  /* 0x000000101a1a722b */ /* 0x000fe4000000001a */
[----:B------:R-:W-:Y:S02]  /*0a00*/  DFMA R22, R10, R2, -R22 ;  /* 0x000000020a16722b */ /* 0x000fe40000000816 */
[----:B-----5:R-:W-:-:S04]  /*0a10*/  DSETP.GEU.AND P1, PT, |R14|, R12, PT ;  /* 0x0000000c0e00722a */ /* 0x020fc80003f2e200 */
[----:B------:R-:W-:Y:S02]  /*0a20*/  DMUL R32, R36, R26 ;  /* 0x0000001a24207228 */ /* 0x000fe40000000000 */
[----:B------:R-:W-:Y:S02]  /*0a30*/  FSEL R28, R14, RZ, P1 ;  /* 0x000000ff0e1c7208 */ /* 0x000fe40000800000 */
[----:B------:R-:W-:Y:S01]  /*0a40*/  FSEL R29, R15, RZ, P1 ;  /* 0x000000ff0f1d7208 */ /* 0x000fe20000800000 */
[----:B------:R-:W-:Y:S02]  /*0a50*/  DFMA R14, R24, R2, R22 ;  /* 0x00000002180e722b */ /* 0x000fe40000000016 */
[----:B------:R-:W-:Y:S02]  /*0a60*/  DSETP.GEU.AND P0, PT, |R8|, R12, PT ;  /* 0x0000000c0800722a */ /* 0x000fe40003f0e200 */
[----:B------:R-:W-:Y:S02]  /*0a70*/  DFMA R16, R32, -13.5, R36 ;  /* 0xc02b00002010782b */ /* 0x000fe40000000024 */
[----:B------:R-:W-:-:S02]  /*0a80*/  DMUL R20, R28, R18 ;  /* 0x000000121c147228 */ /* 0x000fc40000000000 */
[----:B------:R-:W-:Y:S01]  /*0a90*/  DFMA R14, -R28, R28, R14 ;  /* 0x0000001c1c0e722b */ /* 0x000fe2000000010e */
[----:B------:R-:W-:Y:S02]  /*0aa0*/  FSEL R30, R8, RZ, P0 ;  /* 0x000000ff081e7208 */ /* 0x000fe40000000000 */
[----:B------:R-:W-:Y:S01]  /*0ab0*/  FSEL R31, R9, RZ, P0 ;  /* 0x000000ff091f7208 */ /* 0x000fe20000000000 */
[----:B------:R-:W-:-:S04]  /*0ac0*/  DFMA R16, R26, R16, R32 ;  /* 0x000000101a10722b */ /* 0x000fc80000000020 */
[----:B------:R-:W-:Y:S02]  /*0ad0*/  DFMA R14, R24, R10, R14 ;  /* 0x0000000a180e722b */ /* 0x000fe4000000000e */
[----:B------:R-:W-:Y:S01]  /*0ae0*/  DFMA R20, R30, R2, -R20 ;  /* 0x000000021e14722b */ /* 0x000fe20000000814 */
[----:B------:R1:W-:Y:S01]  /*0af0*/  STL.64 [R1+0x38], R18 ;  /* 0x0000381201007387 */ /* 0x0003e20000100a00 */
[----:B------:R-:W-:Y:S02]  /*0b00*/  DMUL R26, R36, UR6 ;  /* 0x00000006241a7c28 */ /* 0x000fe40008000000 */
[----:B------:R-:W-:Y:S01]  /*0b10*/  FFMA R0, RZ, 2.671875, R17 ;  /* 0x402b0000ff007823 */ /* 0x000fe20000000011 */
[----:B------:R1:W-:Y:S01]  /*0b20*/  STL.64 [R1+0x28], R18 ;  /* 0x0000281201007387 */ /* 0x0003e20000100a00 */
[----:B------:R-:W-:-:S03]  /*0b30*/  DFMA R14, -R30, R30, R14 ;  /* 0x0000001e1e0e722b */ /* 0x000fc6000000010e */
[----:B------:R1:W-:Y:S01]  /*0b40*/  STL.64 [R1+0x18], R30 ;  /* 0x0000181e01007387 */ /* 0x0003e20000100a00 */
[----:B------:R-:W-:-:S03]  /*0b50*/  DMUL R8, R28, R10 ;  /* 0x0000000a1c087228 */ /* 0x000fc60000000000 */
[----:B------:R1:W-:Y:S01]  /*0b60*/  STL.64 [R1+0x8], R30 ;  /* 0x0000081e01007387 */ /* 0x0003e20000100a00 */
[----:B------:R-:W-:-:S03]  /*0b70*/  DMUL R20, R30, R20 ;  /* 0x000000141e147228 */ /* 0x000fc60000000000 */
[----:B------:R1:W-:Y:S04]  /*0b80*/  STL.64 [R1+0x30], R28 ;  /* 0x0000301c01007387 */ /* 0x0003e80000100a00 */
[----:B------:R1:W-:Y:S04]  /*0b90*/  STL.64 [R1+0x10], R28 ;  /* 0x0000101c01007387 */ /* 0x0003e80000100a00 */
[----:B------:R1:W-:Y:S04]  /*0ba0*/  STL.64 [R1+0x20], R10 ;  /* 0x0000200a01007387 */ /* 0x0003e80000100a00 */
[----:B------:R1:W-:Y:S01]  /*0bb0*/  STL.64 [R1+0x40], R2 ;  /* 0x0000400201007387 */ /* 0x0003e20000100a00 */
[----:B------:R-:W-:-:S02]  /*0bc0*/  FSETP.GT.AND P0, PT, |R0|, 1.469367938527859385e-39, PT ;  /* 0x001000000000780b */ /* 0x000fc40003f04200 */
[----:B------:R-:W-:Y:S01]  /*0bd0*/  FSETP.GEU.AND P1, PT, |R37|, 6.5827683646048100446e-37, PT ;  /* 0x036000002500780b */ /* 0x000fe20003f2e200 */
[----:B0-----:R-:W-:Y:S02]  /*0be0*/  DFMA R12, -R36, R26, R14 ;  /* 0x0000001a240c722b */ /* 0x001fe4000000010e */
[----:B------:R-:W-:Y:S02]  /*0bf0*/  DFMA R8, R30, R18, -R8 ;  /* 0x000000121e08722b */ /* 0x000fe40000000808 */
[----:B------:R-:W-:Y:S01]  /*0c00*/  DFMA R20, R24, R22, -R20 ;  /* 0x000000161814722b */ /* 0x000fe20000000814 */
[----:B------:R-:W-:-:S03]  /*0c10*/  IMAD.MOV.U32 R0, RZ, RZ, R1 ;  /* 0x000000ffff007224 */ /* 0x000fc600078e0001 */
[----:B------:R-:W-:-:S04]  /*0c20*/  DMUL R12, R12, UR6 ;  /* 0x000000060c0c7c28 */ /* 0x000fc80008000000 */
[----:B------:R-:W-:Y:S01]  /*0c30*/  DFMA R8, R28, R8, R20 ;  /* 0x000000081c08722b */ /* 0x000fe20000000014 */
[----:B-1----:R-:W-:Y:S10]  /*0c40*/  @P0 BRA P1, `(.L_x_31) ;  /* 0x0000000000200947 */ /* 0x002ff40000800000 */
[----:B------:R-:W-:Y:S01]  /*0c50*/  IMAD.MOV.U32 R18, RZ, RZ, R36 ;  /* 0x000000ffff127224 */ /* 0x000fe200078e0024 */
[----:B------:R-:W-:Y:S01]  /*0c60*/  MOV R19, R37 ;  /* 0x0000002500137202 */ /* 0x000fe20000000f00 */
[----:B------:R-:W-:Y:S01]  /*0c70*/  IMAD.MOV.U32 R20, RZ, RZ, RZ ;  /* 0x000000ffff147224 */ /* 0x000fe200078e00ff */
[----:B------:R-:W-:Y:S01]  /*0c80*/  MOV R16, 0xcb0 ;  /* 0x00000cb000107802 */ /* 0x000fe20000000f00 */
[----:B------:R-:W-:-:S07]  /*0c90*/  IMAD.MOV.U32 R21, RZ, RZ, 0x402b0000 ;  /* 0x402b0000ff157424 */ /* 0x000fce00078e00ff */
[----:B------:R-:W-:Y:S05]  /*0ca0*/  CALL.REL.NOINC `($__internal_4_$__cuda_sm20_div_rn_f64_full) ;  /* 0x0000005000f07944 */ /* 0x000fea0003c00000 */
[----:B------:R-:W-:Y:S02]  /*0cb0*/  IMAD.MOV.U32 R16, RZ, RZ, R42 ;  /* 0x000000ffff107224 */ /* 0x000fe400078e002a */
[----:B------:R-:W-:-:S07]  /*0cc0*/  IMAD.MOV.U32 R17, RZ, RZ, R43 ;  /* 0x000000ffff117224 */ /* 0x000fce00078e002b */
.L_x_31:
[----:B------:R-:W-:Y:S05]  /*0cd0*/  BSYNC.RECONVERGENT B1 ;  /* 0x0000000000017941 */ /* 0x000fea0003800200 */
.L_x_30:
[----:B------:R-:W-:Y:S01]  /*0ce0*/  UMOV UR6, 0xe826d695 ;  /* 0xe826d69500067882 */ /* 0x000fe20000000000 */
[----:B------:R-:W-:Y:S01]  /*0cf0*/  UMOV UR7, 0x3e112e0b ;  /* 0x3e112e0b00077882 */ /* 0x000fe20000000000 */
[----:B------:R-:W-:Y:S01]  /*0d00*/  BSSY.RECONVERGENT B1, `(.L_x_32) ;  /* 0x000019e000017945 */ /* 0x000fe20003800200 */
[----:B------:R-:W-:Y:S01]  /*0d10*/  DSETP.GE.AND P0, PT, R12, -UR6, PT ;  /* 0x800000060c007e2a */ /* 0x000fe2000bf06000 */
[----:B------:R-:W-:Y:S01]  /*0d20*/  UMOV UR6, 0x55555555 ;  /* 0x5555555500067882 */ /* 0x000fe20000000000 */
[----:B------:R-:W-:Y:S02]  /*0d30*/  UMOV UR7, 0x3fd55555 ;  /* 0x3fd5555500077882 */ /* 0x000fe40000000000 */
[----:B------:R-:W-:-:S08]  /*0d40*/  DMUL R18, R14, -UR6 ;  /* 0x800000060e127c28 */ /* 0x000fd00008000000 */
[C---:B------:R-:W-:Y:S02]  /*0d50*/  DFMA R18, R36.reuse, R16, R18 ;  /* 0x000000102412722b */ /* 0x040fe40000000012 */
[----:B------:R0:W-:Y:S01]  /*0d60*/  @P0 STL.64 [R1+0x50], R26 ;  /* 0x0000501a01000387 */ /* 0x0001e20000100a00 */
[--C-:B------:R-:W-:Y:S01]  /*0d70*/  @P0 IMAD.MOV.U32 R34, RZ, RZ, R26.reuse ;  /* 0x000000ffff220224 */ /* 0x100fe200078e001a */
[----:B------:R-:W-:Y:S01]  /*0d80*/  @P0 MOV R33, R27 ;  /* 0x0000001b00210202 */ /* 0x000fe20000000f00 */
[----:B------:R-:W-:Y:S01]  /*0d90*/  @P0 IMAD.MOV.U32 R35, RZ, RZ, R27 ;  /* 0x000000ffff230224 */ /* 0x000fe200078e001b */
[----:B------:R0:W-:Y:S01]  /*0da0*/  @P0 STL.64 [R1+0x58], R26 ;  /* 0x0000581a01000387 */ /* 0x0001e20000100a00 */
[----:B------:R-:W-:Y:S01]  /*0db0*/  @P0 IMAD.MOV.U32 R32, RZ, RZ, R26 ;  /* 0x000000ffff200224 */ /* 0x000fe200078e001a */
[----:B------:R-:W-:Y:S02]  /*0dc0*/  DFMA R18, -R36, R18, -R8 ;  /* 0x000000122412722b */ /* 0x000fe40000000908 */
[----:B------:R0:W-:Y:S01]  /*0dd0*/  @P0 STL.64 [R1+0x60], R26 ;  /* 0x0000601a01000387 */ /* 0x0001e20000100a00 */
[----:B------:R-:W-:Y:S08]  /*0de0*/  @P0 BRA `(.L_x_33) ;  /* 0x00000018003c0947 */ /* 0x000ff00003800000 */
[----:B------:R-:W-:Y:S01]  /*0df0*/  DADD R14, -RZ, -R12 ;  /* 0x00000000ff0e7229 */ /* 0x000fe2000000090c */
[----:B------:R-:W-:Y:S01]  /*0e00*/  IMAD.MOV.U32 R20, RZ, RZ, 0x0 ;  /* 0x00000000ff147424 */ /* 0x000fe200078e00ff */
[----:B------:R-:W-:Y:S01]  /*0e10*/  BSSY.RECONVERGENT B0, `(.L_x_34) ;  /* 0x0000014000007945 */ /* 0x000fe20003800200 */
[----:B------:R-:W-:-:S03]  /*0e20*/  IMAD.MOV.U32 R21, RZ, RZ, 0x3fd80000 ;  /* 0x3fd80000ff157424 */ /* 0x000fc600078e00ff */
[----:B------:R-:W1:Y:S04]  /*0e30*/  MUFU.RSQ64H R9, R15 ;  /* 0x0000000f00097308 */ /* 0x000e680000001c00 */
[----:B------:R-:W-:-:S05]  /*0e40*/  VIADD R8, R15, 0xfcb00000 ;  /* 0xfcb000000f087836 */ /* 0x000fca0000000000 */
[----:B------:R-:W-:Y:S01]  /*0e50*/  ISETP.GE.U32.AND P0, PT, R8, 0x7ca00000, PT ;  /* 0x7ca000000800780c */ /* 0x000fe20003f06070 */
[----:B-1----:R-:W-:-:S08]  /*0e60*/  DMUL R16, R8, R8 ;  /* 0x0000000808107228 */ /* 0x002fd00000000000 */
[----:B------:R-:W-:-:S08]  /*0e70*/  DFMA R16, -R12, -R16, 1 ;  /* 0x3ff000000c10742b */ /* 0x000fd00000000910 */
[----:B------:R-:W-:Y:S02]  /*0e80*/  DFMA R20, R16, R20, 0.5 ;  /* 0x3fe000001014742b */ /* 0x000fe40000000014 */
[----:B------:R-:W-:-:S08]  /*0e90*/  DMUL R16, R8, R16 ;  /* 0x0000001008107228 */ /* 0x000fd00000000000 */
[----:B------:R-:W-:-:S08]  /*0ea0*/  DFMA R34, R20, R16, R8 ;  /* 0x000000101422722b */ /* 0x000fd00000000008 */
[----:B------:R-:W-:Y:S02]  /*0eb0*/  DMUL R20, R12, -R34 ;  /* 0x800000220c147228 */ /* 0x000fe40000000000 */
[----:B------:R-:W-:Y:S02]  /*0ec0*/  VIADD R33, R35, 0xfff00000 ;  /* 0xfff0000023217836 */ /* 0x000fe40000000000 */
[----:B------:R-:W-:-:S04]  /*0ed0*/  IMAD.MOV.U32 R32, RZ, RZ, R34 ;  /* 0x000000ffff207224 */ /* 0x000fc800078e0022 */
[----:B------:R-:W-:-:S08]  /*0ee0*/  DFMA R22, R20, -R20, -R12 ;  /* 0x800000141416722b */ /* 0x000fd0000000080c */
[----:B------:R-:W-:Y:S01]  /*0ef0*/  DFMA R16, R22, R32, R20 ;  /* 0x000000201610722b */ /* 0x000fe20000000014 */
[----:B------:R-:W-:Y:S10]  /*0f00*/  @!P0 BRA `(.L_x_35) ;  /* 0x0000000000108947 */ /* 0x000ff40003800000 */
[----:B------:R-:W-:-:S07]  /*0f10*/  MOV R16, 0xf30 ;  /* 0x00000f3000107802 */ /* 0x000fce0000000f00 */
[----:B0-----:R-:W-:Y:S05]  /*0f20*/  CALL.REL.NOINC `($__internal_5_$__cuda_sm20_dsqrt_rn_f64_mediumpath_v1) ;  /* 0x0000005400b87944 */ /* 0x001fea0003c00000 */
[----:B------:R-:W-:Y:S02]  /*0f30*/  IMAD.MOV.U32 R16, RZ, RZ, R8 ;  /* 0x000000ffff107224 */ /* 0x000fe400078e0008 */
[----:B------:R-:W-:-:S07]  /*0f40*/  IMAD.MOV.U32 R17, RZ, RZ, R9 ;  /* 0x000000ffff117224 */ /* 0x000fce00078e0009 */
.L_x_35:
[----:B------:R-:W-:Y:S05]  /*0f50*/  BSYNC.RECONVERGENT B0 ;  /* 0x0000000000007941 */ /* 0x000fea0003800200 */
.L_x_34:
[----:B------:R-:W-:Y:S01]  /*0f60*/  DADD R8, R16, R16 ;  /* 0x0000000010087229 */ /* 0x000fe20000000010 */
[----:B------:R-:W-:Y:S01]  /*0f70*/  FSETP.GEU.AND P1, PT, |R19|, 6.5827683646048100446e-37, PT ;  /* 0x036000001300780b */ /* 0x000fe20003f2e200 */
[----:B------:R-:W-:Y:S06]  /*0f80*/  BSSY.RECONVERGENT B2, `(.L_x_36) ;  /* 0x0000015000027945 */ /* 0x000fec0003800200 */
[----:B------:R-:W-:-:S08]  /*0f90*/  DMUL R20, R12, R8 ;  /* 0x000000080c147228 */ /* 0x000fd00000000000 */
[----:B------:R-:W-:-:S08]  /*0fa0*/  DFMA R12, R12, R8, -R20 ;  /* 0x000000080c0c722b */ /* 0x000fd00000000814 */
[----:B------:R-:W-:Y:S01]  /*0fb0*/  DADD R20, R20, -R12 ;  /* 0x0000000014147229 */ /* 0x000fe2000000080c */
[----:B------:R-:W-:-:S05]  /*0fc0*/  MOV R12, 0x1 ;  /* 0x00000001000c7802 */ /* 0x000fca0000000f00 */
[----:B------:R-:W1:Y:S02]  /*0fd0*/  MUFU.RCP64H R13, R21 ;  /* 0x00000015000d7308 */ /* 0x000e640000001800 */
[----:B-1----:R-:W-:-:S08]  /*0fe0*/  DFMA R14, -R20, R12, 1 ;  /* 0x3ff00000140e742b */ /* 0x002fd0000000010c */
        /* <DEDUP_REMOVED lines=10> */
[----:B------:R-:W-:-:S07]  /*1090*/  MOV R16, 0x10b0 ;  /* 0x000010b000107802 */ /* 0x000fce0000000f00 */
[----:B0-----:R-:W-:Y:S05]  /*10a0*/  CALL.REL.NOINC `($__internal_4_$__cuda_sm20_div_rn_f64_full) ;  /* 0x0000004c00f07944 */ /* 0x001fea0003c00000 */
[----:B------:R-:W-:Y:S02]  /*10b0*/  IMAD.MOV.U32 R12, RZ, RZ, R42 ;  /* 0x000000ffff0c7224 */ /* 0x000fe400078e002a */
[----:B------:R-:W-:-:S07]  /*10c0*/  IMAD.MOV.U32 R13, RZ, RZ, R43 ;  /* 0x000000ffff0d7224 */ /* 0x000fce00078e002b */
.L_x_37:
[----:B------:R-:W-:Y:S05]  /*10d0*/  BSYNC.RECONVERGENT B2 ;  /* 0x0000000000027941 */ /* 0x000fea0003800200 */
.L_x_36:
[----:B------:R-:W-:Y:S01]  /*10e0*/  UMOV UR6, 0xe7210be9 ;  /* 0xe7210be900067882 */ /* 0x000fe20000000000 */
[----:B------:R-:W-:Y:S02]  /*10f0*/  UMOV UR7, 0x3feffffd ;  /* 0x3feffffd00077882 */ /* 0x000fe40000000000 */
[----:B------:R-:W-:-:S14]  /*1100*/  DSETP.GT.AND P0, PT, R12, UR6, PT ;  /* 0x000000060c007e2a */ /* 0x000fdc000bf04000 */
[----:B------:R-:W-:Y:S02]  /*1110*/  @P0 DFMA R34, R8, -0.5, R26 ;  /* 0xbfe000000822082b */ /* 0x000fe4000000001a */
[----:B------:R-:W-:-:S05]  /*1120*/  @P0 DADD R32, R26, R8 ;  /* 0x000000001a200229 */ /* 0x000fca0000000008 */
[----:B------:R1:W-:Y:S03]  /*1130*/  @P0 STL.64 [R1+0x60], R34 ;  /* 0x0000602201000387 */ /* 0x0003e60000100a00 */
[----:B0-----:R-:W-:Y:S01]  /*1140*/  @P0 IMAD.MOV.U32 R26, RZ, RZ, R34 ;  /* 0x000000ffff1a0224 */ /* 0x001fe200078e0022 */
[----:B------:R1:W-:Y:S01]  /*1150*/  @P0 STL.64 [R1+0x58], R34 ;  /* 0x0000582201000387 */ /* 0x0003e20000100a00 */
[----:B------:R-:W-:-:S03]  /*1160*/  @P0 IMAD.MOV.U32 R27, RZ, RZ, R35 ;  /* 0x000000ffff1b0224 */ /* 0x000fc600078e0023 */
[----:B------:R1:W-:Y:S01]  /*1170*/  @P0 STL.64 [R1+0x50], R32 ;  /* 0x0000502001000387 */ /* 0x0003e20000100a00 */
[----:B------:R-:W-:Y:S05]  /*1180*/  @P0 BRA `(.L_x_33) ;  /* 0x0000001400540947 */ /* 0x000fea0003800000 */
[----:B------:R-:W-:Y:S01]  /*1190*/  UMOV UR6, 0xe7210be9 ;  /* 0xe7210be900067882 */ /* 0x000fe20000000000 */
[----:B------:R-:W-:Y:S02]  /*11a0*/  UMOV UR7, 0x3feffffd ;  /* 0x3feffffd00077882 */ /* 0x000fe40000000000 */
[----:B------:R-:W-:-:S14]  /*11b0*/  DSETP.GEU.AND P0, PT, R12, -UR6, PT ;  /* 0x800000060c007e2a */ /* 0x000fdc000bf0e000 */
[----:B-1----:R-:W-:Y:S02]  /*11c0*/  @!P0 DFMA R34, R8, 0.5, R26 ;  /* 0x3fe000000822882b */ /* 0x002fe4000000001a */
[----:B------:R-:W-:-:S05]  /*11d0*/  @!P0 DADD R32, R26, -R8 ;  /* 0x000000001a208229 */ /* 0x000fca0000000808 */
[----:B------:R2:W-:Y:S03]  /*11e0*/  @!P0 STL.64 [R1+0x60], R34 ;  /* 0x0000602201008387 */ /* 0x0005e60000100a00 */
[----:B------:R-:W-:Y:S01]  /*11f0*/  @!P0 IMAD.MOV.U32 R26, RZ, RZ, R34 ;  /* 0x000000ffff1a8224 */ /* 0x000fe200078e0022 */
[----:B------:R2:W-:Y:S01]  /*1200*/  @!P0 STL.64 [R1+0x58], R34 ;  /* 0x0000582201008387 */ /* 0x0005e20000100a00 */
[----:B------:R-:W-:-:S03]  /*1210*/  @!P0 IMAD.MOV.U32 R27, RZ, RZ, R35 ;  /* 0x000000ffff1b8224 */ /* 0x000fc600078e0023 */
[----:B------:R2:W-:Y:S01]  /*1220*/  @!P0 STL.64 [R1+0x50], R32 ;  /* 0x0000502001008387 */ /* 0x0005e20000100a00 */
[----:B------:R-:W-:Y:S05]  /*1230*/  @!P0 BRA `(.L_x_33) ;  /* 0x0000001400288947 */ /* 0x000fea0003800000 */
[----:B------:R-:W-:Y:S01]  /*1240*/  DADD R14, -RZ, |R12| ;  /* 0x00000000ff0e7229 */ /* 0x000fe2000000050c */
[----:B------:R-:W-:Y:S09]  /*1250*/  BSSY.RECONVERGENT B0, `(.L_x_38) ;  /* 0x0000080000007945 */ /* 0x000ff20003800200 */
[----:B------:R-:W-:-:S13]  /*1260*/  ISETP.GT.AND P0, PT, R15, 0x3fe26665, PT ;  /* 0x3fe266650f00780c */ /* 0x000fda0003f04270 */
[----:B------:R-:W-:Y:S05]  /*1270*/  @P0 BRA `(.L_x_39) ;  /* 0x0000000000d40947 */ /* 0x000fea0003800000 */
[----:B------:R-:W-:Y:S01]  /*1280*/  DMUL R14, R12, R12 ;  /* 0x0000000c0c0e7228 */ /* 0x000fe20000000000 */
[----:B------:R-:W-:Y:S01]  /*1290*/  IMAD.MOV.U32 R16, RZ, RZ, 0x180754af ;  /* 0x180754afff107424 */ /* 0x000fe200078e00ff */
[----:B------:R-:W-:Y:S01]  /*12a0*/  MOV R17, 0x3fb3823b ;  /* 0x3fb3823b00117802 */ /* 0x000fe20000000f00 */
[----:B------:R-:W-:Y:S01]  /*12b0*/  UMOV UR6, 0xdc1895e9 ;  /* 0xdc1895e900067882 */ /* 0x000fe20000000000 */
[----:B------:R-:W-:Y:S01]  /*12c0*/  UMOV UR7, 0x3fb0066b ;  /* 0x3fb0066b00077882 */ /* 0x000fe20000000000 */
[----:B------:R-:W-:-:S03]  /*12d0*/  ISETP.GT.AND P0, PT, R13, -0x1, PT ;  /* 0xffffffff0d00780c */ /* 0x000fc60003f04270 */
[----:B------:R-:W-:Y:S01]  /*12e0*/  DFMA R16, R14, UR6, -R16 ;  /* 0x000000060e107c2b */ /* 0x000fe20008000810 */
[----:B------:R-:W-:Y:S01]  /*12f0*/  UMOV UR6, 0xcc2f79ae ;  /* 0xcc2f79ae00067882 */ /* 0x000fe20000000000 */
[----:B------:R-:W-:-:S06]  /*1300*/  UMOV UR7, 0x3fb11e52 ;  /* 0x3fb11e5200077882 */ /* 0x000fcc0000000000 */
[----:B------:R-:W-:Y:S01]  /*1310*/  DFMA R16, R14, R16, UR6 ;  /* 0x000000060e107e2b */ /* 0x000fe20008000010 */
[----:B------:R-:W-:Y:S01]  /*1320*/  UMOV UR6, 0x3526861b ;  /* 0x3526861b00067882 */ /* 0x000fe20000000000 */
[----:B------:R-:W-:Y:S01]  /*1330*/  UMOV UR7, 0x3f924eaf ;  /* 0x3f924eaf00077882 */ /* 0x000fe20000000000 */
[----:B--2---:R-:W-:Y:S02]  /*1340*/  @!P0 IMAD.MOV.U32 R34, RZ, RZ, 0x33145c07 ;  /* 0x33145c07ff228424 */ /* 0x004fe400078e00ff */
[----:B------:R-:W-:-:S03]  /*1350*/  @!P0 IMAD.MOV.U32 R35, RZ, RZ, 0x3c91a626 ;  /* 0x3c91a626ff238424 */ /* 0x000fc600078e00ff */
[----:B------:R-:W-:Y:S01]  /*1360*/  DFMA R16, R14, R16, -UR6 ;  /* 0x800000060e107e2b */ /* 0x000fe20008000010 */
[----:B------:R-:W-:Y:S01]  /*1370*/  UMOV UR6, 0xa31e6cb7 ;  /* 0xa31e6cb700067882 */ /* 0x000fe20000000000 */
[----:B------:R-:W-:-:S06]  /*1380*/  UMOV UR7, 0x3f91df02 ;  /* 0x3f91df0200077882 */ /* 0x000fcc0000000000 */
[----:B------:R-:W-:Y:S01]  /*1390*/  DFMA R16, R14, R16, UR6 ;  /* 0x000000060e107e2b */ /* 0x000fe20008000010 */
        /* <DEDUP_REMOVED lines=26> */
[----:B------:R-:W-:-:S08]  /*1540*/  DMUL R16, R14, R16 ;  /* 0x000000100e107228 */ /* 0x000fd00000000000 */
[----:B------:R-:W-:Y:S01]  /*1550*/  DFMA R16, R16, |R12|, |R12| ;  /* 0x4000000c1010722b */ /* 0x000fe2000000040c */
[----:B------:R-:W-:Y:S02]  /*1560*/  @P0 IMAD.MOV.U32 R12, RZ, RZ, 0x33145c07 ;  /* 0x33145c07ff0c0424 */ /* 0x000fe400078e00ff */
[----:B------:R-:W-:-:S05]  /*1570*/  @P0 IMAD.MOV.U32 R13, RZ, RZ, 0x3c91a626 ;  /* 0x3c91a626ff0d0424 */ /* 0x000fca00078e00ff */
[C---:B------:R-:W-:Y:S02]  /*1580*/  @!P0 DADD R34, R16.reuse, R34 ;  /* 0x0000000010228229 */ /* 0x040fe40000000022 */
[----:B------:R-:W-:-:S06]  /*1590*/  @P0 DADD R12, R16, -R12 ;  /* 0x00000000100c0229 */ /* 0x000fcc000000080c */
[----:B------:R-:W-:Y:S02]  /*15a0*/  @!P0 DADD R34, R34, UR6 ;  /* 0x0000000622228e29 */ /* 0x000fe40008000000 */
[----:B------:R-:W-:Y:S01]  /*15b0*/  @P0 DADD R34, -R12, UR6 ;  /* 0x000000060c220e29 */ /* 0x000fe20008000100 */
[----:B------:R-:W-:Y:S10]  /*15c0*/  BRA `(.L_x_40) ;  /* 0x0000000400207947 */ /* 0x000ff40003800000 */
.L_x_39:
[----:B------:R-:W-:Y:S01]  /*15d0*/  DADD R14, -|R12|, 1 ;  /* 0x3ff000000c0e7429 */ /* 0x000fe20000000300 */
[----:B------:R-:W-:Y:S01]  /*15e0*/  IMAD.MOV.U32 R16, RZ, RZ, 0x66faac4b ;  /* 0x66faac4bff107424 */ /* 0x000fe200078e00ff */
[----:B------:R-:W-:Y:S01]  /*15f0*/  UMOV UR6, 0x71155f70 ;  /* 0x71155f7000067882 */ /* 0x000fe20000000000 */
[----:B------:R-:W-:Y:S01]  /*1600*/  IMAD.MOV.U32 R17, RZ, RZ, 0x3ebac2fe ;  /* 0x3ebac2feff117424 */ /* 0x000fe200078e00ff */
[----:B------:R-:W-:-:S05]  /*1610*/  UMOV UR7, 0x3ec715b3 ;  /* 0x3ec715b300077882 */ /* 0x000fca0000000000 */
[----:B------:R-:W-:Y:S01]  /*1620*/  DFMA R16, R14, UR6, -R16 ;  /* 0x000000060e107c2b */ /* 0x000fe20008000810 */
[----:B------:R-:W-:Y:S01]  /*1630*/  UMOV UR6, 0x8efcd9b8 ;  /* 0x8efcd9b800067882 */ /* 0x000fe20000000000 */
[----:B------:R-:W-:Y:S01]  /*1640*/  UMOV UR7, 0x3ed9a9b8 ;  /* 0x3ed9a9b800077882 */ /* 0x000fe20000000000 */
[----:B------:R-:W-:-:S05]  /*1650*/  ISETP.GE.AND P0, PT, R15, 0x1, PT ;  /* 0x000000010f00780c */ /* 0x000fca0003f06270 */
[----:B------:R-:W-:Y:S01]  /*1660*/  DFMA R16, R14, R16, UR6 ;  /* 0x000000060e107e2b */ /* 0x000fe20008000010 */
[----:B------:R-:W-:Y:S01]  /*1670*/  UMOV UR6, 0xa8a0c4c3 ;  /* 0xa8a0c4c300067882 */ /* 0x000fe20000000000 */
[----:B------:R-:W-:-:S06]  /*1680*/  UMOV UR7, 0x3edd0f40 ;  /* 0x3edd0f4000077882 */ /* 0x000fcc0000000000 */
[----:B------:R-:W-:Y:S01]  /*1690*/  DFMA R18, R14, R16, UR6 ;  /* 0x000000060e127e2b */ /* 0x000fe20008000010 */
[----:B------:R-:W-:Y:S01]  /*16a0*/  UMOV UR6, 0xfa9e0e1f ;  /* 0xfa9e0e1f00067882 */ /* 0x000fe20000000000 */
[----:B------:R-:W-:Y:S01]  /*16b0*/  UMOV UR7, 0x3ef46d4c ;  /* 0x3ef46d4c00077882 */ /* 0x000fe20000000000 */
[----:B------:R-:W-:Y:S01]  /*16c0*/  VIADD R17, R15, 0xfff00000 ;  /* 0xfff000000f117836 */ /* 0x000fe20000000000 */
[----:B------:R-:W-:-:S04]  /*16d0*/  MOV R16, R14 ;  /* 0x0000000e00107202 */ /* 0x000fc80000000f00 */
[----:B------:R-:W-:Y:S01]  /*16e0*/  DFMA R20, R14, R18, UR6 ;  /* 0x000000060e147e2b */ /* 0x000fe20008000012 */
[----:B------:R-:W-:Y:S01]  /*16f0*/  UMOV UR6, 0x8d1e2422 ;  /* 0x8d1e242200067882 */ /* 0x000fe20000000000 */
[----:B------:R-:W-:Y:S01]  /*1700*/  UMOV UR7, 0x3f079c16 ;  /* 0x3f079c1600077882 */ /* 0x000fe20000000000 */
[----:B------:R-:W0:Y:S01]  /*1710*/  MUFU.RSQ64H R19, R17 ;  /* 0x0000001100137308 */ /* 0x000e220000001c00 */
[----:B------:R-:W-:-:S04]  /*1720*/  IMAD.MOV.U32 R18, RZ, RZ, RZ ;  /* 0x000000ffff127224 */ /* 0x000fc800078e00ff */
[----:B------:R-:W-:Y:S01]  /*1730*/  DFMA R20, R14, R20, UR6 ;  /* 0x000000060e147e2b */ /* 0x000fe20008000014 */
[----:B------:R-:W-:Y:S01]  /*1740*/  UMOV UR6, 0xc3bca540 ;  /* 0xc3bca54000067882 */ /* 0x000fe20000000000 */
[----:B------:R-:W-:-:S06]  /*1750*/  UMOV UR7, 0x3f1c9a88 ;  /* 0x3f1c9a8800077882 */ /* 0x000fcc0000000000 */
[----:B------:R-:W-:Y:S01]  /*1760*/  DFMA R20, R14, R20, UR6 ;  /* 0x000000060e147e2b */ /* 0x000fe20008000014 */
[----:B------:R-:W-:Y:S01]  /*1770*/  UMOV UR6, 0x4bd476df ;  /* 0x4bd476df00067882 */ /* 0x000fe20000000000 */
[----:B------:R-:W-:Y:S01]  /*1780*/  UMOV UR7, 0x3f31c4e6 ;  /* 0x3f31c4e600077882 */ /* 0x000fe20000000000 */
[----:B0-----:R-:W-:-:S05]  /*1790*/  DMUL R22, R16, R18 ;  /* 0x0000001210167228 */ /* 0x001fca0000000000 */
[----:B--2---:R-:W-:Y:S01]  /*17a0*/  DFMA R34, R14, R20, UR6 ;  /* 0x000000060e227e2b */ /* 0x004fe20008000014 */
[----:B------:R-:W-:Y:S01]  /*17b0*/  UMOV UR6, 0x60009c8f ;  /* 0x60009c8f00067882 */ /* 0x000fe20000000000 */
[----:B------:R-:W-:Y:S01]  /*17c0*/  UMOV UR7, 0x3f46e8ba ;  /* 0x3f46e8ba00077882 */ /* 0x000fe20000000000 */
[----:B------:R-:W-:Y:S01]  /*17d0*/  VIADD R21, R19, 0xfff00000 ;  /* 0xfff0000013157836 */ /* 0x000fe20000000000 */
[----:B------:R-:W-:Y:S01]  /*17e0*/  DFMA R32, R22, -R22, R16 ;  /* 0x800000161620722b */ /* 0x000fe20000000010 */
[----:B------:R-:W-:-:S03]  /*17f0*/  IMAD.MOV.U32 R20, RZ, RZ, RZ ;  /* 0x000000ffff147224 */ /* 0x000fc600078e00ff */
[----:B------:R-:W-:Y:S01]  /*1800*/  DFMA R34, R14, R34, UR6 ;  /* 0x000000060e227e2b */ /* 0x000fe20008000022 */
[----:B------:R-:W-:Y:S01]  /*1810*/  UMOV UR6, 0xc62b05a2 ;  /* 0xc62b05a200067882 */ /* 0x000fe20000000000 */
[----:B------:R-:W-:Y:S02]  /*1820*/  UMOV UR7, 0x3f5f1c71 ;  /* 0x3f5f1c7100077882 */ /* 0x000fe40000000000 */
[----:B------:R-:W-:-:S04]  /*1830*/  DFMA R22, R20, R32, R22 ;  /* 0x000000201416722b */ /* 0x000fc80000000016 */
[----:B------:R-:W-:Y:S01]  /*1840*/  DFMA R34, R14, R34, UR6 ;  /* 0x000000060e227e2b */ /* 0x000fe20008000022 */
[----:B------:R-:W-:Y:S01]  /*1850*/  UMOV UR6, 0xb6dc9f2c ;  /* 0xb6dc9f2c00067882 */ /* 0x000fe20000000000 */
[----:B------:R-:W-:Y:S02]  /*1860*/  UMOV UR7, 0x3f76db6d ;  /* 0x3f76db6d00077882 */ /* 0x000fe40000000000 */
[-C--:B------:R-:W-:Y:S02]  /*1870*/  DFMA R18, R18, -R22.reuse, 1 ;  /* 0x3ff000001212742b */ /* 0x080fe40000000816 */
[----:B------:R-:W-:Y:S02]  /*1880*/  DFMA R16, R22, -R22, R16 ;  /* 0x800000161610722b */ /* 0x000fe40000000010 */
[----:B------:R-:W-:Y:S01]  /*1890*/  DFMA R34, R14, R34, UR6 ;  /* 0x000000060e227e2b */ /* 0x000fe20008000022 */
[----:B------:R-:W-:Y:S01]  /*18a0*/  UMOV UR6, 0x3333329c ;  /* 0x3333329c00067882 */ /* 0x000fe20000000000 */
[----:B------:R-:W-:-:S02]  /*18b0*/  UMOV UR7, 0x3f933333 ;  /* 0x3f93333300077882 */ /* 0x000fc40000000000 */
[----:B------:R-:W-:-:S04]  /*18c0*/  DFMA R18, R20, R18, R20 ;  /* 0x000000121412722b */ /* 0x000fc80000000014 */
[----:B------:R-:W-:Y:S01]  /*18d0*/  DFMA R34, R14, R34, UR6 ;  /* 0x000000060e227e2b */ /* 0x000fe20008000022 */
[----:B------:R-:W-:Y:S01]  /*18e0*/  UMOV UR6, 0x55555555 ;  /* 0x5555555500067882 */ /* 0x000fe20000000000 */
[----:B------:R-:W-:Y:S02]  /*18f0*/  UMOV UR7, 0x3fb55555 ;  /* 0x3fb5555500077882 */ /* 0x000fe40000000000 */
[----:B------:R-:W-:Y:S02]  /*1900*/  DFMA R16, R18, R16, R22 ;  /* 0x000000101210722b */ /* 0x000fe40000000016 */
[----:B------:R-:W-:Y:S02]  /*1910*/  DMUL R18, RZ, |R12| ;  /* 0x4000000cff127228 */ /* 0x000fe40000000000 */
[----:B------:R-:W-:Y:S01]  /*1920*/  DFMA R34, R14, R34, UR6 ;  /* 0x000000060e227e2b */ /* 0x000fe20008000022 */
[----:B------:R-:W-:Y:S01]  /*1930*/  UMOV UR6, 0x33145c07 ;  /* 0x33145c0700067882 */ /* 0x000fe20000000000 */
[----:B------:R-:W-:-:S04]  /*1940*/  UMOV UR7, 0x3ca1a626 ;  /* 0x3ca1a62600077882 */ /* 0x000fc80000000000 */
[----:B------:R-:W-:Y:S02]  /*1950*/  VIADD R17, R17, 0x100000 ;  /* 0x0010000011117836 */ /* 0x000fe40000000000 */
[----:B------:R-:W-:-:S08]  /*1960*/  DMUL R34, R14, R34 ;  /* 0x000000220e227228 */ /* 0x000fd00000000000 */
[----:B------:R-:W-:-:S10]  /*1970*/  DFMA R34, R16, R34, R16 ;  /* 0x000000221022722b */ /* 0x000fd40000000010 */
[----:B------:R-:W-:Y:S02]  /*1980*/  FSEL R18, R18, R34, !P0 ;  /* 0x0000002212127208 */ /* 0x000fe40004000000 */
[----:B------:R-:W-:Y:S02]  /*1990*/  FSEL R19, R19, R35, !P0 ;  /* 0x0000002313137208 */ /* 0x000fe40004000000 */
[----:B------:R-:W-:-:S04]  /*19a0*/  ISETP.GE.AND P0, PT, R15, RZ, PT ;  /* 0x000000ff0f00720c */ /* 0x000fc80003f06270 */
[----:B------:R-:W-:-:S10]  /*19b0*/  DMUL R16, R18, +INF ;  /* 0x7ff0000012107828 */ /* 0x000fd40000000000 */
[----:B------:R-:W-:Y:S02]  /*19c0*/  FSEL R16, R16, R18, !P0 ;  /* 0x0000001210107208 */ /* 0x000fe40004000000 */
[----:B------:R-:W-:Y:S02]  /*19d0*/  FSEL R17, R17, R19, !P0 ;  /* 0x0000001311117208 */ /* 0x000fe40004000000 */
[----:B------:R-:W-:-:S04]  /*19e0*/  ISETP.GE.AND P0, PT, R13, RZ, PT ;  /* 0x000000ff0d00720c */ /* 0x000fc80003f06270 */
[----:B------:R-:W-:Y:S01]  /*19f0*/  DADD R14, R16, -UR6 ;  /* 0x80000006100e7e29 */ /* 0x000fe20008000000 */
[----:B------:R-:W-:Y:S01]  /*1a00*/  UMOV UR6, 0x54442d18 ;  /* 0x54442d1800067882 */ /* 0x000fe20000000000 */
[----:B------:R-:W-:-:S06]  /*1a10*/  UMOV UR7, 0x400921fb ;  /* 0x400921fb00077882 */ /* 0x000fcc0000000000 */
[----:B------:R-:W-:-:S10]  /*1a20*/  DADD R14, -R14, UR6 ;  /* 0x000000060e0e7e29 */ /* 0x000fd40008000100 */
[----:B------:R-:W-:Y:S02]  /*1a30*/  FSEL R34, R14, R16, !P0 ;  /* 0x000000100e227208 */ /* 0x000fe40004000000 */
[----:B------:R-:W-:-:S07]  /*1a40*/  FSEL R35, R15, R17, !P0 ;  /* 0x000000110f237208 */ /* 0x000fce0004000000 */
.L_x_40:
[----:B------:R-:W-:Y:S05]  /*1a50*/  BSYNC.RECONVERGENT B0 ;  /* 0x0000000000007941 */ /* 0x000fea0003800200 */
.L_x_38:
[----:B------:R-:W-:Y:S01]  /*1a60*/  UMOV UR6, 0x55555555 ;  /* 0x5555555500067882 */ /* 0x000fe20000000000 */
[----:B------:R-:W-:Y:S01]  /*1a70*/  UMOV UR7, 0x3fd55555 ;  /* 0x3fd5555500077882 */ /* 0x000fe20000000000 */
[----:B------:R-:W-:Y:S01]  /*1a80*/  BSSY.RECONVERGENT B0, `(.L_x_41) ;  /* 0x0000020000007945 */ /* 0x000fe20003800200 */
[----:B------:R-:W-:-:S08]  /*1a90*/  DMUL R16, R34, UR6 ;  /* 0x0000000622107c28 */ /* 0x000fd00008000000 */
[----:B------:R-:W-:-:S14]  /*1aa0*/  DSETP.NEU.AND P0, PT, |R16|, +INF , PT ;  /* 0x7ff000001000742a */ /* 0x000fdc0003f0d200 */
[----:B------:R-:W-:Y:S01]  /*1ab0*/  @!P0 DMUL R32, RZ, R16 ;  /* 0x00000010ff208228 */ /* 0x000fe20000000000 */
[----:B------:R-:W-:Y:S01]  /*1ac0*/  @!P0 IMAD.MOV.U32 R40, RZ, RZ, 0x1 ;  /* 0x00000001ff288424 */ /* 0x000fe200078e00ff */
[----:B------:R-:W-:Y:S09]  /*1ad0*/  @!P0 BRA `(.L_x_42) ;  /* 0x0000000000688947 */ /* 0x000ff20003800000 */
[----:B------:R-:W-:Y:S01]  /*1ae0*/  UMOV UR6, 0x6dc9c883 ;  /* 0x6dc9c88300067882 */ /* 0x000fe20000000000 */
[----:B------:R-:W-:Y:S01]  /*1af0*/  UMOV UR7, 0x3fe45f30 ;  /* 0x3fe45f3000077882 */ /* 0x000fe20000000000 */
[C---:B------:R-:W-:Y:S01]  /*1b00*/  DSETP.GE.AND P0, PT, |R16|.reuse, 2.14748364800000000000e+09, PT ;  /* 0x41e000001000742a */ /* 0x040fe20003f06200 */
[----:B------:R-:W-:Y:S01]  /*1b10*/  BSSY.RECONVERGENT B2, `(.L_x_43) ;  /* 0x0000015000027945 */ /* 0x000fe20003800200 */
[----:B------:R-:W-:Y:S01]  /*1b20*/  DMUL R12, R16, UR6 ;  /* 0x00000006100c7c28 */ /* 0x000fe20008000000 */
[----:B------:R-:W-:Y:S01]  /*1b30*/  UMOV UR6, 0x54442d18 ;  /* 0x54442d1800067882 */ /* 0x000fe20000000000 */
[----:B------:R-:W-:-:S08]  /*1b40*/  UMOV UR7, 0x3ff921fb ;  /* 0x3ff921fb00077882 */ /* 0x000fd00000000000 */
[----:B------:R-:W0:Y:S08]  /*1b50*/  F2I.F64 R12, R12 ;  /* 0x0000000c000c7311 */ /* 0x000e300000301100 */
[----:B0-----:R-:W0:Y:S02]  /*1b60*/  I2F.F64 R32, R12 ;  /* 0x0000000c00207312 */ /* 0x001e240000201c00 */
[----:B0-----:R-:W-:Y:S01]  /*1b70*/  DFMA R14, R32, -UR6, R16 ;  /* 0x80000006200e7c2b */ /* 0x001fe20008000010 */
[----:B------:R-:W-:Y:S01]  /*1b80*/  UMOV UR6, 0x33145c00 ;  /* 0x33145c0000067882 */ /* 0x000fe20000000000 */
[----:B------:R-:W-:-:S06]  /*1b90*/  UMOV UR7, 0x3c91a626 ;  /* 0x3c91a62600077882 */ /* 0x000fcc0000000000 */
[----:B------:R-:W-:Y:S01]  /*1ba0*/  DFMA R14, R32, -UR6, R14 ;  /* 0x80000006200e7c2b */ /* 0x000fe2000800000e */
[----:B------:R-:W-:Y:S01]  /*1bb0*/  UMOV UR6, 0x252049c0 ;  /* 0x252049c000067882 */ /* 0x000fe20000000000 */
[----:B------:R-:W-:-:S06]  /*1bc0*/  UMOV UR7, 0x397b839a ;  /* 0x397b839a00077882 */ /* 0x000fcc0000000000 */
[----:B------:R-:W-:Y:S01]  /*1bd0*/  DFMA R32, R32, -UR6, R14 ;  /* 0x8000000620207c2b */ /* 0x000fe2000800000e */
[----:B------:R-:W-:Y:S10]  /*1be0*/  @!P0 BRA `(.L_x_44) ;  /* 0x00000000001c8947 */ /* 0x000ff40003800000 */
[----:B------:R-:W-:Y:S01]  /*1bf0*/  IMAD.MOV.U32 R20, RZ, RZ, R16 ;  /* 0x000000ffff147224 */ /* 0x000fe200078e0010 */
[----:B------:R-:W-:Y:S01]  /*1c00*/  MOV R12, 0x1c30 ;  /* 0x00001c30000c7802 */ /* 0x000fe20000000f00 */
[----:B------:R-:W-:-:S07]  /*1c10*/  IMAD.MOV.U32 R13, RZ, RZ, R17 ;  /* 0x000000ffff0d7224 */ /* 0x000fce00078e0011 */
[----:B------:R-:W-:Y:S05]  /*1c20*/  CALL.REL.NOINC `($eigenBatch3d$__internal_trig_reduction_slowpathd) ;  /* 0x0000004c00807944 */ /* 0x000fea0003c00000 */
[----:B------:R-:W-:Y:S01]  /*1c30*/  MOV R12, R14 ;  /* 0x0000000e000c7202 */ /* 0x000fe20000000f00 */
[----:B------:R-:W-:Y:S02]  /*1c40*/  IMAD.MOV.U32 R32, RZ, RZ, R20 ;  /* 0x000000ffff207224 */ /* 0x000fe400078e0014 */
[----:B------:R-:W-:-:S07]  /*1c50*/  IMAD.MOV.U32 R33, RZ, RZ, R21 ;  /* 0x000000ffff217224 */ /* 0x000fce00078e0015 */
.L_x_44:
[----:B------:R-:W-:Y:S05]  /*1c60*/  BSYNC.RECONVERGENT B2 ;  /* 0x0000000000027941 */ /* 0x000fea0003800200 */
.L_x_43:
[----:B------:R-:W-:-:S07]  /*1c70*/  VIADD R40, R12, 0x1 ;  /* 0x000000010c287836 */ /* 0x000fce0000000000 */
.L_x_42:
[----:B------:R-:W-:Y:S05]  /*1c80*/  BSYNC.RECONVERGENT B0 ;  /* 0x0000000000007941 */ /* 0x000fea0003800200 */
.L_x_41:
[----:B------:R-:W0:Y:S01]  /*1c90*/  LDCU.64 UR6, c[0x4][0x8] ;  /* 0x01000100ff0677ac */ /* 0x000e220008000a00 */
[----:B------:R-:W-:-:S05]  /*1ca0*/  IMAD.SHL.U32 R12, R40, 0x40, RZ ;  /* 0x00000040280c7824 */ /* 0x000fca00078e00ff */
[----:B------:R-:W-:-:S04]  /*1cb0*/  LOP3.LUT R12, R12, 0x40, RZ, 0xc0, !PT ;  /* 0x000000400c0c7812 */ /* 0x000fc800078ec0ff */
[----:B0-----:R-:W-:-:S05]  /*1cc0*/  IADD3 R42, P0, PT, R12, UR6, RZ ;  /* 0x000000060c2a7c10 */ /* 0x001fca000ff1e0ff */
[----:B------:R-:W-:-:S05]  /*1cd0*/  IMAD.X R43, RZ, RZ, UR7, P0 ;  /* 0x00000007ff2b7e24 */ /* 0x000fca00080e06ff */
[----:B------:R-:W2:Y:S04]  /*1ce0*/  LDG.E.128.CONSTANT R12, desc[UR4][R42.64] ;  /* 0x000000042a0c7981 */ /* 0x000ea8000c1e9d00 */
[----:B------:R-:W3:Y:S04]  /*1cf0*/  LDG.E.128.CONSTANT R16, desc[UR4][R42.64+0x10] ;  /* 0x000010042a107981 */ /* 0x000ee8000c1e9d00 */
[----:B------:R-:W4:Y:S01]  /*1d00*/  LDG.E.128.CONSTANT R20, desc[UR4][R42.64+0x20] ;  /* 0x000020042a147981 */ /* 0x000f22000c1e9d00 */
[----:B------:R-:W-:Y:S01]  /*1d10*/  LOP3.LUT R36, R40, 0x1, RZ, 0xc0, !PT ;  /* 0x0000000128247812 */ /* 0x000fe200078ec0ff */
[----:B------:R-:W-:Y:S01]  /*1d20*/  IMAD.MOV.U32 R38, RZ, RZ, 0x20fd8164 ;  /* 0x20fd8164ff267424 */ /* 0x000fe200078e00ff */
[----:B------:R-:W-:Y:S01]  /*1d30*/  UMOV UR6, 0x55555555 ;  /* 0x5555555500067882 */ /* 0x000fe20000000000 */
[----:B------:R-:W-:Y:S01]  /*1d40*/  IMAD.MOV.U32 R39, RZ, RZ, 0x3da8ff83 ;  /* 0x3da8ff83ff277424 */ /* 0x000fe200078e00ff */
[----:B------:R-:W-:Y:S01]  /*1d50*/  ISETP.NE.U32.AND P0, PT, R36, 0x1, PT ;  /* 0x000000012400780c */ /* 0x000fe20003f05070 */
[----:B------:R-:W-:Y:S01]  /*1d60*/  DMUL R36, R32, R32 ;  /* 0x0000002020247228 */ /* 0x000fe20000000000 */
[----:B------:R-:W-:Y:S01]  /*1d70*/  UMOV UR7, 0x3fd55555 ;  /* 0x3fd5555500077882 */ /* 0x000fe20000000000 */
[----:B------:R-:W-:Y:S01]  /*1d80*/  BSSY.RECONVERGENT B0, `(.L_x_45) ;  /* 0x0000032000007945 */ /* 0x000fe20003800200 */
[----:B------:R-:W-:-:S02]  /*1d90*/  FSEL R38, R38, -8.06006814911005101289e+34, !P0 ;  /* 0xf9785eba26267808 */ /* 0x000fc40004000000 */
[----:B------:R-:W-:-:S06]  /*1da0*/  FSEL R39, -R39, 0.11223486810922622681, !P0 ;  /* 0x3de5db6527277808 */ /* 0x000fcc0004000100 */
[----:B--2---:R-:W-:-:S08]  /*1db0*/  DFMA R12, R36, R38, R12 ;  /* 0x00000026240c722b */ /* 0x004fd0000000000c */
[----:B------:R-:W-:Y:S01]  /*1dc0*/  DFMA R12, R36, R12, R14 ;  /* 0x0000000c240c722b */ /* 0x000fe2000000000e */
[----:B------:R-:W-:Y:S01]  /*1dd0*/  MOV R14, 0x54442d18 ;  /* 0x54442d18000e7802 */ /* 0x000fe20000000f00 */
[----:B------:R-:W-:-:S06]  /*1de0*/  IMAD.MOV.U32 R15, RZ, RZ, 0x400921fb ;  /* 0x400921fbff0f7424 */ /* 0x000fcc00078e00ff */
[----:B---3--:R-:W-:-:S08]  /*1df0*/  DFMA R12, R36, R12, R16 ;  /* 0x0000000c240c722b */ /* 0x008fd00000000010 */
[----:B------:R-:W-:-:S08]  /*1e00*/  DFMA R12, R36, R12, R18 ;  /* 0x0000000c240c722b */ /* 0x000fd00000000012 */
[----:B----4-:R-:W-:-:S08]  /*1e10*/  DFMA R12, R36, R12, R20 ;  /* 0x0000000c240c722b */ /* 0x010fd00000000014 */
[----:B------:R-:W-:-:S08]  /*1e20*/  DFMA R12, R36, R12, R22 ;  /* 0x0000000c240c722b */ /* 0x000fd00000000016 */
[----:B------:R-:W-:Y:S02]  /*1e30*/  DFMA R32, R12, R32, R32 ;  /* 0x000000200c20722b */ /* 0x000fe40000000020 */
[----:B------:R-:W-:Y:S02]  /*1e40*/  DFMA R36, R36, R12, 1 ;  /* 0x3ff000002424742b */ /* 0x000fe4000000000c */
[----:B------:R-:W-:-:S08]  /*1e50*/  DFMA R12, R14, 2, R34 ;  /* 0x400000000e0c782b */ /* 0x000fd00000000022 */
[----:B------:R-:W-:Y:S01]  /*1e60*/  DMUL R12, R12, UR6 ;  /* 0x000000060c0c7c28 */ /* 0x000fe20008000000 */
[----:B------:R-:W-:Y:S02]  /*1e70*/  FSEL R16, R36, R32, !P0 ;  /* 0x0000002024107208 */ /* 0x000fe40004000000 */
[----:B------:R-:W-:Y:S02]  /*1e80*/  FSEL R17, R37, R33, !P0 ;  /* 0x0000002125117208 */ /* 0x000fe40004000000 */
[----:B------:R-:W-:-:S03]  /*1e90*/  LOP3.LUT P0, RZ, R40, 0x2, RZ, 0xc0, !PT ;  /* 0x0000000228ff7812 */ /* 0x000fc6000780c0ff */
[----:B------:R-:W-:Y:S02]  /*1ea0*/  DSETP.NEU.AND P1, PT, |R12|, +INF , PT ;  /* 0x7ff000000c00742a */ /* 0x000fe40003f2d200 */
[----:B------:R-:W-:-:S10]  /*1eb0*/  DADD R14, RZ, -R16 ;  /* 0x00000000ff0e7229 */ /* 0x000fd40000000810 */
[----:B------:R-:W-:Y:S02]  /*1ec0*/  FSEL R32, R16, R14, !P0 ;  /* 0x0000000e10207208 */ /* 0x000fe40004000000 */
[----:B------:R-:W-:Y:S01]  /*1ed0*/  FSEL R33, R17, R15, !P0 ;  /* 0x0000000f11217208 */ /* 0x000fe20004000000 */
[----:B------:R-:W-:Y:S01]  /*1ee0*/  @!P1 DMUL R40, RZ, R12 ;  /* 0x0000000cff289228 */ /* 0x000fe20000000000 */
[----:B------:R-:W-:-:S04]  /*1ef0*/  @!P1 IMAD.MOV.U32 R42, RZ, RZ, 0x1 ;  /* 0x00000001ff2a9424 */ /* 0x000fc800078e00ff */
[----:B------:R-:W-:Y:S01]  /*1f00*/  DFMA R32, R8, R32, R26 ;  /* 0x000000200820722b */ /* 0x000fe2000000001a */
[----:B------:R-:W-:Y:S10]  /*1f10*/  @!P1 BRA `(.L_x_46) ;  /* 0x0000000000609947 */ /* 0x000ff40003800000 */
        /* <DEDUP_REMOVED lines=18> */
[----:B------:R-:W-:-:S07]  /*2040*/  MOV R12, 0x2060 ;  /* 0x00002060000c7802 */ /* 0x000fce0000000f00 */
[----:B------:R-:W-:Y:S05]  /*2050*/  CALL.REL.NOINC `($eigenBatch3d$__internal_trig_reduction_slowpathd) ;  /* 0x0000004800747944 */ /* 0x000fea0003c00000 */
[----:B------:R-:W-:Y:S02]  /*2060*/  IMAD.MOV.U32 R40, RZ, RZ, R20 ;  /* 0x000000ffff287224 */ /* 0x000fe400078e0014 */
[----:B------:R-:W-:-:S07]  /*2070*/  IMAD.MOV.U32 R41, RZ, RZ, R21 ;  /* 0x000000ffff297224 */ /* 0x000fce00078e0015 */
.L_x_48:
[----:B------:R-:W-:Y:S05]  /*2080*/  BSYNC.RECONVERGENT B2 ;  /* 0x0000000000027941 */ /* 0x000fea0003800200 */
.L_x_47:
[----:B------:R-:W-:-:S07]  /*2090*/  VIADD R42, R14, 0x1 ;  /* 0x000000010e2a7836 */ /* 0x000fce0000000000 */
.L_x_46:
[----:B------:R-:W-:Y:S05]  /*20a0*/  BSYNC.RECONVERGENT B0 ;  /* 0x0000000000007941 */ /* 0x000fea0003800200 */
.L_x_45:
[----:B------:R-:W0:Y:S01]  /*20b0*/  LDCU.64 UR6, c[0x4][0x8] ;  /* 0x01000100ff0677ac */ /* 0x000e220008000a00 */
[----:B------:R-:W-:-:S05]  /*20c0*/  IMAD.SHL.U32 R12, R42, 0x40, RZ ;  /* 0x000000402a0c7824 */ /* 0x000fca00078e00ff */
[----:B------:R-:W-:-:S04]  /*20d0*/  LOP3.LUT R12, R12, 0x40, RZ, 0xc0, !PT ;  /* 0x000000400c0c7812 */ /* 0x000fc800078ec0ff */
[----:B0-----:R-:W-:-:S04]  /*20e0*/  IADD3 R44, P0, PT, R12, UR6, RZ ;  /* 0x000000060c2c7c10 */ /* 0x001fc8000ff1e0ff */
[----:B------:R-:W-:-:S05]  /*20f0*/  IADD3.X R45, PT, PT, RZ, UR7, RZ, P0, !PT ;  /* 0x00000007ff2d7c10 */ /* 0x000fca00087fe4ff */
[----:B------:R-:W2:Y:S04]  /*2100*/  LDG.E.128.CONSTANT R12, desc[UR4][R44.64] ;  /* 0x000000042c0c7981 */ /* 0x000ea8000c1e9d00 */
[----:B------:R-:W3:Y:S04]  /*2110*/  LDG.E.128.CONSTANT R16, desc[UR4][R44.64+0x10] ;  /* 0x000010042c107981 */ /* 0x000ee8000c1e9d00 */
[----:B------:R-:W4:Y:S01]  /*2120*/  LDG.E.128.CONSTANT R20, desc[UR4][R44.64+0x20] ;  /* 0x000020042c147981 */ /* 0x000f22000c1e9d00 */
[----:B------:R-:W-:Y:S01]  /*2130*/  LOP3.LUT R36, R42, 0x1, RZ, 0xc0, !PT ;  /* 0x000000012a247812 */ /* 0x000fe200078ec0ff */
[----:B------:R-:W-:Y:S01]  /*2140*/  IMAD.MOV.U32 R37, RZ, RZ, 0x3da8ff83 ;  /* 0x3da8ff83ff257424 */ /* 0x000fe200078e00ff */
[----:B------:R-:W-:Y:S01]  /*2150*/  DMUL R38, R40, R40 ;  /* 0x0000002828267228 */ /* 0x000fe20000000000 */
[----:B------:R-:W-:Y:S01]  /*2160*/  UMOV UR6, 0x55555555 ;  /* 0x5555555500067882 */ /* 0x000fe20000000000 */
[----:B------:R-:W-:Y:S01]  /*2170*/  ISETP.NE.U32.AND P0, PT, R36, 0x1, PT ;  /* 0x000000012400780c */ /* 0x000fe20003f05070 */
[----:B------:R-:W-:Y:S01]  /*2180*/  IMAD.MOV.U32 R36, RZ, RZ, 0x20fd8164 ;  /* 0x20fd8164ff247424 */ /* 0x000fe200078e00ff */
[----:B------:R-:W-:Y:S01]  /*2190*/  UMOV UR7, 0x3fd55555 ;  /* 0x3fd5555500077882 */ /* 0x000fe20000000000 */
[----:B------:R-:W-:Y:S01]  /*21a0*/  BSSY.RECONVERGENT B0, `(.L_x_49) ;  /* 0x0000032000007945 */ /* 0x000fe20003800200 */
[----:B------:R-:W-:-:S02]  /*21b0*/  FSEL R37, -R37, 0.11223486810922622681, !P0 ;  /* 0x3de5db6525257808 */ /* 0x000fc40004000100 */
[----:B------:R-:W-:-:S06]  /*21c0*/  FSEL R36, R36, -8.06006814911005101289e+34, !P0 ;  /* 0xf9785eba24247808 */ /* 0x000fcc0004000000 */
[----:B--2---:R-:W-:-:S08]  /*21d0*/  DFMA R12, R38, R36, R12 ;  /* 0x00000024260c722b */ /* 0x004fd0000000000c */
[----:B------:R-:W-:Y:S01]  /*21e0*/  DFMA R12, R38, R12, R14 ;  /* 0x0000000c260c722b */ /* 0x000fe2000000000e */
[----:B------:R-:W-:Y:S02]  /*21f0*/  IMAD.MOV.U32 R14, RZ, RZ, 0x54442d18 ;  /* 0x54442d18ff0e7424 */ /* 0x000fe400078e00ff */
[----:B------:R-:W-:-:S05]  /*2200*/  IMAD.MOV.U32 R15, RZ, RZ, 0x400921fb ;  /* 0x400921fbff0f7424 */ /* 0x000fca00078e00ff */
        /* <DEDUP_REMOVED lines=39> */
[----:B------:R-:W-:Y:S01]  /*2480*/  IMAD.MOV.U32 R40, RZ, RZ, R20 ;  /* 0x000000ffff287224 */ /* 0x000fe200078e0014 */
[----:B------:R-:W-:-:S07]  /*2490*/  MOV R41, R21 ;  /* 0x0000001500297202 */ /* 0x000fce0000000f00 */
.L_x_52:
[----:B------:R-:W-:Y:S05]  /*24a0*/  BSYNC.RECONVERGENT B2 ;  /* 0x0000000000027941 */ /* 0x000fea0003800200 */
.L_x_51:
[----:B------:R-:W-:-:S07]  /*24b0*/  VIADD R42, R14, 0x1 ;  /* 0x000000010e2a7836 */ /* 0x000fce0000000000 */
.L_x_50:
[----:B------:R-:W-:Y:S05]  /*24c0*/  BSYNC.RECONVERGENT B0 ;  /* 0x0000000000007941 */ /* 0x000fea0003800200 */
.L_x_49:
        /* <DEDUP_REMOVED lines=10> */
[----:B------:R-:W-:Y:S01]  /*2570*/  DMUL R38, R40, R40 ;  /* 0x0000002828267228 */ /* 0x000fe20000000000 */
[----:B------:R0:W-:Y:S01]  /*2580*/  STL.64 [R1+0x50], R32 ;  /* 0x0000502001007387 */ /* 0x0001e20000100a00 */
[----:B------:R-:W-:Y:S01]  /*2590*/  ISETP.NE.U32.AND P0, PT, R36, 0x1, PT ;  /* 0x000000012400780c */ /* 0x000fe20003f05070 */
[----:B------:R-:W-:-:S02]  /*25a0*/  IMAD.MOV.U32 R36, RZ, RZ, 0x20fd8164 ;  /* 0x20fd8164ff247424 */ /* 0x000fc400078e00ff */
[----:B------:R0:W-:Y:S01]  /*25b0*/  STL.64 [R1+0x58], R34 ;  /* 0x0000582201007387 */ /* 0x0001e20000100a00 */
[----:B------:R-:W-:Y:S02]  /*25c0*/  FSEL R37, -R37, 0.11223486810922622681, !P0 ;  /* 0x3de5db6525257808 */ /* 0x000fe40004000100 */
[----:B------:R-:W-:-:S06]  /*25d0*/  FSEL R36, R36, -8.06006814911005101289e+34, !P0 ;  /* 0xf9785eba24247808 */ /* 0x000fcc0004000000 */
[----:B--2---:R-:W-:-:S08]  /*25e0*/  DFMA R12, R38, R36, R12 ;  /* 0x00000024260c722b */ /* 0x004fd0000000000c */
[----:B------:R-:W-:-:S08]  /*25f0*/  DFMA R12, R38, R12, R14 ;  /* 0x0000000c260c722b */ /* 0x000fd0000000000e */
[----:B---3--:R-:W-:-:S08]  /*2600*/  DFMA R12, R38, R12, R16 ;  /* 0x0000000c260c722b */ /* 0x008fd00000000010 */
[----:B------:R-:W-:-:S08]  /*2610*/  DFMA R12, R38, R12, R18 ;  /* 0x0000000c260c722b */ /* 0x000fd00000000012 */
[----:B----4-:R-:W-:-:S08]  /*2620*/  DFMA R12, R38, R12, R20 ;  /* 0x0000000c260c722b */ /* 0x010fd00000000014 */
[----:B------:R-:W-:-:S08]  /*2630*/  DFMA R12, R38, R12, R22 ;  /* 0x0000000c260c722b */ /* 0x000fd00000000016 */
[----:B------:R-:W-:Y:S02]  /*2640*/  DFMA R40, R12, R40, R40 ;  /* 0x000000280c28722b */ /* 0x000fe40000000028 */
[----:B------:R-:W-:-:S10]  /*2650*/  DFMA R12, R38, R12, 1 ;  /* 0x3ff00000260c742b */ /* 0x000fd4000000000c */
[----:B------:R-:W-:Y:S02]  /*2660*/  FSEL R14, R12, R40, !P0 ;  /* 0x000000280c0e7208 */ /* 0x000fe40004000000 */
[----:B------:R-:W-:Y:S02]  /*2670*/  FSEL R15, R13, R41, !P0 ;  /* 0x000000290d0f7208 */ /* 0x000fe40004000000 */
[----:B------:R-:W-:-:S04]  /*2680*/  LOP3.LUT P0, RZ, R42, 0x2, RZ, 0xc0, !PT ;  /* 0x000000022aff7812 */ /* 0x000fc8000780c0ff */
[----:B------:R-:W-:-:S10]  /*2690*/  DADD R12, RZ, -R14 ;  /* 0x00000000ff0c7229 */ /* 0x000fd4000000080e */
[----:B------:R-:W-:Y:S02]  /*26a0*/  FSEL R12, R14, R12, !P0 ;  /* 0x0000000c0e0c7208 */ /* 0x000fe40004000000 */
[----:B------:R-:W-:-:S06]  /*26b0*/  FSEL R13, R15, R13, !P0 ;  /* 0x0000000d0f0d7208 */ /* 0x000fcc0004000000 */
[----:B------:R-:W-:-:S07]  /*26c0*/  DFMA R26, R8, R12, R26 ;  /* 0x0000000c081a722b */ /* 0x000fce000000001a */
[----:B------:R0:W-:Y:S04]  /*26d0*/  STL.64 [R1+0x60], R26 ;  /* 0x0000601a01007387 */ /* 0x0001e80000100a00 */
.L_x_33:
[----:B------:R-:W-:Y:S05]  /*26e0*/  BSYNC.RECONVERGENT B1 ;  /* 0x0000000000017941 */ /* 0x000fea0003800200 */
.L_x_32:
[----:B------:R-:W-:Y:S01]  /*26f0*/  DSETP.GEU.AND P0, PT, R32, R34, PT ;  /* 0x000000222000722a */ /* 0x000fe20003f0e000 */
[----:B------:R-:W-:Y:S01]  /*2700*/  IMAD.MOV.U32 R8, RZ, RZ, R34 ;  /* 0x000000ffff087224 */ /* 0x000fe200078e0022 */
[----:B------:R-:W3:Y:S01]  /*2710*/  LDCU.64 UR6, c[0x0][0x488] ;  /* 0x00009100ff0677ac */ /* 0x000ee20008000a00 */
[----:B------:R-:W-:Y:S01]  /*2720*/  IMAD.MOV.U32 R9, RZ, RZ, R35 ;  /* 0x000000ffff097224 */ /* 0x000fe200078e0023 */
[----:B------:R-:W-:Y:S10]  /*2730*/  BSSY.RECONVERGENT B1, `(.L_x_53) ;  /* 0x0000039000017945 */ /* 0x000ff40003800200 */
[----:B------:R0:W-:Y:S01]  /*2740*/  @!P0 STL.64 [R1+0x58], R32 ;  /* 0x0000582001008387 */ /* 0x0001e20000100a00 */
[----:B------:R-:W-:Y:S01]  /*2750*/  @!P0 MOV R8, R32 ;  /* 0x0000002000088202 */ /* 0x000fe20000000f00 */
[----:B------:R-:W-:-:S02]  /*2760*/  @!P0 IMAD.MOV.U32 R9, RZ, RZ, R33 ;  /* 0x000000ffff098224 */ /* 0x000fc400078e0021 */
[----:B------:R-:W-:Y:S02]  /*2770*/  @!P0 STL.64 [R1+0x50], R34 ;  /* 0x0000502201008387 */ /* 0x000fe40000100a00 */
[----:B------:R-:W-:Y:S02]  /*2780*/  IMAD.MOV.U32 R14, RZ, RZ, R8 ;  /* 0x000000ffff0e7224 */ /* 0x000fe400078e0008 */
[----:B------:R-:W-:Y:S02]  /*2790*/  IMAD.MOV.U32 R15, RZ, RZ, R9 ;  /* 0x000000ffff0f7224 */ /* 0x000fe400078e0009 */
[----:B012---:R-:W-:Y:S02]  /*27a0*/  @!P0 IMAD.MOV.U32 R32, RZ, RZ, R34 ;  /* 0x000000ffff208224 */ /* 0x007fe400078e0022 */
[----:B------:R-:W-:Y:S02]  /*27b0*/  @!P0 IMAD.MOV.U32 R33, RZ, RZ, R35 ;  /* 0x000000ffff218224 */ /* 0x000fe400078e0023 */
[----:B------:R-:W-:-:S02]  /*27c0*/  IMAD.MOV.U32 R12, RZ, RZ, R32 ;  /* 0x000000ffff0c7224 */ /* 0x000fc400078e0020 */
[----:B------:R-:W-:Y:S02]  /*27d0*/  IMAD.MOV.U32 R13, RZ, RZ, R33 ;  /* 0x000000ffff0d7224 */ /* 0x000fe400078e0021 */
[----:B------:R-:W-:-:S14]  /*27e0*/  DSETP.GEU.AND P1, PT, R32, R26, PT ;  /* 0x0000001a2000722a */ /* 0x000fdc0003f2e000 */
[----:B------:R0:W-:Y:S01]  /*27f0*/  @!P1 STL.64 [R1+0x50], R26 ;  /* 0x0000501a01009387 */ /* 0x0001e20000100a00 */
[----:B------:R-:W-:Y:S02]  /*2800*/  @!P1 IMAD.MOV.U32 R12, RZ, RZ, R26 ;  /* 0x000000ffff0c9224 */ /* 0x000fe400078e001a */
[----:B------:R-:W-:Y:S01]  /*2810*/  @!P1 IMAD.MOV.U32 R13, RZ, RZ, R27 ;  /* 0x000000ffff0d9224 */ /* 0x000fe200078e001b */
[----:B------:R1:W-:Y:S01]  /*2820*/  @!P1 STL.64 [R1+0x60], R32 ;  /* 0x0000602001009387 */ /* 0x0003e20000100a00 */
[----:B0-----:R-:W-:Y:S01]  /*2830*/  @!P1 MOV R26, R32 ;  /* 0x00000020001a9202 */ /* 0x001fe20000000f00 */
[----:B------:R-:W-:-:S03]  /*2840*/  @!P1 IMAD.MOV.U32 R27, RZ, RZ, R33 ;  /* 0x000000ffff1b9224 */ /* 0x000fc600078e0021 */
[----:B---3--:R-:W-:Y:S01]  /*2850*/  DSETP.GTU.AND P1, PT, R12, UR6, PT ;  /* 0x000000060c007e2a */ /* 0x008fe2000bf2c000 */
[----:B------:R-:W-:Y:S02]  /*2860*/  IMAD.MOV.U32 R18, RZ, RZ, R26 ;  /* 0x000000ffff127224 */ /* 0x000fe400078e001a */
[C-C-:B------:R-:W-:Y:S01]  /*2870*/  DSETP.GEU.AND P0, PT, R8.reuse, R26.reuse, PT ;  /* 0x0000001a0800722a */ /* 0x140fe20003f0e000 */
[----:B------:R-:W-:Y:S01]  /*2880*/  IMAD.MOV.U32 R19, RZ, RZ, R27 ;  /* 0x000000ffff137224 */ /* 0x000fe200078e001b */
[----:B------:R-:W-:Y:S02]  /*2890*/  DADD R20, R8, R26 ;  /* 0x0000000008147229 */ /* 0x000fe4000000001a */
[----:B------:R-:W-:-:S06]  /*28a0*/  DSETP.NAN.OR P1, PT, R12, R12, !P1 ;  /* 0x0000000c0c00722a */ /* 0x000fcc0004f28400 */
[----:B------:R-:W-:Y:S01]  /*28b0*/  DFMA R16, R20, -0.5, R12 ;  /* 0xbfe000001410782b */ /* 0x000fe2000000000c */
[----:B------:R-:W-:-:S03]  /*28c0*/  IMAD.MOV.U32 R12, RZ, RZ, RZ ;  /* 0x000000ffff0c7224 */ /* 0x000fc600078e00ff */
[----:B------:R-:W-:Y:S01]  /*28d0*/  @!P0 IMAD.MOV.U32 R18, RZ, RZ, R8 ;  /* 0x000000ffff128224 */ /* 0x000fe200078e0008 */
[----:B------:R-:W-:Y:S01]  /*28e0*/  @!P0 MOV R14, R26 ;  /* 0x0000001a000e8202 */ /* 0x000fe20000000f00 */
[----:B------:R-:W-:Y:S01]  /*28f0*/  @!P0 IMAD.MOV.U32 R19, RZ, RZ, R9 ;  /* 0x000000ffff138224 */ /* 0x000fe200078e0009 */
[----:B------:R1:W-:Y:S01]  /*2900*/  @!P0 STL.64 [R1+0x58], R26 ;  /* 0x0000581a01008387 */ /* 0x0003e20000100a00 */
[----:B------:R-:W-:-:S03]  /*2910*/  @!P0 IMAD.MOV.U32 R15, RZ, RZ, R27 ;  /* 0x000000ffff0f8224 */ /* 0x000fc600078e001b */
[----:B------:R1:W-:Y:S01]  /*2920*/  @!P0 STL.64 [R1+0x60], R8 ;  /* 0x0000600801008387 */ /* 0x0003e20000100a00 */
[----:B------:R-:W-:Y:S02]  /*2930*/  DSETP.GEU.AND P0, PT, |R16|, UR6, PT ;  /* 0x0000000610007e2a */ /* 0x000fe4000bf0e200 */
[----:B------:R-:W-:-:S08]  /*2940*/  DADD R18, R14, -R18 ;  /* 0x000000000e127229 */ /* 0x000fd00000000812 */
[----:B------:R-:W-:Y:S01]  /*2950*/  DSETP.LT.AND P0, PT, |R18|, UR6, P0 ;  /* 0x0000000612007e2a */ /* 0x000fe20008701200 */
[----:B-1----:R-:W-:-:S13]  /*2960*/  @P1 BRA `(.L_x_54) ;  /* 0x0000000000541947 */ /* 0x002fda0003800000 */
[----:B------:R-:W0:Y:S01]  /*2970*/  MUFU.RCP64H R9, R21 ;  /* 0x0000001500097308 */ /* 0x000e220000001800 */
[----:B------:R-:W-:Y:S01]  /*2980*/  IMAD.MOV.U32 R8, RZ, RZ, 0x1 ;  /* 0x00000001ff087424 */ /* 0x000fe200078e00ff */
[----:B------:R-:W-:Y:S01]  /*2990*/  FSETP.GEU.AND P2, PT, |R19|, 6.5827683646048100446e-37, PT ;  /* 0x036000001300780b */ /* 0x000fe20003f4e200 */
[----:B------:R-:W-:Y:S04]  /*29a0*/  BSSY.RECONVERGENT B2, `(.L_x_55) ;  /* 0x0000010000027945 */ /* 0x000fe80003800200 */
        /* <DEDUP_REMOVED lines=12> */
[----:B------:R-:W-:Y:S05]  /*2a70*/  CALL.REL.NOINC `($__internal_4_$__cuda_sm20_div_rn_f64_full) ;  /* 0x00000034007c7944 */ /* 0x000fea0003c00000 */
[----:B------:R-:W-:Y:S02]  /*2a80*/  IMAD.MOV.U32 R12, RZ, RZ, R42 ;  /* 0x000000ffff0c7224 */ /* 0x000fe400078e002a */
[----:B------:R-:W-:-:S07]  /*2a90*/  IMAD.MOV.U32 R13, RZ, RZ, R43 ;  /* 0x000000ffff0d7224 */ /* 0x000fce00078e002b */
.L_x_56:
[----:B------:R-:W-:Y:S05]  /*2aa0*/  BSYNC.RECONVERGENT B2 ;  /* 0x0000000000027941 */ /* 0x000fea0003800200 */
.L_x_55:
[----:B------:R0:W1:Y:S02]  /*2ab0*/  F2F.F32.F64 R12, R12 ;  /* 0x0000000c000c7310 */ /* 0x0000640000301000 */
.L_x_54:
[----:B------:R-:W-:Y:S05]  /*2ac0*/  BSYNC.RECONVERGENT B1 ;  /* 0x0000000000017941 */ /* 0x000fea0003800200 */
.L_x_53:
[----:B------:R-:W2:Y:S01]  /*2ad0*/  LDC.64 R16, c[0x0][0x430] ;  /* 0x00010c00ff107b82 */ /* 0x000ea20000000a00 */
[----:B------:R-:W0:Y:S07]  /*2ae0*/  LDCU.64 UR6, c[0x0][0x438] ;  /* 0x00008700ff0677ac */ /* 0x000e2e0008000a00 */
[----:B------:R-:W3:Y:S08]  /*2af0*/  LDC.64 R14, c[0x0][0x428] ;  /* 0x00010a00ff0e7b82 */ /* 0x000ef00000000a00 */
[----:B------:R-:W4:Y:S01]  /*2b00*/  LDC R8, c[0x0][0x480] ;  /* 0x00012000ff087b82 */ /* 0x000f220000000800 */
[----:B-1----:R-:W-:Y:S01]  /*2b10*/  FSEL R23, -R12, R12, P0 ;  /* 0x0000000c0c177208 */ /* 0x002fe20000000100 */
[----:B------:R-:W1:Y:S01]  /*2b20*/  LDCU.64 UR8, c[0x0][0x488] ;  /* 0x00009100ff0877ac */ /* 0x000e620008000a00 */
[----:B0-----:R-:W-:-:S02]  /*2b30*/  IMAD R13, R5, UR6, R6 ;  /* 0x00000006050d7c24 */ /* 0x001fc4000f8e0206 */
[----:B------:R-:W-:Y:S02]  /*2b40*/  IMAD R9, R5, UR7, R6 ;  /* 0x0000000705097c24 */ /* 0x000fe4000f8e0206 */
[----:B--2---:R-:W-:-:S06]  /*2b50*/  IMAD.WIDE R16, R13, 0x4, R16 ;  /* 0x000000040d107825 */ /* 0x004fcc00078e0210 */
[----:B------:R-:W2:Y:S01]  /*2b60*/  LDG.E R16, desc[UR4][R16.64] ;  /* 0x0000000410107981 */ /* 0x000ea2000c1e1900 */
[----:B---3--:R-:W-:-:S06]  /*2b70*/  IMAD.WIDE R14, R9, 0x8, R14 ;  /* 0x00000008090e7825 */ /* 0x008fcc00078e020e */
[----:B------:R-:W3:Y:S01]  /*2b80*/  LDG.E.64 R14, desc[UR4][R14.64] ;  /* 0x000000040e0e7981 */ /* 0x000ee2000c1e1b00 */
[----:B----4-:R-:W-:-:S05]  /*2b90*/  SEL R8, R8, RZ, !P0 ;  /* 0x000000ff08087207 */ /* 0x010fca0004000000 */
[----:B------:R-:W-:Y:S02]  /*2ba0*/  IMAD.U32 R22, R8, 0x8, R1 ;  /* 0x0000000808167824 */ /* 0x000fe400078e0001 */
[----:B--2---:R-:W-:-:S04]  /*2bb0*/  IMAD R19, R4, R16, R7 ;  /* 0x0000001004137224 */ /* 0x004fc800078e0207 */
[----:B---3--:R-:W-:-:S05]  /*2bc0*/  IMAD.WIDE R18, R19, 0x4, R14 ;  /* 0x0000000413127825 */ /* 0x008fca00078e020e */
[----:B------:R0:W-:Y:S04]  /*2bd0*/  ST.E desc[UR4][R18.64], R23 ;  /* 0x0000001712007985 */ /* 0x0001e8000c101904 */
[----:B------:R-:W2:Y:S01]  /*2be0*/  LDL.64 R8, [R22+0x50] ;  /* 0x0000500016087983 */ /* 0x000ea20000100a00 */
[----:B------:R-:W-:Y:S01]  /*2bf0*/  DADD R16, -RZ, |R30| ;  /* 0x00000000ff107229 */ /* 0x000fe2000000051e */
[----:B------:R-:W3:Y:S01]  /*2c00*/  LDCU.64 UR6, c[0x0][0x488] ;  /* 0x00009100ff0677ac */ /* 0x000ee20008000a00 */
[----:B------:R-:W-:Y:S01]  /*2c10*/  BSSY.RECONVERGENT B0, `(.L_x_57) ;  /* 0x0000055000007945 */ /* 0x000fe20003800200 */
[----:B--2---:R-:W-:-:S08]  /*2c20*/  DADD R24, R24, -R8 ;  /* 0x0000000018187229 */ /* 0x004fd00000000808 */
[--C-:B------:R-:W-:Y:S02]  /*2c30*/  DADD R20, -RZ, |R24|.reuse ;  /* 0x00000000ff147229 */ /* 0x100fe40000000518 */
[----:B------:R-:W-:Y:S02]  /*2c40*/  DSETP.GT.AND P0, PT, |R30|, |R24|, PT ;  /* 0x400000181e00722a */ /* 0x000fe40003f04200 */
[--C-:B------:R-:W-:Y:S02]  /*2c50*/  DADD R14, R2, -R8.reuse ;  /* 0x00000000020e7229 */ /* 0x100fe40000000808 */
[----:B------:R-:W-:Y:S02]  /*2c60*/  DADD R12, R10, -R8 ;  /* 0x000000000a0c7229 */ /* 0x000fe40000000808 */
[----:B------:R-:W-:Y:S02]  /*2c70*/  DADD R8, -RZ, |R28| ;  /* 0x00000000ff087229 */ /* 0x000fe4000000051c */
[----:B------:R-:W-:-:S02]  /*2c80*/  FSEL R2, R16, R20, P0 ;  /* 0x0000001410027208 */ /* 0x000fc40000000000 */
[----:B------:R-:W-:-:S06]  /*2c90*/  FSEL R3, R17, R21, P0 ;  /* 0x0000001511037208 */ /* 0x000fcc0000000000 */
[----:B------:R-:W-:Y:S01]  /*2ca0*/  DSETP.GT.AND P1, PT, |R28|, R2, PT ;  /* 0x000000021c00722a */ /* 0x000fe20003f24200 */
[----:B------:R0:W-:Y:S05]  /*2cb0*/  STL.64 [R1+0x20], R12 ;  /* 0x0000200c01007387 */ /* 0x0001ea0000100a00 */
[----:B------:R-:W-:Y:S02]  /*2cc0*/  FSEL R8, R8, R2, P1 ;  /* 0x0000000208087208 */ /* 0x000fe40000800000 */
[----:B------:R-:W-:Y:S01]  /*2cd0*/  FSEL R9, R9, R3, P1 ;  /* 0x0000000309097208 */ /* 0x000fe20000800000 */
[----:B------:R0:W-:Y:S05]  /*2ce0*/  STL.64 [R1+0x40], R14 ;  /* 0x0000400e01007387 */ /* 0x0001ea0000100a00 */
[----:B-1----:R-:W-:Y:S01]  /*2cf0*/  DSETP.GTU.AND P2, PT, R8, UR8, PT ;  /* 0x0000000808007e2a */ /* 0x002fe2000bf4c000 */
[----:B------:R-:W-:Y:S01]  /*2d00*/  SEL R16, RZ, 0x1, !P0 ;  /* 0x00000001ff107807 */ /* 0x000fe20004000000 */
[----:B---3--:R-:W-:-:S02]  /*2d10*/  IMAD.U32 R2, RZ, RZ, UR6 ;  /* 0x00000006ff027e24 */ /* 0x008fc4000f8e00ff */
[----:B------:R-:W-:Y:S01]  /*2d20*/  IMAD.U32 R3, RZ, RZ, UR7 ;  /* 0x00000007ff037e24 */ /* 0x000fe2000f8e00ff */
[C---:B------:R-:W-:Y:S01]  /*2d30*/  IADD3 R10, PT, PT, R1.reuse, 0x10, RZ ;  /* 0x00000010010a7810 */ /* 0x040fe20007ffe0ff */
[----:B------:R-:W-:Y:S01]  /*2d40*/  VIADD R11, R1, 0x8 ;  /* 0x00000008010b7836 */ /* 0x000fe20000000000 */
[----:B------:R-:W-:-:S07]  /*2d50*/  SEL R17, R16, 0x2, !P1 ;  /* 0x0000000210117807 */ /* 0x000fce0004800000 */
[----:B0-----:R-:W-:Y:S05]  /*2d60*/  @!P2 BRA `(.L_x_58) ;  /* 0x0000000000fca947 */ /* 0x001fea0003800000 */
[----:B------:R-:W-:Y:S01]  /*2d70*/  ISETP.NE.AND P0, PT, R17, RZ, PT ;  /* 0x000000ff1100720c */ /* 0x000fe20003f05270 */
[----:B------:R-:W-:Y:S01]  /*2d80*/  IMAD.U32 R2, RZ, RZ, UR6 ;  /* 0x00000006ff027e24 */ /* 0x000fe2000f8e00ff */
[----:B------:R-:W-:Y:S01]  /*2d90*/  BSSY.RECONVERGENT B1, `(.L_x_59) ;  /* 0x0000012000017945 */ /* 0x000fe20003800200 */
[----:B------:R-:W-:Y:S02]  /*2da0*/  IMAD.U32 R3, RZ, RZ, UR7 ;  /* 0x00000007ff037e24 */ /* 0x000fe4000f8e00ff */
[----:B------:R-:W-:Y:S02]  /*2db0*/  IMAD.MOV.U32 R22, RZ, RZ, R30 ;  /* 0x000000ffff167224 */ /* 0x000fe400078e001e */
[----:B------:R-:W-:-:S06]  /*2dc0*/  IMAD.MOV.U32 R23, RZ, RZ, R31 ;  /* 0x000000ffff177224 */ /* 0x000fcc00078e001f */
[----:B------:R-:W-:Y:S05]  /*2dd0*/  @!P0 BRA `(.L_x_60) ;  /* 0x0000000000348947 */ /* 0x000fea0003800000 */
[----:B------:R-:W-:-:S05]  /*2de0*/  IMAD R17, R17, 0x18, R0 ;  /* 0x0000001811117824 */ /* 0x000fca00078e0200 */
[----:B------:R-:W2:Y:S04]  /*2df0*/  LDL.64 R12, [R17] ;  /* 0x00000000110c7983 */ /* 0x000ea80000100a00 */
[----:B------:R-:W3:Y:S04]  /*2e00*/  LDL.64 R14, [R17+0x10] ;  /* 0x00001000110e7983 */ /* 0x000ee80000100a00 */
[----:B------:R0:W5:Y:S04]  /*2e10*/  LDL.64 R22, [R17+0x8] ;  /* 0x0000080011167983 */ /* 0x0001680000100a00 */
[----:B------:R-:W-:Y:S04]  /*2e20*/  STL.64 [R17], R24 ;  /* 0x0000001811007387 */ /* 0x000fe80000100a00 */
[----:B------:R1:W-:Y:S04]  /*2e30*/  STL.64 [R17+0x8], R30 ;  /* 0x0000081e11007387 */ /* 0x0003e80000100a00 */
[----:B------:R3:W-:Y:S04]  /*2e40*/  STL.64 [R17+0x10], R28 ;  /* 0x0000101c11007387 */ /* 0x0007e80000100a00 */
[----:B------:R0:W5:Y:S04]  /*2e50*/  LDL.64 R2, [R1+0x48] ;  /* 0x0000480001027983 */ /* 0x0001680000100a00 */
[----:B-1----:R0:W5:Y:S01]  /*2e60*/  LDL.64 R30, [R1+0x18] ;  /* 0x00001800011e7983 */ /* 0x0021620000100a00 */
[----:B--2---:R-:W-:Y:S01]  /*2e70*/  IMAD.MOV.U32 R24, RZ, RZ, R12 ;  /* 0x000000ffff187224 */ /* 0x004fe200078e000c */
[----:B------:R-:W-:Y:S01]  /*2e80*/  MOV R25, R13 ;  /* 0x0000000d00197202 */ /* 0x000fe20000000f00 */
[----:B---3--:R-:W-:-:S02]  /*2e90*/  IMAD.MOV.U32 R28, RZ, RZ, R14 ;  /* 0x000000ffff1c7224 */ /* 0x008fc400078e000e */
[----:B0-----:R-:W-:-:S07]  /*2ea0*/  IMAD.MOV.U32 R29, RZ, RZ, R15 ;  /* 0x000000ffff1d7224 */ /* 0x001fce00078e000f */
.L_x_60:
[----:B------:R-:W-:Y:S05]  /*2eb0*/  BSYNC.RECONVERGENT B1 ;  /* 0x0000000000017941 */ /* 0x000fea0003800200 */
.L_x_59:
        /* <DEDUP_REMOVED lines=11> */
[----:B------:R-:W-:Y:S01]  /*2f70*/  IMAD.MOV.U32 R14, RZ, RZ, R24 ;  /* 0x000000ffff0e7224 */ /* 0x000fe200078e0018 */
[----:B------:R-:W-:Y:S01]  /*2f80*/  MOV R12, 0x2fc0 ;  /* 0x00002fc0000c7802 */ /* 0x000fe20000000f00 */
[----:B------:R-:W-:Y:S02]  /*2f90*/  IMAD.MOV.U32 R15, RZ, RZ, R25 ;  /* 0x000000ffff0f7224 */ /* 0x000fe400078e0019 */
[----:B------:R-:W-:-:S07]  /*2fa0*/  VIADD R21, R21, 0xfff00000 ;  /* 0xfff0000015157836 */ /* 0x000fce0000000000 */
[----:B-----5:R-:W-:Y:S05]  /*2fb0*/  CALL.REL.NOINC `($__internal_3_$__cuda_sm20_dblrcp_rn_slowpath_v3) ;  /* 0x0000002c00887944 */ /* 0x020fea0003c00000 */
.L_x_62:
[----:B------:R-:W-:Y:S05]  /*2fc0*/  BSYNC.RECONVERGENT B1 ;  /* 0x0000000000017941 */ /* 0x000fea0003800200 */
.L_x_61:
[----:B------:R-:W2:Y:S02]  /*2fd0*/  LDL.64 R20, [R1+0x30] ;  /* 0x0000300001147983 */ /* 0x000ea40000100a00 */
[----:B--2--5:R-:W-:-:S14]  /*2fe0*/  DSETP.GT.AND P0, PT, |R20|, R2, PT ;  /* 0x000000021400722a */ /* 0x024fdc0003f04200 */
[----:B------:R-:W2:Y:S04]  /*2ff0*/  @P0 LDL.64 R12, [R1+0x38] ;  /* 0x00003800010c0983 */ /* 0x000ea80000100a00 */
[----:B------:R-:W3:Y:S01]  /*3000*/  @P0 LDL.64 R14, [R1+0x40] ;  /* 0x00004000010e0983 */ /* 0x000ee20000100a00 */
[C---:B------:R-:W-:Y:S01]  /*3010*/  DMUL R16, R18.reuse, R22 ;  /* 0x0000001612107228 */ /* 0x040fe20000000000 */
[----:B------:R-:W-:Y:S01]  /*3020*/  BSSY.RECONVERGENT B1, `(.L_x_63) ;  /* 0x0000011000017945 */ /* 0x000fe20003800200 */
[----:B------:R-:W-:Y:S01]  /*3030*/  DMUL R28, R18, R28 ;  /* 0x0000001c121c7228 */ /* 0x000fe20000000000 */
[----:B------:R0:W-:Y:S04]  /*3040*/  @P0 STL.64 [R1+0x30], RZ ;  /* 0x000030ff01000387 */ /* 0x0001e80000100a00 */
[----:B------:R0:W-:Y:S04]  /*3050*/  STL.64 [R1+0x8], R16 ;  /* 0x0000081001007387 */ /* 0x0001e80000100a00 */
[----:B------:R0:W-:Y:S01]  /*3060*/  STL.64 [R1+0x10], R28 ;  /* 0x0000101c01007387 */ /* 0x0001e20000100a00 */
[----:B--2---:R-:W-:-:S02]  /*3070*/  @P0 DFMA R12, R16, -R20, R12 ;  /* 0x80000014100c022b */ /* 0x004fc4000000000c */
[----:B---3--:R-:W-:-:S05]  /*3080*/  @P0 DFMA R14, R28, -R20, R14 ;  /* 0x800000141c0e022b */ /* 0x008fca000000000e */
[----:B------:R0:W-:Y:S04]  /*3090*/  @P0 STL.64 [R1+0x38], R12 ;  /* 0x0000380c01000387 */ /* 0x0001e80000100a00 */
[----:B------:R0:W-:Y:S01]  /*30a0*/  @P0 STL.64 [R1+0x40], R14 ;  /* 0x0000400e01000387 */ /* 0x0001e20000100a00 */
[----:B------:R-:W-:-:S14]  /*30b0*/  DSETP.GT.AND P0, PT, |R30|, R2, PT ;  /* 0x000000021e00722a */ /* 0x000fdc0003f04200 */
[----:B0-----:R-:W-:Y:S05]  /*30c0*/  @!P0 BRA `(.L_x_64) ;  /* 0x0000000000188947 */ /* 0x001fea0003800000 */
[----:B------:R-:W2:Y:S04]  /*30d0*/  LDL.64 R12, [R1+0x20] ;  /* 0x00002000010c7983 */ /* 0x000ea80000100a00 */
[----:B------:R-:W3:Y:S01]  /*30e0*/  LDL.64 R14, [R1+0x28] ;  /* 0x00002800010e7983 */ /* 0x000ee20000100a00 */
[-C--:B--2---:R-:W-:Y:S02]  /*30f0*/  DFMA R12, R16, -R30.reuse, R12 ;  /* 0x8000001e100c722b */ /* 0x084fe4000000000c */
[----:B---3--:R-:W-:-:S05]  /*3100*/  DFMA R14, R28, -R30, R14 ;  /* 0x8000001e1c0e722b */ /* 0x008fca000000000e */
[----:B------:R0:W-:Y:S04]  /*3110*/  STL.64 [R1+0x20], R12 ;  /* 0x0000200c01007387 */ /* 0x0001e80000100a00 */
[----:B------:R0:W-:Y:S02]  /*3120*/  STL.64 [R1+0x28], R14 ;  /* 0x0000280e01007387 */ /* 0x0001e40000100a00 */
.L_x_64:
[----:B------:R-:W-:Y:S05]  /*3130*/  BSYNC.RECONVERGENT B1 ;  /* 0x0000000000017941 */ /* 0x000fea0003800200 */
.L_x_63:
[----:B------:R-:W-:Y:S01]  /*3140*/  MOV R24, 0x0 ;  /* 0x0000000000187802 */ /* 0x000fe20000000f00 */
[----:B------:R-:W-:-:S07]  /*3150*/  IMAD.MOV.U32 R25, RZ, RZ, 0x3ff00000 ;  /* 0x3ff00000ff197424 */ /* 0x000fce00078e00ff */
.L_x_58:
[----:B------:R-:W-:Y:S05]  /*3160*/  BSYNC.RECONVERGENT B0 ;  /* 0x0000000000007941 */ /* 0x000fea0003800200 */
.L_x_57:
[----:B------:R-:W1:Y:S02]  /*3170*/  LDCU.64 UR6, c[0x0][0x488] ;  /* 0x00009100ff0677ac */ /* 0x000e640008000a00 */
[----:B-1----:R-:W-:-:S06]  /*3180*/  DSETP.GTU.AND P0, PT, R8, UR6, PT ;  /* 0x0000000608007e2a */ /* 0x002fcc000bf0c000 */
[----:B0-----:R-:W-:-:S05]  /*3190*/  SEL R13, RZ, 0x1, !P0 ;  /* 0x00000001ff0d7807 */ /* 0x001fca0004000000 */
[----:B------:R-:W-:-:S05]  /*31a0*/  IMAD R26, R13, 0x18, R0 ;  /* 0x000000180d1a7824 */ /* 0x000fca00078e0200 */
[----:B------:R-:W2:Y:S01]  /*31b0*/  LDL.64 R14, [R26+0x8] ;  /* 0x000008001a0e7983 */ /* 0x000ea20000100a00 */
[----:B------:R-:W-:Y:S01]  /*31c0*/  BSSY.RECONVERGENT B0, `(.L_x_65) ;  /* 0x000000e000007945 */ /* 0x000fe20003800200 */
[--C-:B------:R-:W-:Y:S02]  /*31d0*/  IMAD.MOV.U32 R12, RZ, RZ, R13.reuse ;  /* 0x000000ffff0c7224 */ /* 0x100fe400078e000d */
[----:B------:R-:W-:Y:S01]  /*31e0*/  IMAD.MOV.U32 R18, RZ, RZ, R13 ;  /* 0x000000ffff127224 */ /* 0x000fe200078e000d */
[----:B--2---:R-:W-:-:S11]  /*31f0*/  DADD R8, -RZ, |R14| ;  /* 0x00000000ff087229 */ /* 0x004fd6000000050e */
.L_x_66:
[----:B------:R-:W-:-:S05]  /*3200*/  IMAD R19, R12, 0x18, R11 ;  /* 0x000000180c137824 */ /* 0x000fca00078e020b */
[----:B------:R-:W2:Y:S01]  /*3210*/  LDL.64 R16, [R19+0x18] ;  /* 0x0000180013107983 */ /* 0x000ea20000100a00 */
[----:B------:R-:W-:Y:S01]  /*3220*/  ISETP.NE.AND P2, PT, R12, RZ, PT ;  /* 0x000000ff0c00720c */ /* 0x000fe20003f45270 */
[----:B--2---:R-:W-:Y:S02]  /*3230*/  DSETP.GT.AND P1, PT, |R16|, R8, PT ;  /* 0x000000081000722a */ /* 0x004fe40003f24200 */
[----:B------:R-:W-:-:S10]  /*3240*/  DADD R16, -RZ, |R16| ;  /* 0x00000000ff107229 */ /* 0x000fd40000000510 */
[----:B------:R-:W-:Y:S02]  /*3250*/  FSEL R8, R16, R8, P1 ;  /* 0x0000000810087208 */ /* 0x000fe40000800000 */
[----:B------:R-:W-:Y:S01]  /*3260*/  @P1 VIADD R18, R12, 0x1 ;  /* 0x000000010c121836 */ /* 0x000fe20000000000 */
[----:B------:R-:W-:Y:S01]  /*3270*/  FSEL R9, R17, R9, P1 ;  /* 0x0000000911097208 */ /* 0x000fe20000800000 */
[----:B------:R-:W-:Y:S01]  /*3280*/  IMAD.MOV.U32 R12, RZ, RZ, 0x1 ;  /* 0x00000001ff0c7424 */ /* 0x000fe200078e00ff */
[----:B------:R-:W-:Y:S06]  /*3290*/  @!P2 BRA `(.L_x_66) ;  /* 0xfffffffc00d8a947 */ /* 0x000fec000383ffff */
[----:B------:R-:W-:Y:S05]  /*32a0*/  BSYNC.RECONVERGENT B0 ;  /* 0x0000000000007941 */ /* 0x000fea0003800200 */
.L_x_65:
[----:B------:R-:W-:Y:S01]  /*32b0*/  DSETP.GTU.AND P1, PT, R8, R2, PT ;  /* 0x000000020800722a */ /* 0x000fe20003f2c000 */
[----:B------:R-:W-:-:S13]  /*32c0*/  BSSY.RECONVERGENT B0, `(.L_x_67) ;  /* 0x0000031000007945 */ /* 0x000fda0003800200 */
[----:B------:R-:W-:Y:S05]  /*32d0*/  @!P1 BRA `(.L_x_68) ;  /* 0x0000000000bc9947 */ /* 0x000fea0003800000 */
[----:B------:R-:W-:-:S13]  /*32e0*/  ISETP.NE.AND P1, PT, R18, R13, PT ;  /* 0x0000000d1200720c */ /* 0x000fda0003f25270 */
[----:B------:R-:W-:Y:S01]  /*32f0*/  @P1 IMAD R11, R18, 0x18, R0 ;  /* 0x00000018120b1824 */ /* 0x000fe200078e0200 */
[----:B------:R0:W5:Y:S04]  /*3300*/  @!P1 LDL.64 R22, [R26+0x10] ;  /* 0x000010001a169983 */ /* 0x0001680000100a00 */
[----:B------:R-:W2:Y:S04]  /*3310*/  @P1 LDL.64 R16, [R11+0x8] ;  /* 0x000008000b101983 */ /* 0x000ea80000100a00 */
[----:B------:R2:W-:Y:S04]  /*3320*/  @P1 STL.64 [R11+0x8], R14 ;  /* 0x0000080e0b001387 */ /* 0x0005e80000100a00 */
[----:B------:R-:W3:Y:S01]  /*3330*/  @P1 LDL.64 R18, [R26+0x10] ;  /* 0x000010001a121983 */ /* 0x000ee20000100a00 */
[----:B------:R-:W-:Y:S03]  /*3340*/  BSSY.RECONVERGENT B1, `(.L_x_69) ;  /* 0x0000014000017945 */ /* 0x000fe60003800200 */
[----:B------:R0:W5:Y:S01]  /*3350*/  @P1 LDL.64 R22, [R11+0x10] ;  /* 0x000010000b161983 */ /* 0x0001620000100a00 */
[----:B--2---:R-:W-:Y:S01]  /*3360*/  @P1 MOV R15, R17 ;  /* 0x00000011000f1202 */ /* 0x004fe20000000f00 */
[----:B------:R-:W-:-:S03]  /*3370*/  @P1 IMAD.MOV.U32 R14, RZ, RZ, R16 ;  /* 0x000000ffff0e1224 */ /* 0x000fc600078e0010 */
[----:B------:R-:W1:Y:S01]  /*3380*/  MUFU.RCP64H R17, R15 ;  /* 0x0000000f00117308 */ /* 0x000e620000001800 */
[----:B------:R-:W-:Y:S01]  /*3390*/  VIADD R16, R15, 0x300402 ;  /* 0x003004020f107836 */ /* 0x000fe20000000000 */
[----:B---3--:R0:W-:Y:S04]  /*33a0*/  @P1 STL.64 [R11+0x10], R18 ;  /* 0x000010120b001387 */ /* 0x0081e80000100a00 */
[----:B------:R-:W-:Y:S01]  /*33b0*/  FSETP.GEU.AND P1, PT, |R16|, 5.8789094863358348022e-39, PT ;  /* 0x004004021000780b */ /* 0x000fe20003f2e200 */
[----:B-1----:R-:W-:-:S08]  /*33c0*/  DFMA R20, R16, -R14, 1 ;  /* 0x3ff000001014742b */ /* 0x002fd0000000080e */
[----:B------:R-:W-:-:S08]  /*33d0*/  DFMA R20, R20, R20, R20 ;  /* 0x000000141414722b */ /* 0x000fd00000000014 */
[----:B------:R-:W-:-:S08]  /*33e0*/  DFMA R20, R16, R20, R16 ;  /* 0x000000141014722b */ /* 0x000fd00000000010 */
[----:B------:R-:W-:-:S08]  /*33f0*/  DFMA R28, R20, -R14, 1 ;  /* 0x3ff00000141c742b */ /* 0x000fd0000000080e */
[----:B------:R-:W-:Y:S01]  /*3400*/  DFMA R20, R20, R28, R20 ;  /* 0x0000001c1414722b */ /* 0x000fe20000000014 */
[----:B0-----:R-:W-:Y:S10]  /*3410*/  @P1 BRA `(.L_x_70) ;  /* 0x0000000000181947 */ /* 0x001ff40003800000 */
[----:B------:R-:W-:Y:S02]  /*3420*/  LOP3.LUT R21, R15, 0x7fffffff, RZ, 0xc0, !PT ;  /* 0x7fffffff0f157812 */ /* 0x000fe400078ec0ff */
[----:B------:R-:W-:-:S03]  /*3430*/  MOV R12, 0x3460 ;  /* 0x00003460000c7802 */ /* 0x000fc60000000f00 */
[----:B------:R-:W-:-:S07]  /*3440*/  VIADD R21, R21, 0xfff00000 ;  /* 0xfff0000015157836 */ /* 0x000fce0000000000 */
[----:B-----5:R-:W-:Y:S05]  /*3450*/  CALL.REL.NOINC `($__internal_3_$__cuda_sm20_dblrcp_rn_slowpath_v3) ;  /* 0x0000002800607944 */ /* 0x020fea0003c00000 */
[----:B------:R-:W-:Y:S02]  /*3460*/  IMAD.MOV.U32 R20, RZ, RZ, R18 ;  /* 0x000000ffff147224 */ /* 0x000fe400078e0012 */
[----:B------:R-:W-:-:S07]  /*3470*/  IMAD.MOV.U32 R21, RZ, RZ, R19 ;  /* 0x000000ffff157224 */ /* 0x000fce00078e0013 */
.L_x_70:
[----:B------:R-:W-:Y:S05]  /*3480*/  BSYNC.RECONVERGENT B1 ;  /* 0x0000000000017941 */ /* 0x000fea0003800200 */
.L_x_69:
[----:B-----5:R-:W-:Y:S01]  /*3490*/  DMUL R20, R20, R22 ;  /* 0x0000001614147228 */ /* 0x020fe20000000000 */
[----:B------:R-:W-:Y:S01]  /*34a0*/  IMAD.MOV.U32 R14, RZ, RZ, 0x0 ;  /* 0x00000000ff0e7424 */ /* 0x000fe200078e00ff */
[----:B------:R-:W-:Y:S01]  /*34b0*/  MOV R11, R13 ;  /* 0x0000000d000b7202 */ /* 0x000fe20000000f00 */
[----:B------:R-:W-:-:S04]  /*34c0*/  IMAD.MOV.U32 R15, RZ, RZ, 0x3ff00000 ;  /* 0x3ff00000ff0f7424 */ /* 0x000fc800078e00ff */
[----:B------:R0:W-:Y:S04]  /*34d0*/  STL.64 [R26+0x10], R20 ;  /* 0x000010141a007387 */ /* 0x0001e80000100a00 */
[----:B------:R0:W-:Y:S02]  /*34e0*/  STL.64 [R26+0x8], R14 ;  /* 0x0000080e1a007387 */ /* 0x0001e40000100a00 */
.L_x_73:
[----:B0-----:R-:W-:-:S05]  /*34f0*/  IMAD R21, R11, 0x18, R0 ;  /* 0x000000180b157824 */ /* 0x001fca00078e0200 */
[----:B------:R-:W2:Y:S01]  /*3500*/  LDL.64 R18, [R21+0x20] ;  /* 0x0000200015127983 */ /* 0x000ea20000100a00 */
[----:B------:R-:W-:Y:S01]  /*3510*/  BSSY.RECONVERGENT B1, `(.L_x_71) ;  /* 0x0000009000017945 */ /* 0x000fe20003800200 */
[----:B------:R-:W-:Y:S01]  /*3520*/  ISETP.NE.AND P2, PT, R11, RZ, PT ;  /* 0x000000ff0b00720c */ /* 0x000fe20003f45270 */
[----:B--2---:R-:W-:-:S14]  /*3530*/  DSETP.GT.AND P1, PT, |R18|, R2, PT ;  /* 0x000000021200722a */ /* 0x004fdc0003f24200 */
[----:B------:R-:W-:Y:S05]  /*3540*/  @!P1 BRA `(.L_x_72) ;  /* 0x0000000000149947 */ /* 0x000fea0003800000 */
[----:B------:R0:W-:Y:S04]  /*3550*/  STL.64 [R21+0x20], RZ ;  /* 0x000020ff15007387 */ /* 0x0001e80000100a00 */
[----:B------:R-:W2:Y:S04]  /*3560*/  LDL.64 R16, [R21+0x28] ;  /* 0x0000280015107983 */ /* 0x000ea80000100a00 */
[----:B------:R-:W2:Y:S02]  /*3570*/  LDL.64 R14, [R26+0x10] ;  /* 0x000010001a0e7983 */ /* 0x000ea40000100a00 */
[----:B--2---:R-:W-:-:S07]  /*3580*/  DFMA R14, -R18, R14, R16 ;  /* 0x0000000e120e722b */ /* 0x004fce0000000110 */
[----:B------:R0:W-:Y:S04]  /*3590*/  STL.64 [R21+0x28], R14 ;  /* 0x0000280e15007387 */ /* 0x0001e80000100a00 */
.L_x_72:
[----:B------:R-:W-:Y:S05]  /*35a0*/  BSYNC.RECONVERGENT B1 ;  /* 0x0000000000017941 */ /* 0x000fea0003800200 */
.L_x_71:
[----:B------:R-:W-:Y:S01]  /*35b0*/  IMAD.MOV.U32 R11, RZ, RZ, 0x1 ;  /* 0x00000001ff0b7424 */ /* 0x000fe200078e00ff */
[----:B------:R-:W-:Y:S06]  /*35c0*/  @!P2 BRA `(.L_x_73) ;  /* 0xfffffffc00c8a947 */ /* 0x000fec000383ffff */
.L_x_68:
[----:B------:R-:W-:Y:S05]  /*35d0*/  BSYNC.RECONVERGENT B0 ;  /* 0x0000000000007941 */ /* 0x000fea0003800200 */
.L_x_67:
[----:B------:R-:W-:Y:S01]  /*35e0*/  DSETP.GTU.AND P3, PT, R8, R2, PT ;  /* 0x000000020800722a */ /* 0x000fe20003f6c000 */
[----:B------:R-:W-:-:S13]  /*35f0*/  VIADD R11, R13, 0x1 ;  /* 0x000000010d0b7836 */ /* 0x000fda0000000000 */
[----:B------:R-:W-:-:S04]  /*3600*/  @!P3 IMAD.MOV R11, RZ, RZ, R13 ;  /* 0x000000ffff0bb224 */ /* 0x000fc800078e020d */
[----:B------:R-:W-:-:S05]  /*3610*/  IMAD R17, R11, 0x18, R0 ;  /* 0x000000180b117824 */ /* 0x000fca00078e0200 */
[----:B------:R-:W2:Y:S01]  /*3620*/  LDL.64 R12, [R17+0x10] ;  /* 0x00001000110c7983 */ /* 0x000ea20000100a00 */
[----:B------:R-:W-:Y:S01]  /*3630*/  ISETP.GT.U32.AND P1, PT, R11, 0x1, PT ;  /* 0x000000010b00780c */ /* 0x000fe20003f24070 */
[----:B------:R-:W-:Y:S01]  /*3640*/  BSSY.RECONVERGENT B0, `(.L_x_74) ;  /* 0x0000011000007945 */ /* 0x000fe20003800200 */
[----:B------:R-:W-:Y:S02]  /*3650*/  IMAD.MOV.U32 R16, RZ, RZ, 0x2 ;  /* 0x00000002ff107424 */ /* 0x000fe400078e00ff */
[----:B------:R-:W-:Y:S01]  /*3660*/  IMAD.MOV.U32 R19, RZ, RZ, R11 ;  /* 0x000000ffff137224 */ /* 0x000fe200078e000b */
[----:B--2---:R-:W-:-:S08]  /*3670*/  DADD R8, -RZ, |R12| ;  /* 0x00000000ff087229 */ /* 0x004fd0000000050c */
[----:B------:R-:W-:Y:S05]  /*3680*/  @P1 BRA `(.L_x_75) ;  /* 0x0000000000301947 */ /* 0x000fea0003800000 */
[----:B0-----:R-:W-:Y:S01]  /*3690*/  IMAD.MOV.U32 R21, RZ, RZ, R19 ;  /* 0x000000ffff157224 */ /* 0x001fe200078e0013 */
[----:B------:R-:W-:-:S07]  /*36a0*/  MOV R11, R19 ;  /* 0x00000013000b7202 */ /* 0x000fce0000000f00 */
.L_x_76:
        /* <DEDUP_REMOVED lines=10> */
.L_x_75:
[----:B------:R-:W-:Y:S05]  /*3750*/  BSYNC.RECONVERGENT B0 ;  /* 0x0000000000007941 */ /* 0x000fea0003800200 */
.L_x_74:
[----:B------:R-:W-:Y:S01]  /*3760*/  DSETP.GTU.AND P1, PT, R8, R2, PT ;  /* 0x000000020800722a */ /* 0x000fe20003f2c000 */
[----:B------:R-:W-:Y:S01]  /*3770*/  SEL R10, RZ, 0x1, P3 ;  /* 0x00000001ff0a7807 */ /* 0x000fe20001800000 */
[----:B------:R-:W-:Y:S01]  /*3780*/  BSSY.RECONVERGENT B0, `(.L_x_77) ;  /* 0x0000014000007945 */ /* 0x000fe20003800200 */
[----:B------:R-:W-:-:S03]  /*3790*/  @P3 IMAD.MOV R16, RZ, RZ, 0x1 ;  /* 0x00000001ff103424 */ /* 0x000fc600078e02ff */
[----:B------:R-:W-:-:S08]  /*37a0*/  @P0 IMAD.MOV R16, RZ, RZ, R10 ;  /* 0x000000ffff100224 */ /* 0x000fd000078e020a */
[----:B------:R-:W-:Y:S05]  /*37b0*/  @!P1 BRA `(.L_x_78) ;  /* 0x0000000000409947 */ /* 0x000fea0003800000 */
[----:B------:R-:W-:Y:S01]  /*37c0*/  ISETP.NE.AND P0, PT, R11, R19, PT ;  /* 0x000000130b00720c */ /* 0x000fe20003f05270 */
[----:B------:R-:W-:-:S12]  /*37d0*/  IMAD.MOV.U32 R10, RZ, RZ, 0x0 ;  /* 0x00000000ff0a7424 */ /* 0x000fd800078e00ff */
[----:B0-----:R-:W-:Y:S02]  /*37e0*/  @P0 IMAD R15, R11, 0x18, R0 ;  /* 0x000000180b0f0824 */ /* 0x001fe400078e0200 */
[----:B------:R-:W-:-:S03]  /*37f0*/  IMAD.MOV.U32 R11, RZ, RZ, 0x3ff00000 ;  /* 0x3ff00000ff0b7424 */ /* 0x000fc600078e00ff */
[----:B------:R1:W-:Y:S01]  /*3800*/  @P0 STL.64 [R15+0x10], R12 ;  /* 0x0000100c0f000387 */ /* 0x0003e20000100a00 */
[----:B------:R-:W-:-:S03]  /*3810*/  ISETP.GT.U32.AND P0, PT, R19, 0x1, PT ;  /* 0x000000011300780c */ /* 0x000fc60003f04070 */
[----:B------:R1:W-:Y:S10]  /*3820*/  STL.64 [R17+0x10], R10 ;  /* 0x0000100a11007387 */ /* 0x0003f40000100a00 */
[----:B------:R-:W-:Y:S05]  /*3830*/  @P0 BRA `(.L_x_78) ;  /* 0x0000000000200947 */ /* 0x000fea0003800000 */
[----:B-1----:R0:W5:Y:S02]  /*3840*/  LDL.64 R10, [R1+0x48] ;  /* 0x00004800010a7983 */ /* 0x0021640000100a00 */
.L_x_79:
[----:B------:R-:W-:-:S05]  /*3850*/  IMAD R14, R19, 0x18, R0 ;  /* 0x00000018130e7824 */ /* 0x000fca00078e0200 */
[----:B------:R-:W2:Y:S02]  /*3860*/  LDL.64 R12, [R14+0x28] ;  /* 0x000028000e0c7983 */ /* 0x000ea40000100a00 */
[----:B--2--5:R-:W-:-:S14]  /*3870*/  DSETP.GT.AND P0, PT, |R12|, R10, PT ;  /* 0x0000000a0c00722a */ /* 0x024fdc0003f04200 */
[----:B------:R2:W-:Y:S01]  /*3880*/  @P0 STL.64 [R14+0x28], RZ ;  /* 0x000028ff0e000387 */ /* 0x0005e20000100a00 */
[----:B------:R-:W-:Y:S02]  /*3890*/  ISETP.NE.AND P0, PT, R19, RZ, PT ;  /* 0x000000ff1300720c */ /* 0x000fe40003f05270 */
[----:B------:R-:W-:-:S11]  /*38a0*/  MOV R19, 0x1 ;  /* 0x0000000100137802 */ /* 0x000fd60000000f00 */
[----:B--2---:R-:W-:Y:S05]  /*38b0*/  @!P0 BRA `(.L_x_79) ;  /* 0xfffffffc00e48947 */ /* 0x004fea000383ffff */
.L_x_78:
[----:B------:R-:W-:Y:S05]  /*38c0*/  BSYNC.RECONVERGENT B0 ;  /* 0x0000000000007941 */ /* 0x000fea0003800200 */
.L_x_77:
[----:B------:R-:W-:Y:S01]  /*38d0*/  DSETP.GTU.AND P0, PT, R8, R2, PT ;  /* 0x000000020800722a */ /* 0x000fe20003f0c000 */
[----:B------:R-:W-:Y:S01]  /*38e0*/  VIADD R0, R16, 0x1 ;  /* 0x0000000110007836 */ /* 0x000fe20000000000 */
[----:B------:R-:W-:Y:S01]  /*38f0*/  BSSY.RECONVERGENT B1, `(.L_x_80) ;  /* 0x0000094000017945 */ /* 0x000fe20003800200 */
[----:B-1----:R-:W-:Y:S01]  /*3900*/  IMAD.MOV.U32 R10, RZ, RZ, 0x0 ;  /* 0x00000000ff0a7424 */ /* 0x002fe200078e00ff */
[----:B------:R-:W-:Y:S01]  /*3910*/  MOV R2, 0x0 ;  /* 0x0000000000027802 */ /* 0x000fe20000000f00 */
[----:B------:R-:W-:Y:S02]  /*3920*/  IMAD.MOV.U32 R11, RZ, RZ, 0x7ff80000 ;  /* 0x7ff80000ff0b7424 */ /* 0x000fe400078e00ff */
[----:B------:R-:W-:Y:S02]  /*3930*/  IMAD.MOV.U32 R8, RZ, RZ, 0x0 ;  /* 0x00000000ff087424 */ /* 0x000fe400078e00ff */
[----:B------:R-:W-:Y:S02]  /*3940*/  IMAD.MOV.U32 R9, RZ, RZ, 0x7ff80000 ;  /* 0x7ff80000ff097424 */ /* 0x000fe400078e00ff */
[----:B------:R-:W-:-:S03]  /*3950*/  IMAD.MOV.U32 R3, RZ, RZ, 0x7ff80000 ;  /* 0x7ff80000ff037424 */ /* 0x000fc600078e00ff */
[----:B------:R-:W-:-:S05]  /*3960*/  @P0 IMAD.MOV R0, RZ, RZ, R16 ;  /* 0x000000ffff000224 */ /* 0x000fca00078e0210 */
[----:B------:R-:W-:-:S13]  /*3970*/  ISETP.NE.AND P0, PT, R0, 0x1, PT ;  /* 0x000000010000780c */ /* 0x000fda0003f05270 */
[----:B------:R-:W-:Y:S05]  /*3980*/  @P0 BRA `(.L_x_81) ;  /* 0x0000000800280947 */ /* 0x000fea0003800000 */
[----:B------:R-:W-:Y:S01]  /*3990*/  IMAD.MOV.U32 R12, RZ, RZ, -0x5f4a1273 ;  /* 0xa0b5ed8dff0c7424 */ /* 0x000fe200078e00ff */
[----:B------:R-:W-:Y:S01]  /*39a0*/  BSSY.RECONVERGENT B2, `(.L_x_82) ;  /* 0x0000058000027945 */ /* 0x000fe20003800200 */
[----:B------:R-:W-:Y:S01]  /*39b0*/  IMAD.MOV.U32 R13, RZ, RZ, 0x3eb0c6f7 ;  /* 0x3eb0c6f7ff0d7424 */ /* 0x000fe200078e00ff */
[----:B------:R-:W-:Y:S01]  /*39c0*/  CS2R R8, SRZ ;  /* 0x0000000000087805 */ /* 0x000fe2000001ff00 */
[----:B------:R-:W-:Y:S01]  /*39d0*/  IMAD.MOV.U32 R2, RZ, RZ, 0x0 ;  /* 0x00000000ff027424 */ /* 0x000fe200078e00ff */
[----:B------:R-:W-:Y:S01]  /*39e0*/  CS2R R10, SRZ ;  /* 0x00000000000a7805 */ /* 0x000fe2000001ff00 */
[----:B------:R-:W-:Y:S02]  /*39f0*/  IMAD.MOV.U32 R3, RZ, RZ, 0x3ff00000 ;  /* 0x3ff00000ff037424 */ /* 0x000fe400078e00ff */
[----:B------:R-:W-:-:S14]  /*3a00*/  DSETP.GTU.AND P0, PT, |R24|, R12, PT ;  /* 0x0000000c1800722a */ /* 0x000fdc0003f0c200 */
[----:B------:R-:W-:Y:S05]  /*3a10*/  @!P0 BRA `(.L_x_83) ;  /* 0x0000000400408947 */ /* 0x000fea0003800000 */
[----:B0-----:R-:W2:Y:S02]  /*3a20*/  LDL.64 R20, [R1+0x20] ;  /* 0x0000200001147983 */ /* 0x001ea40000100a00 */
[----:B--2---:R-:W-:-:S14]  /*3a30*/  DSETP.GTU.AND P0, PT, |R20|, R12, PT ;  /* 0x0000000c1400722a */ /* 0x004fdc0003f0c200 */
[----:B------:R-:W-:Y:S05]  /*3a40*/  @P0 BRA `(.L_x_84) ;  /* 0x0000000000700947 */ /* 0x000fea0003800000 */
[----:B------:R-:W2:Y:S01]  /*3a50*/  LDL.64 R12, [R1+0x8] ;  /* 0x00000800010c7983 */ /* 0x000ea20000100a00 */
[----:B------:R-:W0:Y:S01]  /*3a60*/  MUFU.RCP64H R3, R25 ;  /* 0x0000001900037308 */ /* 0x000e220000001800 */
[----:B------:R-:W-:Y:S01]  /*3a70*/  IMAD.MOV.U32 R2, RZ, RZ, 0x1 ;  /* 0x00000001ff027424 */ /* 0x000fe200078e00ff */
[----:B------:R-:W-:Y:S05]  /*3a80*/  BSSY.RECONVERGENT B3, `(.L_x_85) ;  /* 0x0000014000037945 */ /* 0x000fea0003800200 */
[----:B0-----:R-:W-:-:S08]  /*3a90*/  DFMA R8, R2, -R24, 1 ;  /* 0x3ff000000208742b */ /* 0x001fd00000000818 */
[----:B------:R-:W-:-:S08]  /*3aa0*/  DFMA R8, R8, R8, R8 ;  /* 0x000000080808722b */ /* 0x000fd00000000008 */
[----:B------:R-:W-:-:S08]  /*3ab0*/  DFMA R8, R2, R8, R2 ;  /* 0x000000080208722b */ /* 0x000fd00000000002 */
[----:B------:R-:W-:-:S08]  /*3ac0*/  DFMA R2, R8, -R24, 1 ;  /* 0x3ff000000802742b */ /* 0x000fd00000000818 */
[----:B------:R-:W-:-:S08]  /*3ad0*/  DFMA R2, R8, R2, R8 ;  /* 0x000000020802722b */ /* 0x000fd00000000008 */
[----:B--2---:R-:W-:Y:S02]  /*3ae0*/  DMUL R8, R12, -R2 ;  /* 0x800000020c087228 */ /* 0x004fe40000000000 */
[----:B------:R-:W-:-:S06]  /*3af0*/  DADD R18, -RZ, -R12 ;  /* 0x00000000ff127229 */ /* 0x000fcc000000090c */
[----:B------:R-:W-:-:S04]  /*3b00*/  DFMA R10, R8, -R24, -R12 ;  /* 0x80000018080a722b */ /* 0x000fc8000000080c */
[----:B------:R-:W-:-:S04]  /*3b10*/  FSETP.GEU.AND P1, PT, |R19|, 6.5827683646048100446e-37, PT ;  /* 0x036000001300780b */ /* 0x000fc80003f2e200 */
[----:B------:R-:W-:-:S10]  /*3b20*/  DFMA R2, R2, R10, R8 ;  /* 0x0000000a0202722b */ /* 0x000fd40000000008 */
[----:B------:R-:W-:-:S05]  /*3b30*/  FFMA R0, RZ, R25, R3 ;  /* 0x00000019ff007223 */ /* 0x000fca0000000003 */
[----:B------:R-:W-:-:S13]  /*3b40*/  FSETP.GT.AND P0, PT, |R0|, 1.469367938527859385e-39, PT ;  /* 0x001000000000780b */ /* 0x000fda0003f04200 */
[----:B------:R-:W-:Y:S05]  /*3b50*/  @P0 BRA P1, `(.L_x_86) ;  /* 0x0000000000180947 */ /* 0x000fea0000800000 */
[----:B------:R-:W-:Y:S01]  /*3b60*/  MOV R20, R24 ;  /* 0x0000001800147202 */ /* 0x000fe20000000f00 */
[----:B------:R-:W-:Y:S01]  /*3b70*/  IMAD.MOV.U32 R21, RZ, RZ, R25 ;  /* 0x000000ffff157224 */ /* 0x000fe200078e0019 */
[----:B------:R-:W-:-:S07]  /*3b80*/  MOV R16, 0x3ba0 ;  /* 0x00003ba000107802 */ /* 0x000fce0000000f00 */
[----:B------:R-:W-:Y:S05]  /*3b90*/  CALL.REL.NOINC `($__internal_4_$__cuda_sm20_div_rn_f64_full) ;  /* 0x0000002400347944 */ /* 0x000fea0003c00000 */
[----:B------:R-:W-:Y:S02]  /*3ba0*/  IMAD.MOV.U32 R2, RZ, RZ, R42 ;  /* 0x000000ffff027224 */ /* 0x000fe400078e002a */
[----:B------:R-:W-:-:S07]  /*3bb0*/  IMAD.MOV.U32 R3, RZ, RZ, R43 ;  /* 0x000000ffff037224 */ /* 0x000fce00078e002b */
.L_x_86:
[----:B------:R-:W-:Y:S05]  /*3bc0*/  BSYNC.RECONVERGENT B3 ;  /* 0x0000000000037941 */ /* 0x000fea0003800200 */
.L_x_85:
[----:B------:R-:W-:Y:S01]  /*3bd0*/  IMAD.MOV.U32 R8, RZ, RZ, 0x0 ;  /* 0x00000000ff087424 */ /* 0x000fe200078e00ff */
[----:B------:R-:W-:Y:S01]  /*3be0*/  CS2R R10, SRZ ;  /* 0x00000000000a7805 */ /* 0x000fe2000001ff00 */
[----:B------:R-:W-:Y:S01]  /*3bf0*/  IMAD.MOV.U32 R9, RZ, RZ, 0x3ff00000 ;  /* 0x3ff00000ff097424 */ /* 0x000fe200078e00ff */
[----:B------:R-:W-:Y:S06]  /*3c00*/  BRA `(.L_x_83) ;  /* 0x0000000000c47947 */ /* 0x000fec0003800000 */
.L_x_84:
[----:B------:R-:W2:Y:S01]  /*3c10*/  LDL.64 R12, [R1+0x28] ;  /* 0x00002800010c7983 */ /* 0x000ea20000100a00 */
[----:B------:R-:W0:Y:S01]  /*3c20*/  MUFU.RCP64H R3, R21 ;  /* 0x0000001500037308 */ /* 0x000e220000001800 */
[----:B------:R-:W-:Y:S01]  /*3c30*/  IMAD.MOV.U32 R2, RZ, RZ, 0x1 ;  /* 0x00000001ff027424 */ /* 0x000fe200078e00ff */
[----:B------:R-:W-:Y:S05]  /*3c40*/  BSSY.RECONVERGENT B3, `(.L_x_87) ;  /* 0x0000012000037945 */ /* 0x000fea0003800200 */
[----:B0-----:R-:W-:-:S08]  /*3c50*/  DFMA R8, -R20, R2, 1 ;  /* 0x3ff000001408742b */ /* 0x001fd00000000102 */
[----:B------:R-:W-:-:S08]  /*3c60*/  DFMA R8, R8, R8, R8 ;  /* 0x000000080808722b */ /* 0x000fd00000000008 */
[----:B------:R-:W-:-:S08]  /*3c70*/  DFMA R8, R2, R8, R2 ;  /* 0x000000080208722b */ /* 0x000fd00000000002 */
[----:B------:R-:W-:-:S08]  /*3c80*/  DFMA R2, -R20, R8, 1 ;  /* 0x3ff000001402742b */ /* 0x000fd00000000108 */
[----:B------:R-:W-:-:S08]  /*3c90*/  DFMA R2, R8, R2, R8 ;  /* 0x000000020802722b */ /* 0x000fd00000000008 */
[----:B--2---:R-:W-:Y:S02]  /*3ca0*/  DMUL R8, R12, -R2 ;  /* 0x800000020c087228 */ /* 0x004fe40000000000 */
[----:B------:R-:W-:-:S06]  /*3cb0*/  DADD R18, -RZ, -R12 ;  /* 0x00000000ff127229 */ /* 0x000fcc000000090c */
[----:B------:R-:W-:-:S04]  /*3cc0*/  DFMA R10, -R20, R8, -R12 ;  /* 0x00000008140a722b */ /* 0x000fc8000000090c */
[----:B------:R-:W-:-:S04]  /*3cd0*/  FSETP.GEU.AND P1, PT, |R19|, 6.5827683646048100446e-37, PT ;  /* 0x036000001300780b */ /* 0x000fc80003f2e200 */
[----:B------:R-:W-:-:S10]  /*3ce0*/  DFMA R8, R2, R10, R8 ;  /* 0x0000000a0208722b */ /* 0x000fd40000000008 */
[----:B------:R-:W-:-:S05]  /*3cf0*/  FFMA R0, RZ, R21, R9 ;  /* 0x00000015ff007223 */ /* 0x000fca0000000009 */
[----:B------:R-:W-:-:S13]  /*3d00*/  FSETP.GT.AND P0, PT, |R0|, 1.469367938527859385e-39, PT ;  /* 0x001000000000780b */ /* 0x000fda0003f04200 */
[----:B------:R-:W-:Y:S05]  /*3d10*/  @P0 BRA P1, `(.L_x_88) ;  /* 0x0000000000100947 */ /* 0x000fea0000800000 */
[----:B------:R-:W-:-:S07]  /*3d20*/  MOV R16, 0x3d40 ;  /* 0x00003d4000107802 */ /* 0x000fce0000000f00 */
[----:B------:R-:W-:Y:S05]  /*3d30*/  CALL.REL.NOINC `($__internal_4_$__cuda_sm20_div_rn_f64_full) ;  /* 0x0000002000cc7944 */ /* 0x000fea0003c00000 */
[----:B------:R-:W-:Y:S01]  /*3d40*/  MOV R8, R42 ;  /* 0x0000002a00087202 */ /* 0x000fe20000000f00 */
[----:B------:R-:W-:-:S07]  /*3d50*/  IMAD.MOV.U32 R9, RZ, RZ, R43 ;  /* 0x000000ffff097224 */ /* 0x000fce00078e002b */
.L_x_88:
[----:B------:R-:W-:Y:S05]  /*3d60*/  BSYNC.RECONVERGENT B3 ;  /* 0x0000000000037941 */ /* 0x000fea0003800200 */
.L_x_87:
[----:B------:R-:W2:Y:S04]  /*3d70*/  LDL.64 R18, [R1+0x10] ;  /* 0x0000100001127983 */ /* 0x000ea80000100a00 */
        /* <DEDUP_REMOVED lines=8> */
[----:B------:R-:W-:Y:S02]  /*3e00*/  DFMA R12, R12, R10, R12 ;  /* 0x0000000a0c0c722b */ /* 0x000fe4000000000c */
[----:B--2---:R-:W-:-:S08]  /*3e10*/  DFMA R18, R2, -R8, -R18 ;  /* 0x800000080212722b */ /* 0x004fd00000000812 */
[----:B------:R-:W-:Y:S02]  /*3e20*/  DMUL R2, R12, R18 ;  /* 0x000000120c027228 */ /* 0x000fe40000000000 */
[----:B------:R-:W-:-:S06]  /*3e30*/  FSETP.GEU.AND P1, PT, |R19|, 6.5827683646048100446e-37, PT ;  /* 0x036000001300780b */ /* 0x000fcc0003f2e200 */
[----:B------:R-:W-:-:S08]  /*3e40*/  DFMA R10, R2, -R24, R18 ;  /* 0x80000018020a722b */ /* 0x000fd00000000012 */
[----:B------:R-:W-:-:S10]  /*3e50*/  DFMA R2, R12, R10, R2 ;  /* 0x0000000a0c02722b */ /* 0x000fd40000000002 */
[----:B------:R-:W-:-:S05]  /*3e60*/  FFMA R0, RZ, R25, R3 ;  /* 0x00000019ff007223 */ /* 0x000fca0000000003 */
[----:B------:R-:W-:-:S13]  /*3e70*/  FSETP.GT.AND P0, PT, |R0|, 1.469367938527859385e-39, PT ;  /* 0x001000000000780b */ /* 0x000fda0003f04200 */
[----:B------:R-:W-:Y:S05]  /*3e80*/  @P0 BRA P1, `(.L_x_90) ;  /* 0x0000000000180947 */ /* 0x000fea0000800000 */
[----:B------:R-:W-:Y:S01]  /*3e90*/  IMAD.MOV.U32 R20, RZ, RZ, R24 ;  /* 0x000000ffff147224 */ /* 0x000fe200078e0018 */
[----:B------:R-:W-:Y:S01]  /*3ea0*/  MOV R16, 0x3ed0 ;  /* 0x00003ed000107802 */ /* 0x000fe20000000f00 */
[----:B------:R-:W-:-:S07]  /*3eb0*/  IMAD.MOV.U32 R21, RZ, RZ, R25 ;  /* 0x000000ffff157224 */ /* 0x000fce00078e0019 */
[----:B------:R-:W-:Y:S05]  /*3ec0*/  CALL.REL.NOINC `($__internal_4_$__cuda_sm20_div_rn_f64_full) ;  /* 0x0000002000687944 */ /* 0x000fea0003c00000 */
[----:B------:R-:W-:Y:S02]  /*3ed0*/  IMAD.MOV.U32 R2, RZ, RZ, R42 ;  /* 0x000000ffff027224 */ /* 0x000fe400078e002a */
[----:B------:R-:W-:-:S07]  /*3ee0*/  IMAD.MOV.U32 R3, RZ, RZ, R43 ;  /* 0x000000ffff037224 */ /* 0x000fce00078e002b */
.L_x_90:
[----:B------:R-:W-:Y:S05]  /*3ef0*/  BSYNC.RECONVERGENT B3 ;  /* 0x0000000000037941 */ /* 0x000fea0003800200 */
.L_x_89:
[----:B------:R-:W-:Y:S01]  /*3f00*/  MOV R10, 0x0 ;  /* 0x00000000000a7802 */ /* 0x000fe20000000f00 */
[----:B------:R-:W-:-:S07]  /*3f10*/  IMAD.MOV.U32 R11, RZ, RZ, 0x3ff00000 ;  /* 0x3ff00000ff0b7424 */ /* 0x000fce00078e00ff */
.L_x_83:
[----:B------:R-:W-:Y:S05]  /*3f20*/  BSYNC.RECONVERGENT B2 ;  /* 0x0000000000027941 */ /* 0x000fea0003800200 */
.L_x_82:
[----:B------:R-:W-:Y:S01]  /*3f30*/  DMUL R12, R8, R8 ;  /* 0x00000008080c7228 */ /* 0x000fe20000000000 */
[----:B------:R-:W-:Y:S07]  /*3f40*/  BSSY.RECONVERGENT B0, `(.L_x_91) ;  /* 0x000000f000007945 */ /* 0x000fee0003800200 */
[----:B------:R-:W-:-:S08]  /*3f50*/  DFMA R12, R2, R2, R12 ;  /* 0x00000002020c722b */ /* 0x000fd0000000000c */
[----:B------:R-:W-:-:S10]  /*3f60*/  DFMA R12, R10, R10, R12 ;  /* 0x0000000a0a0c722b */ /* 0x000fd4000000000c */
[----:B------:R-:W1:Y:S02]  /*3f70*/  F2F.F32.F64 R12, R12 ;  /* 0x0000000c000c7310 */ /* 0x000e640000301000 */
[----:B-1----:R-:W-:-:S06]  /*3f80*/  VIADD R0, R12, 0xf3000000 ;  /* 0xf30000000c007836 */ /* 0x002fcc0000000000 */
[----:B0-----:R0:W1:Y:S01]  /*3f90*/  MUFU.RSQ R15, R12 ;  /* 0x0000000c000f7308 */ /* 0x0010620000001400 */
[----:B------:R-:W-:-:S13]  /*3fa0*/  ISETP.GT.U32.AND P0, PT, R0, 0x727fffff, PT ;  /* 0x727fffff0000780c */ /* 0x000fda0003f04070 */
[----:B0-----:R-:W-:Y:S05]  /*3fb0*/  @!P0 BRA `(.L_x_92) ;  /* 0x00000000000c8947 */ /* 0x001fea0003800000 */
[----:B------:R-:W-:-:S07]  /*3fc0*/  MOV R17, 0x3fe0 ;  /* 0x00003fe000117802 */ /* 0x000fce0000000f00 */
[----:B-1----:R-:W-:Y:S05]  /*3fd0*/  CALL.REL.NOINC `($__internal_6_$__cuda_sm20_sqrt_rn_f32_slowpath) ;  /* 0x0000002800347944 */ /* 0x002fea0003c00000 */
[----:B------:R-:W-:Y:S05]  /*3fe0*/  BRA `(.L_x_93) ;  /* 0x0000000000107947 */ /* 0x000fea0003800000 */
.L_x_92:
[----:B-1----:R-:W-:Y:S01]  /*3ff0*/  FMUL.FTZ R18, R12, R15 ;  /* 0x0000000f0c127220 */ /* 0x002fe20000410000 */
[----:B------:R-:W-:-:S03]  /*4000*/  FMUL.FTZ R0, R15, 0.5 ;  /* 0x3f0000000f007820 */ /* 0x000fc60000410000 */
[----:B------:R-:W-:-:S04]  /*4010*/  FFMA R13, -R18, R18, R12 ;  /* 0x00000012120d7223 */ /* 0x000fc8000000010c */
[----:B------:R-:W-:-:S07]  /*4020*/  FFMA R18, R13, R0, R18 ;  /* 0x000000000d127223 */ /* 0x000fce0000000012 */
.L_x_93:
[----:B------:R-:W-:Y:S05]  /*4030*/  BSYNC.RECONVERGENT B0 ;  /* 0x0000000000007941 */ /* 0x000fea0003800200 */
.L_x_91:
[----:B------:R-:W-:-:S13]  /*4040*/  FSETP.GT.AND P0, PT, R18, RZ, PT ;  /* 0x000000ff1200720b */ /* 0x000fda0003f04000 */
[----:B------:R-:W-:Y:S05]  /*4050*/  @!P0 BRA `(.L_x_81) ;  /* 0x0000000000748947 */ /* 0x000fea0003800000 */
[----:B------:R-:W0:Y:S01]  /*4060*/  F2F.F64.F32 R18, R18 ;  /* 0x0000001200127310 */ /* 0x000e220000201800 */
[----:B------:R-:W-:Y:S07]  /*4070*/  BSSY.RECONVERGENT B0, `(.L_x_94) ;  /* 0x0000012000007945 */ /* 0x000fee0003800200 */
[----:B0-----:R-:W0:Y:S01]  /*4080*/  MUFU.RCP64H R13, R19 ;  /* 0x00000013000d7308 */ /* 0x001e220000001800 */
[----:B------:R-:W-:-:S05]  /*4090*/  VIADD R12, R19, 0x300402 ;  /* 0x00300402130c7836 */ /* 0x000fca0000000000 */
[----:B------:R-:W-:Y:S01]  /*40a0*/  FSETP.GEU.AND P0, PT, |R12|, 5.8789094863358348022e-39, PT ;  /* 0x004004020c00780b */ /* 0x000fe20003f0e200 */
[----:B0-----:R-:W-:-:S08]  /*40b0*/  DFMA R14, -R18, R12, 1 ;  /* 0x3ff00000120e742b */ /* 0x001fd0000000010c */
[----:B------:R-:W-:-:S08]  /*40c0*/  DFMA R14, R14, R14, R14 ;  /* 0x0000000e0e0e722b */ /* 0x000fd0000000000e */
[----:B------:R-:W-:-:S08]  /*40d0*/  DFMA R14, R12, R14, R12 ;  /* 0x0000000e0c0e722b */ /* 0x000fd0000000000c */
[----:B------:R-:W-:-:S08]  /*40e0*/  DFMA R16, -R18, R14, 1 ;  /* 0x3ff000001210742b */ /* 0x000fd0000000010e */
[----:B------:R-:W-:Y:S01]  /*40f0*/  DFMA R14, R14, R16, R14 ;  /* 0x000000100e0e722b */ /* 0x000fe2000000000e */
[----:B------:R-:W-:Y:S10]  /*4100*/  @P0 BRA `(.L_x_95) ;  /* 0x0000000000200947 */ /* 0x000ff40003800000 */
[----:B------:R-:W-:Y:S01]  /*4110*/  LOP3.LUT R21, R19, 0x7fffffff, RZ, 0xc0, !PT ;  /* 0x7fffffff13157812 */ /* 0x000fe200078ec0ff */
[----:B------:R-:W-:Y:S01]  /*4120*/  IMAD.MOV.U32 R14, RZ, RZ, R18 ;  /* 0x000000ffff0e7224 */ /* 0x000fe200078e0012 */
[----:B------:R-:W-:Y:S01]  /*4130*/  MOV R12, 0x4170 ;  /* 0x00004170000c7802 */ /* 0x000fe20000000f00 */
[----:B------:R-:W-:Y:S02]  /*4140*/  IMAD.MOV.U32 R15, RZ, RZ, R19 ;  /* 0x000000ffff0f7224 */ /* 0x000fe400078e0013 */
[----:B------:R-:W-:-:S07]  /*4150*/  VIADD R21, R21, 0xfff00000 ;  /* 0xfff0000015157836 */ /* 0x000fce0000000000 */
[----:B------:R-:W-:Y:S05]  /*4160*/  CALL.REL.NOINC `($__internal_3_$__cuda_sm20_dblrcp_rn_slowpath_v3) ;  /* 0x0000001c001c7944 */ /* 0x000fea0003c00000 */
[----:B------:R-:W-:Y:S01]  /*4170*/  MOV R14, R18 ;  /* 0x00000012000e7202 */ /* 0x000fe20000000f00 */
[----:B------:R-:W-:-:S07]  /*4180*/  IMAD.MOV.U32 R15, RZ, RZ, R19 ;  /* 0x000000ffff0f7224 */ /* 0x000fce00078e0013 */
.L_x_95:
[----:B------:R-:W-:Y:S05]  /*4190*/  BSYNC.RECONVERGENT B0 ;  /* 0x0000000000007941 */ /* 0x000fea0003800200 */
.L_x_94:
[-C--:B------:R-:W-:Y:S02]  /*41a0*/  DMUL R2, R2, R14.reuse ;  /* 0x0000000e02027228 */ /* 0x080fe40000000000 */
[-C--:B------:R-:W-:Y:S02]  /*41b0*/  DMUL R8, R8, R14.reuse ;  /* 0x0000000e08087228 */ /* 0x080fe40000000000 */
[----:B------:R-:W-:-:S04]  /*41c0*/  DMUL R10, R10, R14 ;  /* 0x0000000e0a0a7228 */ /* 0x000fc80000000000 */
[----:B------:R-:W-:-:S06]  /*41d0*/  DSETP.GEU.AND P0, PT, R2, RZ, PT ;  /* 0x000000ff0200722a */ /* 0x000fcc0003f0e000 */
[----:B------:R-:W-:-:S06]  /*41e0*/  DSETP.NEU.OR P0, PT, R8, RZ, P0 ;  /* 0x000000ff0800722a */ /* 0x000fcc000070d400 */
[----:B------:R-:W-:-:S14]  /*41f0*/  DSETP.GEU.AND P0, PT, R8, RZ, P0 ;  /* 0x000000ff0800722a */ /* 0x000fdc000070e000 */
[----:B------:R-:W-:Y:S02]  /*4200*/  @!P0 DADD R2, -RZ, -R2 ;  /* 0x00000000ff028229 */ /* 0x000fe40000000902 */
[----:B------:R-:W-:Y:S02]  /*4210*/  @!P0 DADD R8, -RZ, -R8 ;  /* 0x00000000ff088229 */ /* 0x000fe40000000908 */
[----:B------:R-:W-:-:S11]  /*4220*/  @!P0 DADD R10, -RZ, -R10 ;  /* 0x00000000ff0a8229 */ /* 0x000fd6000000090a */
.L_x_81:
[----:B------:R-:W-:Y:S05]  /*4230*/  BSYNC.RECONVERGENT B1 ;  /* 0x0000000000017941 */ /* 0x000fea0003800200 */
.L_x_80:
[----:B------:R-:W1:Y:S01]  /*4240*/  LDC.64 R12, c[0x0][0x418] ;  /* 0x00010600ff0c7b82 */ /* 0x000e620000000a00 */
[----:B------:R-:W2:Y:S07]  /*4250*/  LDCU.64 UR6, c[0x0][0x420] ;  /* 0x00008400ff0677ac */ /* 0x000eae0008000a00 */
[----:B0-----:R-:W0:Y:S01]  /*4260*/  LDC.64 R14, c[0x0][0x410] ;  /* 0x00010400ff0e7b82 */ /* 0x001e220000000a00 */
[C-C-:B--2---:R-:W-:Y:S02]  /*4270*/  IMAD R19, R5.reuse, UR6, R6.reuse ;  /* 0x0000000605137c24 */ /* 0x144fe4000f8e0206 */
[----:B------:R-:W-:-:S02]  /*4280*/  IMAD R17, R5, UR7, R6 ;  /* 0x0000000705117c24 */ /* 0x000fc4000f8e0206 */
[----:B-1----:R-:W-:-:S05]  /*4290*/  IMAD.WIDE R12, R19, 0x4, R12 ;  /* 0x00000004130c7825 */ /* 0x002fca00078e020c */
[----:B------:R-:W2:Y:S01]  /*42a0*/  LDG.E R0, desc[UR4][R12.64] ;  /* 0x000000040c007981 */ /* 0x000ea2000c1e1900 */
[----:B0-----:R-:W-:-:S05]  /*42b0*/  IMAD.WIDE R14, R17, 0x8, R14 ;  /* 0x00000008110e7825 */ /* 0x001fca00078e020e */
[----:B------:R-:W3:Y:S01]  /*42c0*/  LDG.E.64 R16, desc[UR4][R14.64] ;  /* 0x000000040e107981 */ /* 0x000ee2000c1e1b00 */
[----:B------:R-:W0:Y:S01]  /*42d0*/  F2F.F32.F64 R25, R2 ;  /* 0x0000000200197310 */ /* 0x000e220000301000 */
[----:B------:R-:W-:-:S04]  /*42e0*/  IMAD R23, R7, 0x3, RZ ;  /* 0x0000000307177824 */ /* 0x000fc800078e02ff */
[----:B--2---:R-:W-:-:S04]  /*42f0*/  IMAD R19, R4, R0, R23 ;  /* 0x0000000004137224 */ /* 0x004fc800078e0217 */
[----:B---3--:R-:W-:-:S05]  /*4300*/  IMAD.WIDE R16, R19, 0x4, R16 ;  /* 0x0000000413107825 */ /* 0x008fca00078e0210 */
[----:B0-----:R0:W-:Y:S04]  /*4310*/  ST.E desc[UR4][R16.64], R25 ;  /* 0x0000001910007985 */ /* 0x0011e8000c101904 */
[----:B------:R-:W2:Y:S04]  /*4320*/  LDG.E R0, desc[UR4][R12.64] ;  /* 0x000000040c007981 */ /* 0x000ea8000c1e1900 */
[----:B------:R-:W3:Y:S01]  /*4330*/  LDG.E.64 R18, desc[UR4][R14.64] ;  /* 0x000000040e127981 */ /* 0x000ee2000c1e1b00 */
[----:B------:R-:W1:Y:S01]  /*4340*/  F2F.F32.F64 R27, R8 ;  /* 0x00000008001b7310 */ /* 0x000e620000301000 */
[----:B--2---:R-:W-:-:S04]  /*4350*/  IMAD R0, R4, R0, R23 ;  /* 0x0000000004007224 */ /* 0x004fc800078e0217 */
[----:B------:R-:W-:-:S04]  /*4360*/  VIADD R21, R0, 0x1 ;  /* 0x0000000100157836 */ /* 0x000fc80000000000 */
[----:B---3--:R-:W-:-:S05]  /*4370*/  IMAD.WIDE R18, R21, 0x4, R18 ;  /* 0x0000000415127825 */ /* 0x008fca00078e0212 */
[----:B-1----:R1:W-:Y:S04]  /*4380*/  ST.E desc[UR4][R18.64], R27 ;  /* 0x0000001b12007985 */ /* 0x0023e8000c101904 */
[----:B------:R-:W2:Y:S04]  /*4390*/  LDG.E R0, desc[UR4][R12.64] ;  /* 0x000000040c007981 */ /* 0x000ea8000c1e1900 */
[----:B------:R-:W3:Y:S01]  /*43a0*/  LDG.E.64 R20, desc[UR4][R14.64] ;  /* 0x000000040e147981 */ /* 0x000ee2000c1e1b00 */
[----:B0-----:R-:W-:Y:S01]  /*43b0*/  DMUL R16, R8, R8 ;  /* 0x0000000808107228 */ /* 0x001fe20000000000 */
[----:B------:R-:W0:Y:S01]  /*43c0*/  F2F.F32.F64 R29, R10 ;  /* 0x0000000a001d7310 */ /* 0x000e220000301000 */
[----:B------:R-:W-:-:S06]  /*43d0*/  UMOV UR6, 0x88e368f1 ;  /* 0x88e368f100067882 */ /* 0x000fcc0000000000 */
[----:B------:R-:W-:Y:S01]  /*43e0*/  DFMA R16, R2, R2, R16 ;  /* 0x000000020210722b */ /* 0x000fe20000000010 */
[----:B------:R-:W-:-:S07]  /*43f0*/  UMOV UR7, 0x3ee4f8b5 ;  /* 0x3ee4f8b500077882 */ /* 0x000fce0000000000 */
[----:B------:R-:W-:-:S06]  /*4400*/  DSETP.GTU.AND P0, PT, R16, UR6, PT ;  /* 0x0000000610007e2a */ /* 0x000fcc000bf0c000 */
[----:B------:R-:W-:Y:S01]  /*4410*/  DSETP.NAN.OR P0, PT, R2, R2, !P0 ;  /* 0x000000020200722a */ /* 0x000fe20004708400 */
[----:B------:R-:W-:Y:S01]  /*4420*/  BSSY.RECONVERGENT B1, `(.L_x_96) ;  /* 0x00000f1000017945 */ /* 0x000fe20003800200 */
[----:B-1----:R-:W-:Y:S02]  /*4430*/  IMAD.MOV.U32 R19, RZ, RZ, 0x7fc00000 ;  /* 0x7fc00000ff137424 */ /* 0x002fe400078e00ff */
[----:B--2---:R-:W-:-:S04]  /*4440*/  IMAD R0, R4, R0, R23 ;  /* 0x0000000004007224 */ /* 0x004fc800078e0217 */
[----:B------:R-:W-:-:S04]  /*4450*/  VIADD R23, R0, 0x2 ;  /* 0x0000000200177836 */ /* 0x000fc80000000000 */
[----:B---3--:R-:W-:-:S05]  /*4460*/  IMAD.WIDE R20, R23, 0x4, R20 ;  /* 0x0000000417147825 */ /* 0x008fca00078e0214 */
[----:B0-----:R0:W-:Y:S01]  /*4470*/  ST.E desc[UR4][R20.64], R29 ;  /* 0x0000001d14007985 */ /* 0x0011e2000c101904 */
[----:B------:R-:W-:Y:S05]  /*4480*/  @P0 BRA `(.L_x_97) ;  /* 0x0000000c00a80947 */ /* 0x000fea0003800000 */
[----:B------:R-:W-:Y:S01]  /*4490*/  DADD R18, -RZ, |R8| ;  /* 0x00000000ff127229 */ /* 0x000fe20000000508 */
[----:B------:R-:W-:Y:S01]  /*44a0*/  IMAD.MOV.U32 R14, RZ, RZ, 0x1 ;  /* 0x00000001ff0e7424 */ /* 0x000fe200078e00ff */
[--C-:B0-----:R-:W-:Y:S01]  /*44b0*/  DADD R20, -RZ, |R2|.reuse ;  /* 0x00000000ff147229 */ /* 0x101fe20000000502 */
[----:B------:R-:W-:Y:S01]  /*44c0*/  BSSY.RECONVERGENT B2, `(.L_x_98) ;  /* 0x000001b000027945 */ /* 0x000fe20003800200 */
[----:B------:R-:W-:-:S08]  /*44d0*/  DSETP.GT.AND P2, PT, |R8|, |R2|, PT ;  /* 0x400000020800722a */ /* 0x000fd00003f44200 */
[----:B------:R-:W-:Y:S02]  /*44e0*/  FSEL R13, R19, R21, P2 ;  /* 0x00000015130d7208 */ /* 0x000fe40001000000 */
[----:B------:R-:W-:Y:S02]  /*44f0*/  FSEL R12, R18, R20, P2 ;  /* 0x00000014120c7208 */ /* 0x000fe40001000000 */
[----:B------:R-:W0:Y:S01]  /*4500*/  MUFU.RCP64H R15, R13 ;  /* 0x0000000d000f7308 */ /* 0x000e220000001800 */
[----:B------:R-:W-:Y:S02]  /*4510*/  FSEL R20, R20, R18, P2 ;  /* 0x0000001214147208 */ /* 0x000fe40001000000 */
[----:B------:R-:W-:-:S04]  /*4520*/  FSEL R21, R21, R19, P2 ;  /* 0x0000001315157208 */ /* 0x000fc80001000000 */
        /* <DEDUP_REMOVED lines=17> */
[----:B------:R-:W-:Y:S05]  /*4640*/  CALL.REL.NOINC `($__internal_4_$__cuda_sm20_div_rn_f64_full) ;  /* 0x0000001800887944 */ /* 0x000fea0003c00000 */
[----:B------:R-:W-:Y:S02]  /*4650*/  IMAD.MOV.U32 R14, RZ, RZ, R42 ;  /* 0x000000ffff0e7224 */ /* 0x000fe400078e002a */
[----:B------:R-:W-:-:S07]  /*4660*/  IMAD.MOV.U32 R15, RZ, RZ, R43 ;  /* 0x000000ffff0f7224 */ /* 0x000fce00078e002b */
.L_x_99:
[----:B------:R-:W-:Y:S05]  /*4670*/  BSYNC.RECONVERGENT B2 ;  /* 0x0000000000027941 */ /* 0x000fea0003800200 */
.L_x_98:
[----:B------:R-:W-:Y:S01]  /*4680*/  DMUL R16, R14, R14 ;  /* 0x0000000e0e107228 */ /* 0x000fe20000000000 */
[----:B------:R-:W-:Y:S01]  /*4690*/  IMAD.MOV.U32 R18, RZ, RZ, -0x2449a4b7 ;  /* 0xdbb65b49ff127424 */ /* 0x000fe200078e00ff */
[----:B------:R-:W-:Y:S01]  /*46a0*/  UMOV UR6, 0x2a25ff7e ;  /* 0x2a25ff7e00067882 */ /* 0x000fe20000000000 */
[----:B------:R-:W-:Y:S01]  /*46b0*/  IMAD.MOV.U32 R19, RZ, RZ, 0x3f2d3b63 ;  /* 0x3f2d3b63ff137424 */ /* 0x000fe200078e00ff */
[----:B------:R-:W-:Y:S01]  /*46c0*/  UMOV UR7, 0x3ef53e1d ;  /* 0x3ef53e1d00077882 */ /* 0x000fe20000000000 */
[----:B------:R-:W-:Y:S01]  /*46d0*/  ISETP.GE.AND P1, PT, R3, RZ, PT ;  /* 0x000000ff0300720c */ /* 0x000fe20003f26270 */
[----:B------:R-:W-:Y:S01]  /*46e0*/  DSETP.NEU.AND P3, PT, R12, RZ, PT ;  /* 0x000000ff0c00722a */ /* 0x000fe20003f6d000 */
[----:B------:R-:W-:Y:S01]  /*46f0*/  @P2 IMAD.MOV.U32 R20, RZ, RZ, 0x54442d18 ;  /* 0x54442d18ff142424 */ /* 0x000fe200078e00ff */
[----:B------:R-:W-:Y:S01]  /*4700*/  BSSY.RECONVERGENT B0, `(.L_x_100) ;  /* 0x00000c1000007945 */ /* 0x000fe20003800200 */
[----:B------:R-:W-:Y:S01]  /*4710*/  DFMA R18, R16, -UR6, R18 ;  /* 0x8000000610127c2b */ /* 0x000fe20008000012 */
[----:B------:R-:W-:Y:S01]  /*4720*/  UMOV UR6, 0x8dde082e ;  /* 0x8dde082e00067882 */ /* 0x000fe20000000000 */
[----:B------:R-:W-:Y:S01]  /*4730*/  UMOV UR7, 0x3f531278 ;  /* 0x3f53127800077882 */ /* 0x000fe20000000000 */
[----:B------:R-:W-:Y:S01]  /*4740*/  @P2 PLOP3.LUT P0, PT, P1, PT, PT, 0x80, 0x8 ;  /* 0x000000000008281c */ /* 0x000fe20000f0f070 */
[----:B------:R-:W-:-:S04]  /*4750*/  @P2 IMAD.MOV.U32 R21, RZ, RZ, 0x3ff921fb ;  /* 0x3ff921fbff152424 */ /* 0x000fc800078e00ff */
[----:B------:R-:W-:Y:S01]  /*4760*/  DFMA R18, R16, R18, -UR6 ;  /* 0x8000000610127e2b */ /* 0x000fe20008000012 */
[----:B------:R-:W-:Y:S01]  /*4770*/  UMOV UR6, 0xc8249315 ;  /* 0xc824931500067882 */ /* 0x000fe20000000000 */
[----:B------:R-:W-:Y:S01]  /*4780*/  UMOV UR7, 0x3f6f9690 ;  /* 0x3f6f969000077882 */ /* 0x000fe20000000000 */
[----:B------:R-:W-:-:S05]  /*4790*/  @P3 IMAD.MOV.U32 R23, RZ, RZ, 0x4002d97c ;  /* 0x4002d97cff173424 */ /* 0x000fca00078e00ff */
        /* <DEDUP_REMOVED lines=45> */
[----:B------:R-:W-:-:S08]  /*4a70*/  DFMA R18, R16, R18, -UR6 ;  /* 0x8000000610127e2b */ /* 0x000fd00008000012 */
[----:B------:R-:W-:-:S08]  /*4a80*/  DMUL R18, R16, R18 ;  /* 0x0000001210127228 */ /* 0x000fd00000000000 */
[----:B------:R-:W-:Y:S01]  /*4a90*/  DFMA R18, R18, R14, R14 ;  /* 0x0000000e1212722b */ /* 0x000fe2000000000e */
[----:B------:R-:W-:Y:S02]  /*4aa0*/  HFMA2 R14, -RZ, RZ, 68.25, 0.07958984375 ;  /* 0x54442d18ff0e7431 */ /* 0x000fe400000001ff */
[----:B------:R-:W-:-:S05]  /*4ab0*/  IMAD.MOV.U32 R15, RZ, RZ, 0x400921fb ;  /* 0x400921fbff0f7424 */ /* 0x000fca00078e00ff */
[----:B------:R-:W-:-:S10]  /*4ac0*/  @P2 DADD R16, -RZ, -R18 ;  /* 0x00000000ff102229 */ /* 0x000fd40000000912 */
[----:B------:R-:W-:Y:S02]  /*4ad0*/  @P2 FSEL R12, R18, R16, !P0 ;  /* 0x00000010120c2208 */ /* 0x000fe40004000000 */
[----:B------:R-:W-:Y:S01]  /*4ae0*/  @P2 FSEL R13, R19, R17, !P0 ;  /* 0x00000011130d2208 */ /* 0x000fe20004000000 */
[----:B------:R-:W-:Y:S01]  /*4af0*/  @!P2 DADD R16, -R18, R14 ;  /* 0x000000001210a229 */ /* 0x000fe2000000010e */
[----:B------:R-:W-:Y:S01]  /*4b00*/  @!P2 PLOP3.LUT P0, PT, P1, PT, PT, 0x80, 0x8 ;  /* 0x000000000008a81c */ /* 0x000fe20000f0f070 */
[----:B------:R-:W-:-:S03]  /*4b10*/  @P3 DSETP.NEU.AND P1, PT, |R2|, |R8|, PT ;  /* 0x400000080200322a */ /* 0x000fc60003f2d200 */
[----:B------:R-:W-:Y:S01]  /*4b20*/  @P2 DADD R12, R12, R20 ;  /* 0x000000000c0c2229 */ /* 0x000fe20000000014 */
[----:B------:R-:W-:Y:S01]  /*4b30*/  @P3 FSEL R23, R23, 1.8213495016098022461, !P0 ;  /* 0x3fe921fb17173808 */ /* 0x000fe20004000000 */
[----:B------:R-:W-:-:S04]  /*4b40*/  @P3 IMAD.MOV.U32 R21, RZ, RZ, 0x7f3321d2 ;  /* 0x7f3321d2ff153424 */ /* 0x000fc800078e00ff */
[----:B------:R-:W-:Y:S02]  /*4b50*/  @!P2 FSEL R13, R17, R19, !P0 ;  /* 0x00000013110da208 */ /* 0x000fe40004000000 */
[----:B------:R-:W-:Y:S01]  /*4b60*/  @!P2 FSEL R12, R16, R18, !P0 ;  /* 0x00000012100ca208 */ /* 0x000fe20004000000 */
[----:B------:R-:W-:Y:S01]  /*4b70*/  DADD R18, |R2|, |R8| ;  /* 0x0000000002127229 */ /* 0x000fe20000000608 */
[----:B------:R-:W-:Y:S02]  /*4b80*/  @P3 FSEL R21, R21, 3.37028055040000000000e+12, !P0 ;  /* 0x54442d1815153808 */ /* 0x000fe40004000000 */
[----:B------:R-:W-:Y:S02]  /*4b90*/  @P3 FSEL R13, R23, R13, !P1 ;  /* 0x0000000d170d3208 */ /* 0x000fe40004800000 */
[----:B------:R-:W-:Y:S02]  /*4ba0*/  @P3 FSEL R0, R21, R12, !P1 ;  /* 0x0000000c15003208 */ /* 0x000fe40004800000 */
[----:B------:R-:W-:-:S02]  /*4bb0*/  @!P3 FSEL R17, RZ, 2.1426990032196044922, P0 ;  /* 0x400921fbff11b808 */ /* 0x000fc40000000000 */
[----:B------:R-:W-:Y:S02]  /*4bc0*/  @P3 MOV R17, R13 ;  /* 0x0000000d00113202 */ /* 0x000fe40000000f00 */
[----:B------:R-:W-:Y:S01]  /*4bd0*/  @!P3 FSEL R16, RZ, 3.37028055040000000000e+12, P0 ;  /* 0x54442d18ff10b808 */ /* 0x000fe20000000000 */
[----:B------:R-:W-:Y:S01]  /*4be0*/  DSETP.NAN.AND P0, PT, R18, R18, PT ;  /* 0x000000121200722a */ /* 0x000fe20003f08000 */
[----:B------:R-:W-:Y:S01]  /*4bf0*/  @P3 IMAD.MOV.U32 R16, RZ, RZ, R0 ;  /* 0x000000ffff103224 */ /* 0x000fe200078e0000 */
[----:B------:R-:W-:-:S04]  /*4c00*/  LOP3.LUT R13, R17, 0x80000000, R9, 0xb8, !PT ;  /* 0x80000000110d7812 */ /* 0x000fc800078eb809 */
[----:B------:R-:W-:Y:S02]  /*4c10*/  FSEL R12, R18, R16, P0 ;  /* 0x00000010120c7208 */ /* 0x000fe40000000000 */
[----:B------:R-:W-:-:S06]  /*4c20*/  FSEL R13, R19, R13, P0 ;  /* 0x0000000d130d7208 */ /* 0x000fcc0000000000 */
[----:B------:R-:W-:-:S10]  /*4c30*/  DADD R12, R12, R14 ;  /* 0x000000000c0c7229 */ /* 0x000fd4000000000e */
[----:B------:R-:W-:Y:S01]  /*4c40*/  LOP3.LUT R17, R13, 0x7fffffff, RZ, 0xc0, !PT ;  /* 0x7fffffff0d117812 */ /* 0x000fe200078ec0ff */
[----:B------:R-:W-:-:S03]  /*4c50*/  IMAD.MOV.U32 R16, RZ, RZ, R12 ;  /* 0x000000ffff107224 */ /* 0x000fc600078e000c */
[----:B------:R-:W-:-:S04]  /*4c60*/  VIMNMX.U32 R0, PT, PT, R17, 0x400921fb, !PT ;  /* 0x400921fb11007848 */ /* 0x000fc80007fe0000 */
[----:B------:R-:W-:-:S13]  /*4c70*/  ISETP.GE.U32.AND P0, PT, R0, 0x7ff00000, PT ;  /* 0x7ff000000000780c */ /* 0x000fda0003f06070 */
[----:B------:R-:W-:Y:S05]  /*4c80*/  @!P0 BRA `(.L_x_101) ;  /* 0x0000000000188947 */ /* 0x000fea0003800000 */
[----:B------:R-:W-:-:S14]  /*4c90*/  DSETP.NAN.AND P0, PT, R16, R16, PT ;  /* 0x000000101000722a */ /* 0x000fdc0003f08000 */
[----:B------:R-:W-:Y:S02]  /*4ca0*/  @!P0 DSETP.NEU.AND P1, PT, R16, +INF , PT ;  /* 0x7ff000001000842a */ /* 0x000fe40003f2d000 */
[----:B------:R-:W-:-:S06]  /*4cb0*/  @P0 DADD R14, R12, R14 ;  /* 0x000000000c0e0229 */ /* 0x000fcc000000000e */
[----:B------:R-:W-:Y:S02]  /*4cc0*/  @!P0 FSEL R14, R12, RZ, P1 ;  /* 0x000000ff0c0e8208 */ /* 0x000fe40000800000 */
[----:B------:R-:W-:Y:S01]  /*4cd0*/  @!P0 FSEL R15, R13, -QNAN , P1 ;  /* 0xfff800000d0f8808 */ /* 0x000fe20000800000 */
[----:B------:R-:W-:Y:S06]  /*4ce0*/  BRA `(.L_x_102) ;  /* 0x0000000400887947 */ /* 0x000fec0003800000 */
.L_x_101:
[----:B------:R-:W-:Y:S01]  /*4cf0*/  DSETP.GE.AND P0, PT, R16, R14, PT ;  /* 0x0000000e1000722a */ /* 0x000fe20003f06000 */
[----:B------:R-:W-:Y:S02]  /*4d00*/  IMAD.MOV.U32 R14, RZ, RZ, R12 ;  /* 0x000000ffff0e7224 */ /* 0x000fe400078e000c */
[----:B------:R-:W-:-:S11]  /*4d10*/  IMAD.MOV.U32 R15, RZ, RZ, R13 ;  /* 0x000000ffff0f7224 */ /* 0x000fd600078e000d */
[----:B------:R-:W-:Y:S05]  /*4d20*/  @!P0 BRA `(.L_x_102) ;  /* 0x0000000400788947 */ /* 0x000fea0003800000 */
[----:B------:R-:W-:Y:S01]  /*4d30*/  ISETP.GT.U32.AND P0, PT, R17, 0xfffff, PT ;  /* 0x000fffff1100780c */ /* 0x000fe20003f04070 */
[----:B------:R-:W-:Y:S01]  /*4d40*/  BSSY.RECONVERGENT B2, `(.L_x_103) ;  /* 0x000001e000027945 */ /* 0x000fe20003800200 */
[----:B------:R-:W-:-:S11]  /*4d50*/  SHF.R.U32.HI R15, RZ, 0x14, R17 ;  /* 0x00000014ff0f7819 */ /* 0x000fd60000011611 */
[----:B------:R-:W-:-:S10]  /*4d60*/  @!P0 DMUL R16, R16, 1.80143985094819840000e+16 ;  /* 0x4350000010108828 */ /* 0x000fd40000000000 */
[C---:B------:R-:W-:Y:S02]  /*4d70*/  @!P0 LEA.HI R0, R17.reuse, R15, RZ, 0xc ;  /* 0x0000000f11008211 */ /* 0x040fe400078f60ff */
[----:B------:R-:W-:Y:S02]  /*4d80*/  LOP3.LUT R18, R17, 0xfffff, RZ, 0xc0, !PT ;  /* 0x000fffff11127812 */ /* 0x000fe400078ec0ff */
[----:B------:R-:W-:Y:S01]  /*4d90*/  MOV R19, R16 ;  /* 0x0000001000137202 */ /* 0x000fe20000000f00 */
[----:B------:R-:W-:Y:S01]  /*4da0*/  @!P0 VIADD R15, R0, 0xffffffca ;  /* 0xffffffca000f8836 */ /* 0x000fe20000000000 */
[----:B------:R-:W-:-:S03]  /*4db0*/  LOP3.LUT R18, R18, 0x100000, RZ, 0xfc, !PT ;  /* 0x0010000012127812 */ /* 0x000fc600078efcff */
[----:B------:R-:W-:-:S04]  /*4dc0*/  VIADD R20, R15, 0xfffffc00 ;  /* 0xfffffc000f147836 */ /* 0x000fc80000000000 */
[----:B------:R-:W-:Y:S01]  /*4dd0*/  IMAD.MOV.U32 R0, RZ, RZ, R20 ;  /* 0x000000ffff007224 */ /* 0x000fe200078e0014 */
[----:B------:R-:W-:-:S04]  /*4de0*/  VIMNMX R21, PT, PT, RZ, R20, PT ;  /* 0x00000014ff157248 */ /* 0x000fc80003fe0100 */
[----:B------:R-:W-:-:S05]  /*4df0*/  IADD3 R15, PT, PT, R15, -0x400, -R21 ;  /* 0xfffffc000f0f7810 */ /* 0x000fca0007ffe815 */
[----:B------:R-:W-:-:S05]  /*4e00*/  VIADD R15, R15, 0x1 ;  /* 0x000000010f0f7836 */ /* 0x000fca0000000000 */
[----:B------:R-:W-:-:S13]  /*4e10*/  LOP3.LUT P0, R15, R15, 0x3, RZ, 0xc0, !PT ;  /* 0x000000030f0f7812 */ /* 0x000fda000780c0ff */
[----:B------:R-:W-:Y:S05]  /*4e20*/  @!P0 BRA `(.L_x_104) ;  /* 0x00000000003c8947 */ /* 0x000fea0003800000 */
[----:B------:R-:W-:Y:S01]  /*4e30*/  BSSY.RECONVERGENT B3, `(.L_x_104) ;  /* 0x000000e000037945 */ /* 0x000fe20003800200 */
[----:B------:R-:W-:Y:S02]  /*4e40*/  IMAD.MOV R14, RZ, RZ, -R15 ;  /* 0x000000ffff0e7224 */ /* 0x000fe400078e0a0f */
[----:B------:R-:W-:-:S07]  /*4e50*/  IMAD.MOV.U32 R0, RZ, RZ, R20 ;  /* 0x000000ffff007224 */ /* 0x000fce00078e0014 */
.L_x_105:
[----:B------:R-:W-:Y:S01]  /*4e60*/  VIADD R14, R14, 0x1 ;  /* 0x000000010e0e7836 */ /* 0x000fe20000000000 */
[----:B------:R-:W-:Y:S01]  /*4e70*/  IADD3 R16, P0, PT, R19, -0x54442d18, RZ ;  /* 0xabbbd2e813107810 */ /* 0x000fe20007f1e0ff */
[----:B------:R-:W-:-:S03]  /*4e80*/  VIADD R0, R0, 0xffffffff ;  /* 0xffffffff00007836 */ /* 0x000fc60000000000 */
[----:B------:R-:W-:Y:S02]  /*4e90*/  ISETP.NE.AND P1, PT, R14, RZ, PT ;  /* 0x000000ff0e00720c */ /* 0x000fe40003f25270 */
[----:B------:R-:W-:-:S04]  /*4ea0*/  IADD3.X R15, PT, PT, R18, -0x1921fc, RZ, P0, !PT ;  /* 0xffe6de04120f7810 */ /* 0x000fc800007fe4ff */
[----:B------:R-:W-:-:S04]  /*4eb0*/  ISETP.GE.AND P0, PT, R15, RZ, PT ;  /* 0x000000ff0f00720c */ /* 0x000fc80003f06270 */
[----:B------:R-:W-:Y:S02]  /*4ec0*/  SEL R16, R19, R16, !P0 ;  /* 0x0000001013107207 */ /* 0x000fe40004000000 */
[----:B------:R-:W-:-:S03]  /*4ed0*/  SEL R15, R18, R15, !P0 ;  /* 0x0000000f120f7207 */ /* 0x000fc60004000000 */
[C---:B------:R-:W-:Y:S01]  /*4ee0*/  IMAD.SHL.U32 R19, R16.reuse, 0x2, RZ ;  /* 0x0000000210137824 */ /* 0x040fe200078e00ff */
[----:B------:R-:W-:Y:S01]  /*4ef0*/  SHF.L.U64.HI R18, R16, 0x1, R15 ;  /* 0x0000000110127819 */ /* 0x000fe2000001020f */
[----:B------:R-:W-:Y:S06]  /*4f00*/  @P1 BRA `(.L_x_105) ;  /* 0xfffffffc00d41947 */ /* 0x000fec000383ffff */
[----:B------:R-:W-:Y:S05]  /*4f10*/  BSYNC.RECONVERGENT B3 ;  /* 0x0000000000037941 */ /* 0x000fea0003800200 */
.L_x_104:
[----:B------:R-:W-:Y:S05]  /*4f20*/  BSYNC.RECONVERGENT B2 ;  /* 0x0000000000027941 */ /* 0x000fea0003800200 */
.L_x_103:
[----:B------:R-:W-:Y:S01]  /*4f30*/  IADD3 R14, PT, PT, R20, -R21, RZ ;  /* 0x80000015140e7210 */ /* 0x000fe20007ffe0ff */
[----:B------:R-:W-:Y:S03]  /*4f40*/  BSSY.RECONVERGENT B2, `(.L_x_106) ;  /* 0x0000025000027945 */ /* 0x000fe60003800200 */
[----:B------:R-:W-:-:S13]  /*4f50*/  ISETP.GE.U32.AND P0, PT, R14, 0x3, PT ;  /* 0x000000030e00780c */ /* 0x000fda0003f06070 */
[----:B------:R-:W-:Y:S05]  /*4f60*/  @!P0 BRA `(.L_x_107) ;  /* 0x0000000000888947 */ /* 0x000fea0003800000 */
[----:B------:R-:W-:Y:S01]  /*4f70*/  BSSY.RECONVERGENT B3, `(.L_x_108) ;  /* 0x0000020000037945 */ /* 0x000fe20003800200 */
.L_x_109:
[----:B------:R-:W-:Y:S02]  /*4f80*/  IADD3 R14, P0, PT, R19, -0x54442d18, RZ ;  /* 0xabbbd2e8130e7810 */ /* 0x000fe40007f1e0ff */
[C---:B------:R-:W-:Y:S01]  /*4f90*/  ISETP.GT.AND P1, PT, R0.reuse, 0x3, PT ;  /* 0x000000030000780c */ /* 0x040fe20003f24270 */
[----:B------:R-:W-:Y:S01]  /*4fa0*/  VIADD R0, R0, 0xfffffffc ;  /* 0xfffffffc00007836 */ /* 0x000fe20000000000 */
[----:B------:R-:W-:-:S04]  /*4fb0*/  IADD3.X R15, PT, PT, R18, -0x1921fc, RZ, P0, !PT ;  /* 0xffe6de04120f7810 */ /* 0x000fc800007fe4ff */
[----:B------:R-:W-:-:S04]  /*4fc0*/  ISETP.GE.AND P0, PT, R15, RZ, PT ;  /* 0x000000ff0f00720c */ /* 0x000fc80003f06270 */
[----:B------:R-:W-:Y:S02]  /*4fd0*/  SEL R14, R19, R14, !P0 ;  /* 0x0000000e130e7207 */ /* 0x000fe40004000000 */
[----:B------:R-:W-:-:S03]  /*4fe0*/  SEL R15, R18, R15, !P0 ;  /* 0x0000000f120f7207 */ /* 0x000fc60004000000 */
[C---:B------:R-:W-:Y:S01]  /*4ff0*/  IMAD.SHL.U32 R17, R14.reuse, 0x2, RZ ;  /* 0x000000020e117824 */ /* 0x040fe200078e00ff */
[----:B------:R-:W-:-:S04]  /*5000*/  SHF.L.U64.HI R16, R14, 0x1, R15 ;  /* 0x000000010e107819 */ /* 0x000fc8000001020f */
[----:B------:R-:W-:-:S04]  /*5010*/  IADD3 R14, P0, PT, R17, -0x54442d18, RZ ;  /* 0xabbbd2e8110e7810 */ /* 0x000fc80007f1e0ff */
        /* <DEDUP_REMOVED lines=22> */
.L_x_108:
[----:B------:R-:W-:-:S07]  /*5180*/  IMAD.MOV.U32 R16, RZ, RZ, R14 ;  /* 0x000000ffff107224 */ /* 0x000fce00078e000e */
.L_x_107:
[----:B------:R-:W-:Y:S05]  /*5190*/  BSYNC.RECONVERGENT B2 ;  /* 0x0000000000027941 */ /* 0x000fea0003800200 */
.L_x_106:
[----:B------:R-:W-:Y:S01]  /*51a0*/  LOP3.LUT R17, R15, 0x7fffffff, RZ, 0xc0, !PT ;  /* 0x7fffffff0f117812 */ /* 0x000fe200078ec0ff */
[----:B------:R-:W-:Y:S01]  /*51b0*/  BSSY.RECONVERGENT B2, `(.L_x_110) ;  /* 0x0000013000027945 */ /* 0x000fe20003800200 */
[----:B------:R-:W-:Y:S01]  /*51c0*/  ISETP.NE.U32.AND P0, PT, R16, RZ, PT ;  /* 0x000000ff1000720c */ /* 0x000fe20003f05070 */
[----:B------:R-:W-:Y:S01]  /*51d0*/  IMAD.MOV.U32 R15, RZ, RZ, RZ ;  /* 0x000000ffff0f7224 */ /* 0x000fe200078e00ff */
[----:B------:R-:W-:Y:S02]  /*51e0*/  MOV R19, RZ ;  /* 0x000000ff00137202 */ /* 0x000fe40000000f00 */
[----:B------:R-:W-:-:S13]  /*51f0*/  ISETP.NE.AND.EX P0, PT, R17, RZ, PT, P0 ;  /* 0x000000ff1100720c */ /* 0x000fda0003f05300 */
[----:B------:R-:W-:Y:S05]  /*5200*/  @!P0 BRA `(.L_x_111) ;  /* 0x0000000000348947 */ /* 0x000fea0003800000 */
[----:B------:R-:W-:-:S10]  /*5210*/  DMUL R14, R16, 1.80143985094819840000e+16 ;  /* 0x43500000100e7828 */ /* 0x000fd40000000000 */
[----:B------:R-:W-:-:S04]  /*5220*/  SHF.R.U32.HI R14, RZ, 0x14, R15 ;  /* 0x00000014ff0e7819 */ /* 0x000fc8000001160f */
[----:B------:R-:W-:-:S04]  /*5230*/  IADD3 R15, PT, PT, -R14, 0x37, RZ ;  /* 0x000000370e0f7810 */ /* 0x000fc80007ffe1ff */
[----:B------:R-:W-:Y:S02]  /*5240*/  IADD3 R14, PT, PT, -R15, 0x400, RZ ;  /* 0x000004000f0e7810 */ /* 0x000fe40007ffe1ff */
[-C--:B------:R-:W-:Y:S02]  /*5250*/  SHF.L.U64.HI R17, R16, R15.reuse, R17 ;  /* 0x0000000f10117219 */ /* 0x080fe40000010211 */
[----:B------:R-:W-:Y:S02]  /*5260*/  ISETP.GT.AND P0, PT, R14, RZ, PT ;  /* 0x000000ff0e00720c */ /* 0x000fe40003f04270 */
[----:B------:R-:W-:-:S11]  /*5270*/  SHF.L.U32 R15, R16, R15, RZ ;  /* 0x0000000f100f7219 */ /* 0x000fd600000006ff */
[C---:B------:R-:W-:Y:S01]  /*5280*/  @!P0 IADD3 R0, PT, PT, -R14.reuse, 0x1, RZ ;  /* 0x000000010e008810 */ /* 0x040fe20007ffe1ff */
[----:B------:R-:W-:-:S03]  /*5290*/  @P0 VIADD R14, R14, 0xffffffff ;  /* 0xffffffff0e0e0836 */ /* 0x000fc60000000000 */
[-CC-:B------:R-:W-:Y:S02]  /*52a0*/  @!P0 SHF.R.U64 R19, R15, R0.reuse, R17.reuse ;  /* 0x000000000f138219 */ /* 0x180fe40000001211 */
[----:B------:R-:W-:Y:S02]  /*52b0*/  @P0 IADD3 R19, P1, PT, RZ, R15, RZ ;  /* 0x0000000fff130210 */ /* 0x000fe40007f3e0ff */
[----:B------:R-:W-:-:S03]  /*52c0*/  @!P0 SHF.R.U32.HI R15, RZ, R0, R17 ;  /* 0x00000000ff0f8219 */ /* 0x000fc60000011611 */
[----:B------:R-:W-:-:S08]  /*52d0*/  @P0 IMAD.U32.X R15, R14, 0x100000, R17, P1 ;  /* 0x001000000e0f0824 */ /* 0x000fd000008e0411 */
.L_x_111:
[----:B------:R-:W-:Y:S05]  /*52e0*/  BSYNC.RECONVERGENT B2 ;  /* 0x0000000000027941 */ /* 0x000fea0003800200 */
.L_x_110:
[----:B------:R-:W-:Y:S01]  /*52f0*/  LOP3.LUT R15, R15, 0x80000000, R13, 0xb8, !PT ;  /* 0x800000000f0f7812 */ /* 0x000fe200078eb80d */
[----:B------:R-:W-:-:S07]  /*5300*/  IMAD.MOV.U32 R14, RZ, RZ, R19 ;  /* 0x000000ffff0e7224 */ /* 0x000fce00078e0013 */
.L_x_102:
[----:B------:R-:W-:Y:S05]  /*5310*/  BSYNC.RECONVERGENT B0 ;  /* 0x0000000000007941 */ /* 0x000fea0003800200 */
.L_x_100:
[----:B------:R1:W2:Y:S02]  /*5320*/  F2F.F32.F64 R19, R14 ;  /* 0x0000000e00137310 */ /* 0x0002a40000301000 */
.L_x_97:
[----:B------:R-:W-:Y:S05]  /*5330*/  BSYNC.RECONVERGENT B1 ;  /* 0x0000000000017941 */ /* 0x000fea0003800200 */
.L_x_96:
[----:B-1----:R-:W1:Y:S01]  /*5340*/  LDC.64 R14, c[0x0][0x448] ;  /* 0x00011200ff0e7b82 */ /* 0x002e620000000a00 */
[----:B------:R-:W0:Y:S07]  /*5350*/  LDCU.64 UR6, c[0x0][0x450] ;  /* 0x00008a00ff0677ac */ /* 0x000e2e0008000a00 */
[----:B------:R-:W3:Y:S01]  /*5360*/  LDC.64 R12, c[0x0][0x440] ;  /* 0x00011000ff0c7b82 */ /* 0x000ee20000000a00 */
[C-C-:B0-----:R-:W-:Y:S02]  /*5370*/  IMAD R21, R5.reuse, UR6, R6.reuse ;  /* 0x0000000605157c24 */ /* 0x141fe4000f8e0206 */
[----:B------:R-:W-:-:S02]  /*5380*/  IMAD R17, R5, UR7, R6 ;  /* 0x0000000705117c24 */ /* 0x000fc4000f8e0206 */
[----:B-1----:R-:W-:-:S06]  /*5390*/  IMAD.WIDE R14, R21, 0x4, R14 ;  /* 0x00000004150e7825 */ /* 0x002fcc00078e020e */
[----:B------:R-:W4:Y:S01]  /*53a0*/  LDG.E R14, desc[UR4][R14.64] ;  /* 0x000000040e0e7981 */ /* 0x000f22000c1e1900 */
[----:B---3--:R-:W-:-:S06]  /*53b0*/  IMAD.WIDE R12, R17, 0x8, R12 ;  /* 0x00000008110c7825 */ /* 0x008fcc00078e020c */
[----:B------:R-:W3:Y:S01]  /*53c0*/  LDG.E.64 R12, desc[UR4][R12.64] ;  /* 0x000000040c0c7981 */ /* 0x000ee2000c1e1b00 */
[----:B------:R-:W-:Y:S01]  /*53d0*/  DSETP.NAN.AND P0, PT, R2, R2, PT ;  /* 0x000000020200722a */ /* 0x000fe20003f08000 */
[----:B------:R-:W-:Y:S01]  /*53e0*/  BSSY.RECONVERGENT B0, `(.L_x_112) ;  /* 0x0000092000007945 */ /* 0x000fe20003800200 */
[----:B------:R-:W-:Y:S02]  /*53f0*/  IMAD.MOV.U32 R21, RZ, RZ, 0x7fc00000 ;  /* 0x7fc00000ff157424 */ /* 0x000fe400078e00ff */
[----:B----4-:R-:W-:-:S04]  /*5400*/  IMAD R17, R4, R14, R7 ;  /* 0x0000000e04117224 */ /* 0x010fc800078e0207 */
[----:B---3--:R-:W-:-:S05]  /*5410*/  IMAD.WIDE R16, R17, 0x4, R12 ;  /* 0x0000000411107825 */ /* 0x008fca00078e020c */
[----:B--2---:R0:W-:Y:S01]  /*5420*/  ST.E desc[UR4][R16.64], R19 ;  /* 0x0000001310007985 */ /* 0x0041e2000c101904 */
[----:B------:R-:W-:Y:S05]  /*5430*/  @P0 BRA `(.L_x_113) ;  /* 0x0000000800300947 */ /* 0x000fea0003800000 */
[----:B------:R-:W-:Y:S01]  /*5440*/  DMUL R12, R8, R8 ;  /* 0x00000008080c7228 */ /* 0x000fe20000000000 */
[----:B------:R-:W-:Y:S01]  /*5450*/  UMOV UR6, 0x88e368f1 ;  /* 0x88e368f100067882 */ /* 0x000fe20000000000 */
[----:B------:R-:W-:Y:S01]  /*5460*/  DMUL R8, R10, R10 ;  /* 0x0000000a0a087228 */ /* 0x000fe20000000000 */
[----:B------:R-:W-:-:S05]  /*5470*/  UMOV UR7, 0x3ee4f8b5 ;  /* 0x3ee4f8b500077882 */ /* 0x000fca0000000000 */
[----:B------:R-:W-:-:S08]  /*5480*/  DFMA R2, R2, R2, R12 ;  /* 0x000000020202722b */ /* 0x000fd0000000000c */
[----:B------:R-:W-:-:S08]  /*5490*/  DADD R2, R2, R8 ;  /* 0x0000000002027229 */ /* 0x000fd00000000008 */
[----:B------:R-:W-:-:S14]  /*54a0*/  DSETP.GTU.AND P0, PT, R2, UR6, PT ;  /* 0x0000000602007e2a */ /* 0x000fdc000bf0c000 */
[----:B------:R-:W-:Y:S05]  /*54b0*/  @!P0 BRA `(.L_x_113) ;  /* 0x0000000800108947 */ /* 0x000fea0003800000 */
[----:B------:R-:W-:Y:S01]  /*54c0*/  UMOV UR6, 0x74a771d ;  /* 0x074a771d00067882 */ /* 0x000fe20000000000 */
[----:B------:R-:W-:Y:S01]  /*54d0*/  UMOV UR7, 0x3fefffeb ;  /* 0x3fefffeb00077882 */ /* 0x000fe20000000000 */
[----:B------:R-:W-:Y:S01]  /*54e0*/  IMAD.MOV.U32 R21, RZ, RZ, RZ ;  /* 0x000000ffff157224 */ /* 0x000fe200078e00ff */
[----:B------:R-:W-:-:S14]  /*54f0*/  DSETP.GE.AND P0, PT, R10, UR6, PT ;  /* 0x000000060a007e2a */ /* 0x000fdc000bf06000 */
[----:B------:R-:W-:Y:S05]  /*5500*/  @P0 BRA `(.L_x_113) ;  /* 0x0000000400fc0947 */ /* 0x000fea0003800000 */
[----:B------:R-:W-:Y:S01]  /*5510*/  UMOV UR6, 0x74a771d ;  /* 0x074a771d00067882 */ /* 0x000fe20000000000 */
[----:B------:R-:W-:Y:S01]  /*5520*/  UMOV UR7, 0x3fefffeb ;  /* 0x3fefffeb00077882 */ /* 0x000fe20000000000 */
[----:B------:R-:W-:Y:S01]  /*5530*/  MOV R21, 0x40490fdb ;  /* 0x40490fdb00157802 */ /* 0x000fe20000000f00 */
[----:B------:R-:W-:-:S14]  /*5540*/  DSETP.GTU.AND P0, PT, R10, -UR6, PT ;  /* 0x800000060a007e2a */ /* 0x000fdc000bf0c000 */
[----:B------:R-:W-:Y:S05]  /*5550*/  @!P0 BRA `(.L_x_113) ;  /* 0x0000000400e88947 */ /* 0x000fea0003800000 */
[----:B------:R-:W-:Y:S01]  /*5560*/  DADD R2, -RZ, |R10| ;  /* 0x00000000ff027229 */ /* 0x000fe2000000050a */
[----:B------:R-:W-:Y:S09]  /*5570*/  BSSY.RECONVERGENT B1, `(.L_x_114) ;  /* 0x0000077000017945 */ /* 0x000ff20003800200 */
[----:B------:R-:W-:-:S05]  /*5580*/  IMAD.MOV.U32 R0, RZ, RZ, R3 ;  /* 0x000000ffff007224 */ /* 0x000fca00078e0003 */
[----:B------:R-:W-:-:S13]  /*5590*/  ISETP.GT.AND P0, PT, R0, 0x3fe26665, PT ;  /* 0x3fe266650000780c */ /* 0x000fda0003f04270 */
[----:B------:R-:W-:Y:S05]  /*55a0*/  @P0 BRA `(.L_x_115) ;  /* 0x0000000000d00947 */ /* 0x000fea0003800000 */
[----:B------:R-:W-:Y:S01]  /*55b0*/  IMAD.MOV.U32 R2, RZ, RZ, 0x180754af ;  /* 0x180754afff027424 */ /* 0x000fe200078e00ff */
[----:B------:R-:W-:Y:S01]  /*55c0*/  UMOV UR6, 0xdc1895e9 ;  /* 0xdc1895e900067882 */ /* 0x000fe20000000000 */
[----:B------:R-:W-:Y:S01]  /*55d0*/  IMAD.MOV.U32 R3, RZ, RZ, 0x3fb3823b ;  /* 0x3fb3823bff037424 */ /* 0x000fe200078e00ff */
[----:B------:R-:W-:Y:S01]  /*55e0*/  UMOV UR7, 0x3fb0066b ;  /* 0x3fb0066b00077882 */ /* 0x000fe20000000000 */
[----:B------:R-:W-:-:S04]  /*55f0*/  ISETP.GT.AND P0, PT, R0, -0x1, PT ;  /* 0xffffffff0000780c */ /* 0x000fc80003f04270 */
[----:B------:R-:W-:Y:S01]  /*5600*/  DFMA R2, R8, UR6, -R2 ;  /* 0x0000000608027c2b */ /* 0x000fe20008000802 */
        /* <DEDUP_REMOVED lines=37> */
[----:B------:R-:W-:Y:S01]  /*5860*/  @!P0 IMAD.MOV.U32 R2, RZ, RZ, 0x33145c07 ;  /* 0x33145c07ff028424 */ /* 0x000fe200078e00ff */
[----:B------:R-:W-:Y:S01]  /*5870*/  @P0 MOV R11, 0x3c91a626 ;  /* 0x3c91a626000b0802 */ /* 0x000fe20000000f00 */
[----:B------:R-:W-:Y:S02]  /*5880*/  @!P0 IMAD.MOV.U32 R3, RZ, RZ, 0x3c91a626 ;  /* 0x3c91a626ff038424 */ /* 0x000fe400078e00ff */
[----:B------:R-:W-:-:S04]  /*5890*/  @P0 IMAD.MOV.U32 R10, RZ, RZ, 0x33145c07 ;  /* 0x33145c07ff0a0424 */ /* 0x000fc800078e00ff */
[C---:B------:R-:W-:Y:S02]  /*58a0*/  @!P0 DADD R2, R8.reuse, R2 ;  /* 0x0000000008028229 */ /* 0x040fe40000000002 */
[----:B------:R-:W-:-:S06]  /*58b0*/  @P0 DADD R8, R8, -R10 ;  /* 0x0000000008080229 */ /* 0x000fcc000000080a */
[----:B------:R-:W-:Y:S02]  /*58c0*/  @!P0 DADD R2, R2, UR6 ;  /* 0x0000000602028e29 */ /* 0x000fe40008000000 */
[----:B------:R-:W-:Y:S01]  /*58d0*/  @P0 DADD R2, -R8, UR6 ;  /* 0x0000000608020e29 */ /* 0x000fe20008000100 */
[----:B------:R-:W-:Y:S10]  /*58e0*/  BRA `(.L_x_116) ;  /* 0x0000000000fc7947 */ /* 0x000ff40003800000 */
.L_x_115:
[----:B------:R-:W-:Y:S01]  /*58f0*/  DADD R2, -|R10|, 1 ;  /* 0x3ff000000a027429 */ /* 0x000fe20000000300 */
[----:B------:R-:W-:Y:S01]  /*5900*/  IMAD.MOV.U32 R8, RZ, RZ, 0x66faac4b ;  /* 0x66faac4bff087424 */ /* 0x000fe200078e00ff */
[----:B------:R-:W-:Y:S01]  /*5910*/  UMOV UR6, 0x71155f70 ;  /* 0x71155f7000067882 */ /* 0x000fe20000000000 */
[----:B------:R-:W-:Y:S01]  /*5920*/  IMAD.MOV.U32 R9, RZ, RZ, 0x3ebac2fe ;  /* 0x3ebac2feff097424 */ /* 0x000fe200078e00ff */
[----:B------:R-:W-:Y:S01]  /*5930*/  UMOV UR7, 0x3ec715b3 ;  /* 0x3ec715b300077882 */ /* 0x000fe20000000000 */
[----:B------:R-:W-:-:S04]  /*5940*/  DMUL R10, RZ, |R10| ;  /* 0x4000000aff0a7228 */ /* 0x000fc80000000000 */
        /* <DEDUP_REMOVED lines=10> */
[----:B------:R-:W-:Y:S02]  /*59f0*/  VIADD R9, R3, 0xfff00000 ;  /* 0xfff0000003097836 */ /* 0x000fe40000000000 */
[----:B------:R-:W-:-:S03]  /*5a00*/  IMAD.MOV.U32 R8, RZ, RZ, R2 ;  /* 0x000000ffff087224 */ /* 0x000fc600078e0002 */
        /* <DEDUP_REMOVED lines=12> */
[----:B------:R-:W-:Y:S01]  /*5ad0*/  DFMA R20, R2, R14, UR6 ;  /* 0x0000000602147e2b */ /* 0x000fe2000800000e */
[----:B------:R-:W-:Y:S01]  /*5ae0*/  UMOV UR6, 0x60009c8f ;  /* 0x60009c8f00067882 */ /* 0x000fe20000000000 */
[----:B------:R-:W-:Y:S01]  /*5af0*/  UMOV UR7, 0x3f46e8ba ;  /* 0x3f46e8ba00077882 */ /* 0x000fe20000000000 */
[----:B------:R-:W-:Y:S01]  /*5b00*/  VIADD R15, R13, 0xfff00000 ;  /* 0xfff000000d0f7836 */ /* 0x000fe20000000000 */
[----:B------:R-:W-:Y:S01]  /*5b10*/  DFMA R18, R16, -R16, R8 ;  /* 0x800000101012722b */ /* 0x000fe20000000008 */
[----:B------:R-:W-:-:S03]  /*5b20*/  MOV R14, RZ ;  /* 0x000000ff000e7202 */ /* 0x000fc60000000f00 */
        /* <DEDUP_REMOVED lines=16> */
[----:B------:R-:W-:-:S04]  /*5c30*/  DFMA R8, R12, R8, R18 ;  /* 0x000000080c08722b */ /* 0x000fc80000000012 */
[----:B------:R-:W-:-:S06]  /*5c40*/  DFMA R20, R2, R20, UR6 ;  /* 0x0000000602147e2b */ /* 0x000fcc0008000014 */
        /* <DEDUP_REMOVED lines=8> */
[----:B------:R-:W-:-:S07]  /*5cd0*/  FSEL R3, R9, R11, !P0 ;  /* 0x0000000b09037208 */ /* 0x000fce0004000000 */
.L_x_116:
[----:B------:R-:W-:Y:S05]  /*5ce0*/  BSYNC.RECONVERGENT B1 ;  /* 0x0000000000017941 */ /* 0x000fea0003800200 */
.L_x_114:
[----:B------:R1:W2:Y:S02]  /*5cf0*/  F2F.F32.F64 R21, R2 ;  /* 0x0000000200157310 */ /* 0x0002a40000301000 */
.L_x_113:
[----:B------:R-:W-:Y:S05]  /*5d00*/  BSYNC.RECONVERGENT B0 ;  /* 0x0000000000007941 */ /* 0x000fea0003800200 */
.L_x_112:
[----:B------:R-:W3:Y:S01]  /*5d10*/  LDC.64 R8, c[0x0][0x460] ;  /* 0x00011800ff087b82 */ /* 0x000ee20000000a00 */
[----:B------:R-:W4:Y:S07]  /*5d20*/  LDCU.64 UR6, c[0x0][0x468] ;  /* 0x00008d00ff0677ac */ /* 0x000f2e0008000a00 */
[----:B-1----:R-:W1:Y:S01]  /*5d30*/  LDC.64 R2, c[0x0][0x458] ;  /* 0x00011600ff027b82 */ /* 0x002e620000000a00 */
[C-C-:B----4-:R-:W-:Y:S02]  /*5d40*/  IMAD R11, R5.reuse, UR6, R6.reuse ;  /* 0x00000006050b7c24 */ /* 0x150fe4000f8e0206 */
[----:B------:R-:W-:-:S02]  /*5d50*/  IMAD R5, R5, UR7, R6 ;  /* 0x0000000705057c24 */ /* 0x000fc4000f8e0206 */
[----:B---3--:R-:W-:-:S06]  /*5d60*/  IMAD.WIDE R8, R11, 0x4, R8 ;  /* 0x000000040b087825 */ /* 0x008fcc00078e0208 */
[----:B------:R-:W3:Y:S01]  /*5d70*/  LDG.E R8, desc[UR4][R8.64] ;  /* 0x0000000408087981 */ /* 0x000ee2000c1e1900 */
[----:B-1----:R-:W-:-:S06]  /*5d80*/  IMAD.WIDE R2, R5, 0x8, R2 ;  /* 0x0000000805027825 */ /* 0x002fcc00078e0202 */
[----:B------:R-:W4:Y:S01]  /*5d90*/  LDG.E.64 R2, desc[UR4][R2.64] ;  /* 0x0000000402027981 */ /* 0x000f22000c1e1b00 */
[----:B---3--:R-:W-:-:S04]  /*5da0*/  IMAD R5, R4, R8, R7 ;  /* 0x0000000804057224 */ /* 0x008fc800078e0207 */
[----:B----4-:R-:W-:-:S05]  /*5db0*/  IMAD.WIDE R4, R5, 0x4, R2 ;  /* 0x0000000405047825 */ /* 0x010fca00078e0202 */
[----:B--2---:R-:W-:Y:S01]  /*5dc0*/  ST.E desc[UR4][R4.64], R21 ;  /* 0x0000001504007985 */ /* 0x004fe2000c101904 */
[----:B------:R-:W-:Y:S05]  /*5dd0*/  EXIT ;  /* 0x000000000000794d */ /* 0x000fea0003800000 */
        .weak           $__internal_3_$__cuda_sm20_dblrcp_rn_slowpath_v3
        .type           $__internal_3_$__cuda_sm20_dblrcp_rn_slowpath_v3,@function
        .size           $__internal_3_$__cuda_sm20_dblrcp_rn_slowpath_v3,($__internal_4_$__cuda_sm20_div_rn_f64_full - $__internal_3_$__cuda_sm20_dblrcp_rn_slowpath_v3)
$__internal_3_$__cuda_sm20_dblrcp_rn_slowpath_v3:
[----:B------:R-:W-:Y:S01]  /*5de0*/  DSETP.GTU.AND P1, PT, |R14|, +INF , PT ;  /* 0x7ff000000e00742a */ /* 0x000fe20003f2c200 */
[----:B------:R-:W-:-:S13]  /*5df0*/  BSSY.RECONVERGENT B2, `(.L_x_117) ;  /* 0x0000024000027945 */ /* 0x000fda0003800200 */
[----:B------:R-:W-:Y:S05]  /*5e00*/  @P1 BRA `(.L_x_118) ;  /* 0x0000000000801947 */ /* 0x000fea0003800000 */
[----:B------:R-:W-:-:S05]  /*5e10*/  LOP3.LUT R17, R15, 0x7fffffff, RZ, 0xc0, !PT ;  /* 0x7fffffff0f117812 */ /* 0x000fca00078ec0ff */
[----:B------:R-:W-:-:S05]  /*5e20*/  VIADD R16, R17, 0xffffffff ;  /* 0xffffffff11107836 */ /* 0x000fca0000000000 */
[----:B------:R-:W-:-:S13]  /*5e30*/  ISETP.GE.U32.AND P1, PT, R16, 0x7fefffff, PT ;  /* 0x7fefffff1000780c */ /* 0x000fda0003f26070 */
[----:B------:R-:W-:Y:S01]  /*5e40*/  @P1 LOP3.LUT R19, R15, 0x7ff00000, RZ, 0x3c, !PT ;  /* 0x7ff000000f131812 */ /* 0x000fe200078e3cff */
[----:B------:R-:W-:Y:S01]  /*5e50*/  @P1 IMAD.MOV.U32 R18, RZ, RZ, RZ ;  /* 0x000000ffff121224 */ /* 0x000fe200078e00ff */
[----:B------:R-:W-:Y:S06]  /*5e60*/  @P1 BRA `(.L_x_119) ;  /* 0x0000000000701947 */ /* 0x000fec0003800000 */
[----:B------:R-:W-:-:S13]  /*5e70*/  ISETP.GE.U32.AND P1, PT, R17, 0x1000001, PT ;  /* 0x010000011100780c */ /* 0x000fda0003f26070 */
[----:B------:R-:W-:Y:S05]  /*5e80*/  @!P1 BRA `(.L_x_120) ;  /* 0x0000000000389947 */ /* 0x000fea0003800000 */
[----:B------:R-:W-:Y:S02]  /*5e90*/  VIADD R17, R15, 0xc0200000 ;  /* 0xc02000000f117836 */ /* 0x000fe40000000000 */
[----:B------:R-:W-:Y:S02]  /*5ea0*/  IMAD.MOV.U32 R16, RZ, RZ, R14 ;  /* 0x000000ffff107224 */ /* 0x000fe400078e000e */
[----:B------:R-:W0:Y:S01]  /*5eb0*/  MUFU.RCP64H R19, R17 ;  /* 0x0000001100137308 */ /* 0x000e220000001800 */
[----:B------:R-:W-:-:S06]  /*5ec0*/  IMAD.MOV.U32 R18, RZ, RZ, R21 ;  /* 0x000000ffff127224 */ /* 0x000fcc00078e0015 */
        /* <DEDUP_REMOVED lines=10> */
.L_x_120:
[----:B------:R-:W-:Y:S01]  /*5f70*/  DMUL R14, R14, 8.11296384146066816958e+31 ;  /* 0x469000000e0e7828 */ /* 0x000fe20000000000 */
[----:B------:R-:W-:-:S05]  /*5f80*/  MOV R16, R21 ;  /* 0x0000001500107202 */ /* 0x000fca0000000f00 */
        /* <DEDUP_REMOVED lines=8> */
.L_x_118:
[----:B------:R-:W-:Y:S01]  /*6010*/  LOP3.LUT R19, R15, 0x80000, RZ, 0xfc, !PT ;  /* 0x000800000f137812 */ /* 0x000fe200078efcff */
[----:B------:R-:W-:-:S07]  /*6020*/  IMAD.MOV.U32 R18, RZ, RZ, R14 ;  /* 0x000000ffff127224 */ /* 0x000fce00078e000e */
.L_x_119:
[----:B------:R-:W-:Y:S05]  /*6030*/  BSYNC.RECONVERGENT B2 ;  /* 0x0000000000027941 */ /* 0x000fea0003800200 */
.L_x_117:
[----:B------:R-:W-:Y:S02]  /*6040*/  IMAD.MOV.U32 R14, RZ, RZ, R12 ;  /* 0x000000ffff0e7224 */ /* 0x000fe400078e000c */
[----:B------:R-:W-:-:S04]  /*6050*/  IMAD.MOV.U32 R15, RZ, RZ, 0x0 ;  /* 0x00000000ff0f7424 */ /* 0x000fc800078e00ff */
[----:B------:R-:W-:Y:S05]  /*6060*/  RET.REL.NODEC R14 `(eigenBatch3d) ;  /* 0xffffff9c0ee47950 */ /* 0x000fea0003c3ffff */
        .weak           $__internal_4_$__cuda_sm20_div_rn_f64_full
        .type           $__internal_4_$__cuda_sm20_div_rn_f64_full,@function
        .size           $__internal_4_$__cuda_sm20_div_rn_f64_full,($__internal_5_$__cuda_sm20_dsqrt_rn_f64_mediumpath_v1 - $__internal_4_$__cuda_sm20_div_rn_f64_full)
$__internal_4_$__cuda_sm20_div_rn_f64_full:
[C---:B------:R-:W-:Y:S01]  /*6070*/  FSETP.GEU.AND P1, PT, |R21|.reuse, 1.469367938527859385e-39, PT ;  /* 0x001000001500780b */ /* 0x040fe20003f2e200 */
[----:B------:R-:W-:Y:S01]  /*6080*/  IMAD.MOV.U32 R42, RZ, RZ, 0x1 ;  /* 0x00000001ff2a7424 */ /* 0x000fe200078e00ff */
[----:B------:R-:W-:Y:S01]  /*6090*/  LOP3.LUT R22, R21, 0x800fffff, RZ, 0xc0, !PT ;  /* 0x800fffff15167812 */ /* 0x000fe200078ec0ff */
[----:B------:R-:W-:Y:S01]  /*60a0*/  IMAD.MOV.U32 R38, RZ, RZ, 0x1ca00000 ;  /* 0x1ca00000ff267424 */ /* 0x000fe200078e00ff */
[C---:B------:R-:W-:Y:S01]  /*60b0*/  FSETP.GEU.AND P4, PT, |R19|.reuse, 1.469367938527859385e-39, PT ;  /* 0x001000001300780b */ /* 0x040fe20003f8e200 */
[----:B------:R-:W-:Y:S01]  /*60c0*/  BSSY.RECONVERGENT B0, `(.L_x_121) ;  /* 0x0000052000007945 */ /* 0x000fe20003800200 */
[----:B------:R-:W-:Y:S01]  /*60d0*/  LOP3.LUT R23, R22, 0x3ff00000, RZ, 0xfc, !PT ;  /* 0x3ff0000016177812 */ /* 0x000fe200078efcff */
[----:B------:R-:W-:Y:S01]  /*60e0*/  IMAD.MOV.U32 R22, RZ, RZ, R20 ;  /* 0x000000ffff167224 */ /* 0x000fe200078e0014 */
[----:B------:R-:W-:Y:S02]  /*60f0*/  LOP3.LUT R17, R19, 0x7ff00000, RZ, 0xc0, !PT ;  /* 0x7ff0000013117812 */ /* 0x000fe400078ec0ff */
[----:B------:R-:W-:-:S03]  /*6100*/  LOP3.LUT R40, R21, 0x7ff00000, RZ, 0xc0, !PT ;  /* 0x7ff0000015287812 */ /* 0x000fc600078ec0ff */
[----:B------:R-:W-:Y:S01]  /*6110*/  @!P1 DMUL R22, R20, 8.98846567431157953865e+307 ;  /* 0x7fe0000014169828 */ /* 0x000fe20000000000 */
[----:B------:R-:W-:Y:S01]  /*6120*/  ISETP.GE.U32.AND P3, PT, R17, R40, PT ;  /* 0x000000281100720c */ /* 0x000fe20003f66070 */
[----:B------:R-:W-:Y:S02]  /*6130*/  IMAD.MOV.U32 R39, RZ, RZ, R17 ;  /* 0x000000ffff277224 */ /* 0x000fe400078e0011 */
[----:B------:R-:W-:Y:S02]  /*6140*/  @!P4 LOP3.LUT R32, R21, 0x7ff00000, RZ, 0xc0, !PT ;  /* 0x7ff000001520c812 */ /* 0x000fe400078ec0ff */
[----:B------:R-:W0:Y:S01]  /*6150*/  MUFU.RCP64H R43, R23 ;  /* 0x00000017002b7308 */ /* 0x000e220000001800 */
[----:B------:R-:W-:Y:S02]  /*6160*/  SEL R33, R38, 0x63400000, !P3 ;  /* 0x6340000026217807 */ /* 0x000fe40005800000 */
[----:B------:R-:W-:Y:S02]  /*6170*/  @!P4 ISETP.GE.U32.AND P5, PT, R17, R32, PT ;  /* 0x000000201100c20c */ /* 0x000fe40003fa6070 */
[----:B------:R-:W-:-:S02]  /*6180*/  LOP3.LUT R33, R33, 0x800fffff, R19, 0xf8, !PT ;  /* 0x800fffff21217812 */ /* 0x000fc400078ef813 */
[----:B------:R-:W-:Y:S01]  /*6190*/  @!P1 LOP3.LUT R40, R23, 0x7ff00000, RZ, 0xc0, !PT ;  /* 0x7ff0000017289812 */ /* 0x000fe200078ec0ff */
[----:B0-----:R-:W-:-:S08]  /*61a0*/  DFMA R34, R42, -R22, 1 ;  /* 0x3ff000002a22742b */ /* 0x001fd00000000816 */
[----:B------:R-:W-:-:S08]  /*61b0*/  DFMA R34, R34, R34, R34 ;  /* 0x000000222222722b */ /* 0x000fd00000000022 */
[----:B------:R-:W-:Y:S01]  /*61c0*/  DFMA R42, R42, R34, R42 ;  /* 0x000000222a2a722b */ /* 0x000fe2000000002a */
[----:B------:R-:W-:Y:S01]  /*61d0*/  @!P4 SEL R35, R38, 0x63400000, !P5 ;  /* 0x634000002623c807 */ /* 0x000fe20006800000 */
[----:B------:R-:W-:-:S03]  /*61e0*/  @!P4 IMAD.MOV.U32 R34, RZ, RZ, RZ ;  /* 0x000000ffff22c224 */ /* 0x000fc600078e00ff */
[----:B------:R-:W-:-:S03]  /*61f0*/  @!P4 LOP3.LUT R32, R35, 0x80000000, R19, 0xf8, !PT ;  /* 0x800000002320c812 */ /* 0x000fc600078ef813 */
[----:B------:R-:W-:Y:S01]  /*6200*/  DFMA R44, R42, -R22, 1 ;  /* 0x3ff000002a2c742b */ /* 0x000fe20000000816 */
[----:B------:R-:W-:Y:S02]  /*6210*/  @!P4 LOP3.LUT R35, R32, 0x100000, RZ, 0xfc, !PT ;  /* 0x001000002023c812 */ /* 0x000fe400078efcff */
[----:B------:R-:W-:-:S05]  /*6220*/  MOV R32, R18 ;  /* 0x0000001200207202 */ /* 0x000fca0000000f00 */
[----:B------:R-:W-:Y:S02]  /*6230*/  DFMA R44, R42, R44, R42 ;  /* 0x0000002c2a2c722b */ /* 0x000fe4000000002a */
[----:B------:R-:W-:-:S08]  /*6240*/  @!P4 DFMA R32, R32, 2, -R34 ;  /* 0x400000002020c82b */ /* 0x000fd00000000822 */
[----:B------:R-:W-:Y:S02]  /*6250*/  DMUL R42, R44, R32 ;  /* 0x000000202c2a7228 */ /* 0x000fe40000000000 */
[----:B------:R-:W-:-:S05]  /*6260*/  @!P4 LOP3.LUT R39, R33, 0x7ff00000, RZ, 0xc0, !PT ;  /* 0x7ff000002127c812 */ /* 0x000fca00078ec0ff */
[----:B------:R-:W-:Y:S01]  /*6270*/  VIADD R41, R39, 0xffffffff ;  /* 0xffffffff27297836 */ /* 0x000fe20000000000 */
[----:B------:R-:W-:-:S04]  /*6280*/  DFMA R34, R42, -R22, R32 ;  /* 0x800000162a22722b */ /* 0x000fc80000000020 */
[----:B------:R-:W-:Y:S01]  /*6290*/  ISETP.GT.U32.AND P1, PT, R41, 0x7feffffe, PT ;  /* 0x7feffffe2900780c */ /* 0x000fe20003f24070 */
[----:B------:R-:W-:-:S03]  /*62a0*/  VIADD R41, R40, 0xffffffff ;  /* 0xffffffff28297836 */ /* 0x000fc60000000000 */
[----:B------:R-:W-:Y:S02]  /*62b0*/  DFMA R34, R44, R34, R42 ;  /* 0x000000222c22722b */ /* 0x000fe4000000002a */
[----:B------:R-:W-:-:S13]  /*62c0*/  ISETP.GT.U32.OR P1, PT, R41, 0x7feffffe, P1 ;  /* 0x7feffffe2900780c */ /* 0x000fda0000f24470 */
[----:B------:R-:W-:Y:S05]  /*62d0*/  @P1 BRA `(.L_x_122) ;  /* 0x00000000006c1947 */ /* 0x000fea0003800000 */
[----:B------:R-:W-:-:S04]  /*62e0*/  LOP3.LUT R18, R21, 0x7ff00000, RZ, 0xc0, !PT ;  /* 0x7ff0000015127812 */ /* 0x000fc800078ec0ff */
[CC--:B------:R-:W-:Y:S02]  /*62f0*/  VIADDMNMX R19, R17.reuse, -R18.reuse, 0xb9600000, !PT ;  /* 0xb960000011137446 */ /* 0x0c0fe40007800912 */
[----:B------:R-:W-:Y:S02]  /*6300*/  ISETP.GE.U32.AND P1, PT, R17, R18, PT ;  /* 0x000000121100720c */ /* 0x000fe40003f26070 */
[----:B------:R-:W-:Y:S02]  /*6310*/  VIMNMX R19, PT, PT, R19, 0x46a00000, PT ;  /* 0x46a0000013137848 */ /* 0x000fe40003fe0100 */
[----:B------:R-:W-:-:S05]  /*6320*/  SEL R38, R38, 0x63400000, !P1 ;  /* 0x6340000026267807 */ /* 0x000fca0004800000 */
[----:B------:R-:W-:Y:S01]  /*6330*/  IMAD.IADD R19, R19, 0x1, -R38 ;  /* 0x0000000113137824 */ /* 0x000fe200078e0a26 */
[----:B------:R-:W-:-:S03]  /*6340*/  MOV R38, RZ ;  /* 0x000000ff00267202 */ /* 0x000fc60000000f00 */
[----:B------:R-:W-:-:S06]  /*6350*/  VIADD R39, R19, 0x7fe00000 ;  /* 0x7fe0000013277836 */ /* 0x000fcc0000000000 */
[----:B------:R-:W-:-:S10]  /*6360*/  DMUL R42, R34, R38 ;  /* 0x00000026222a7228 */ /* 0x000fd40000000000 */
[----:B------:R-:W-:-:S13]  /*6370*/  FSETP.GTU.AND P1, PT, |R43|, 1.469367938527859385e-39, PT ;  /* 0x001000002b00780b */ /* 0x000fda0003f2c200 */
[----:B------:R-:W-:Y:S05]  /*6380*/  @P1 BRA `(.L_x_123) ;  /* 0x0000000000941947 */ /* 0x000fea0003800000 */
[----:B------:R-:W-:Y:S01]  /*6390*/  DFMA R22, R34, -R22, R32 ;  /* 0x800000162216722b */ /* 0x000fe20000000020 */
[----:B------:R-:W-:-:S09]  /*63a0*/  IMAD.MOV.U32 R38, RZ, RZ, RZ ;  /* 0x000000ffff267224 */ /* 0x000fd200078e00ff */
[C---:B------:R-:W-:Y:S02]  /*63b0*/  FSETP.NEU.AND P1, PT, R23.reuse, RZ, PT ;  /* 0x000000ff1700720b */ /* 0x040fe40003f2d000 */
[----:B------:R-:W-:-:S04]  /*63c0*/  LOP3.LUT R20, R23, 0x80000000, R21, 0x48, !PT ;  /* 0x8000000017147812 */ /* 0x000fc800078e4815 */
[----:B------:R-:W-:-:S07]  /*63d0*/  LOP3.LUT R39, R20, R39, RZ, 0xfc, !PT ;  /* 0x0000002714277212 */ /* 0x000fce00078efcff */
[----:B------:R-:W-:Y:S05]  /*63e0*/  @!P1 BRA `(.L_x_123) ;  /* 0x00000000007c9947 */ /* 0x000fea0003800000 */
[----:B------:R-:W-:Y:S01]  /*63f0*/  IMAD.MOV R23, RZ, RZ, -R19 ;  /* 0x000000ffff177224 */ /* 0x000fe200078e0a13 */
[----:B------:R-:W-:Y:S01]  /*6400*/  IADD3 R19, PT, PT, -R19, -0x43300000, RZ ;  /* 0xbcd0000013137810 */ /* 0x000fe20007ffe1ff */
[----:B------:R-:W-:-:S06]  /*6410*/  IMAD.MOV.U32 R22, RZ, RZ, RZ ;  /* 0x000000ffff167224 */ /* 0x000fcc00078e00ff */
[----:B------:R-:W-:Y:S02]  /*6420*/  DFMA R22, R42, -R22, R34 ;  /* 0x800000162a16722b */ /* 0x000fe40000000022 */
[----:B------:R-:W-:-:S08]  /*6430*/  DMUL.RP R34, R34, R38 ;  /* 0x0000002622227228 */ /* 0x000fd00000008000 */
[----:B------:R-:W-:Y:S02]  /*6440*/  FSETP.NEU.AND P1, PT, |R23|, R19, PT ;  /* 0x000000131700720b */ /* 0x000fe40003f2d200 */
[----:B------:R-:W-:Y:S02]  /*6450*/  LOP3.LUT R17, R35, R20, RZ, 0x3c, !PT ;  /* 0x0000001423117212 */ /* 0x000fe400078e3cff */
[----:B------:R-:W-:Y:S02]  /*6460*/  FSEL R42, R34, R42, !P1 ;  /* 0x0000002a222a7208 */ /* 0x000fe40004800000 */
[----:B------:R-:W-:Y:S01]  /*6470*/  FSEL R43, R17, R43, !P1 ;  /* 0x0000002b112b7208 */ /* 0x000fe20004800000 */
[----:B------:R-:W-:Y:S06]  /*6480*/  BRA `(.L_x_123) ;  /* 0x0000000000547947 */ /* 0x000fec0003800000 */
.L_x_122:
        /* <DEDUP_REMOVED lines=16> */
.L_x_125:
[----:B------:R-:W-:Y:S01]  /*6590*/  LOP3.LUT R43, R21, 0x80000, RZ, 0xfc, !PT ;  /* 0x00080000152b7812 */ /* 0x000fe200078efcff */
[----:B------:R-:W-:Y:S01]  /*65a0*/  IMAD.MOV.U32 R42, RZ, RZ, R20 ;  /* 0x000000ffff2a7224 */ /* 0x000fe200078e0014 */
[----:B------:R-:W-:Y:S06]  /*65b0*/  BRA `(.L_x_123) ;  /* 0x0000000000087947 */ /* 0x000fec0003800000 */
.L_x_124:
[----:B------:R-:W-:Y:S01]  /*65c0*/  LOP3.LUT R43, R19, 0x80000, RZ, 0xfc, !PT ;  /* 0x00080000132b7812 */ /* 0x000fe200078efcff */
[----:B------:R-:W-:-:S07]  /*65d0*/  IMAD.MOV.U32 R42, RZ, RZ, R18 ;  /* 0x000000ffff2a7224 */ /* 0x000fce00078e0012 */
.L_x_123:
[----:B------:R-:W-:Y:S05]  /*65e0*/  BSYNC.RECONVERGENT B0 ;  /* 0x0000000000007941 */ /* 0x000fea0003800200 */
.L_x_121:
[----:B------:R-:W-:-:S04]  /*65f0*/  IMAD.MOV.U32 R17, RZ, RZ, 0x0 ;  /* 0x00000000ff117424 */ /* 0x000fc800078e00ff */
[----:B------:R-:W-:Y:S05]  /*6600*/  RET.REL.NODEC R16 `(eigenBatch3d) ;  /* 0xffffff98107c7950 */ /* 0x000fea0003c3ffff */
        .weak           $__internal_5_$__cuda_sm20_dsqrt_rn_f64_mediumpath_v1
        .type           $__internal_5_$__cuda_sm20_dsqrt_rn_f64_mediumpath_v1,@function
        .size           $__internal_5_$__cuda_sm20_dsqrt_rn_f64_mediumpath_v1,($__internal_6_$__cuda_sm20_sqrt_rn_f32_slowpath - $__internal_5_$__cuda_sm20_dsqrt_rn_f64_mediumpath_v1)
$__internal_5_$__cuda_sm20_dsqrt_rn_f64_mediumpath_v1:
[----:B------:R-:W-:Y:S01]  /*6610*/  ISETP.GE.U32.AND P0, PT, R8, -0x3400000, PT ;  /* 0xfcc000000800780c */ /* 0x000fe20003f06070 */
[----:B------:R-:W-:Y:S01]  /*6620*/  BSSY.RECONVERGENT B2, `(.L_x_126) ;  /* 0x0000026000027945 */ /* 0x000fe20003800200 */
[----:B------:R-:W-:Y:S01]  /*6630*/  IMAD.MOV.U32 R32, RZ, RZ, R34 ;  /* 0x000000ffff207224 */ /* 0x000fe200078e0022 */
[----:B------:R-:W-:Y:S01]  /*6640*/  MOV R9, R23 ;  /* 0x0000001700097202 */ /* 0x000fe20000000f00 */
[----:B------:R-:W-:-:S09]  /*6650*/  IMAD.MOV.U32 R8, RZ, RZ, R22 ;  /* 0x000000ffff087224 */ /* 0x000fd200078e0016 */
[----:B------:R-:W-:Y:S05]  /*6660*/  @!P0 BRA `(.L_x_127) ;  /* 0x0000000000208947 */ /* 0x000fea0003800000 */
[----:B------:R-:W-:-:S10]  /*6670*/  DFMA.RM R8, R8, R32, R20 ;  /* 0x000000200808722b */ /* 0x000fd40000004014 */
[----:B------:R-:W-:-:S05]  /*6680*/  IADD3 R20, P0, PT, R8, 0x1, RZ ;  /* 0x0000000108147810 */ /* 0x000fca0007f1e0ff */
[----:B------:R-:W-:-:S06]  /*6690*/  IMAD.X R21, RZ, RZ, R9, P0 ;  /* 0x000000ffff157224 */ /* 0x000fcc00000e0609 */
[----:B------:R-:W-:-:S08]  /*66a0*/  DFMA.RP R14, -R8, R20, R14 ;  /* 0x00000014080e722b */ /* 0x000fd0000000810e */
[----:B------:R-:W-:-:S06]  /*66b0*/  DSETP.GT.AND P0, PT, R14, RZ, PT ;  /* 0x000000ff0e00722a */ /* 0x000fcc0003f04000 */
[----:B------:R-:W-:Y:S02]  /*66c0*/  FSEL R8, R20, R8, P0 ;  /* 0x0000000814087208 */ /* 0x000fe40000000000 */
[----:B------:R-:W-:Y:S01]  /*66d0*/  FSEL R9, R21, R9, P0 ;  /* 0x0000000915097208 */ /* 0x000fe20000000000 */
[----:B------:R-:W-:Y:S06]  /*66e0*/  BRA `(.L_x_128) ;  /* 0x0000000000647947 */ /* 0x000fec0003800000 */
.L_x_127:
        /* <DEDUP_REMOVED lines=9> */
[----:B------:R-:W-:Y:S02]  /*6780*/  IMAD.MOV.U32 R22, RZ, RZ, 0x0 ;  /* 0x00000000ff167424 */ /* 0x000fe400078e00ff */
[----:B------:R-:W-:Y:S02]  /*6790*/  IMAD.MOV.U32 R14, RZ, RZ, RZ ;  /* 0x000000ffff0e7224 */ /* 0x000fe400078e00ff */
[----:B------:R-:W-:Y:S01]  /*67a0*/  IMAD.MOV.U32 R23, RZ, RZ, 0x3fd80000 ;  /* 0x3fd80000ff177424 */ /* 0x000fe200078e00ff */
[----:B------:R-:W0:Y:S03]  /*67b0*/  MUFU.RSQ64H R15, R9 ;  /* 0x00000009000f7308 */ /* 0x000e260000001c00 */
        /* <DEDUP_REMOVED lines=11> */
.L_x_129:
[----:B------:R-:W-:-:S11]  /*6870*/  DADD R8, R14, R14 ;  /* 0x000000000e087229 */ /* 0x000fd6000000000e */
.L_x_128:
[----:B------:R-:W-:Y:S05]  /*6880*/  BSYNC.RECONVERGENT B2 ;  /* 0x0000000000027941 */ /* 0x000fea0003800200 */
.L_x_126:
[----:B------:R-:W-:-:S04]  /*6890*/  IMAD.MOV.U32 R17, RZ, RZ, 0x0 ;  /* 0x00000000ff117424 */ /* 0x000fc800078e00ff */
[----:B------:R-:W-:Y:S05]  /*68a0*/  RET.REL.NODEC R16 `(eigenBatch3d) ;  /* 0xffffff9410d47950 */ /* 0x000fea0003c3ffff */
        .weak           $__internal_6_$__cuda_sm20_sqrt_rn_f32_slowpath
        .type           $__internal_6_$__cuda_sm20_sqrt_rn_f32_slowpath,@function
        .size           $__internal_6_$__cuda_sm20_sqrt_rn_f32_slowpath,($eigenBatch3d$__internal_trig_reduction_slowpathd - $__internal_6_$__cuda_sm20_sqrt_rn_f32_slowpath)
$__internal_6_$__cuda_sm20_sqrt_rn_f32_slowpath:
[----:B------:R-:W-:-:S13]  /*68b0*/  LOP3.LUT P0, RZ, R12, 0x7fffffff, RZ, 0xc0, !PT ;  /* 0x7fffffff0cff7812 */ /* 0x000fda000780c0ff */
[----:B------:R-:W-:Y:S05]  /*68c0*/  @!P0 BRA `(.L_x_130) ;  /* 0x0000000000488947 */ /* 0x000fea0003800000 */
[----:B------:R-:W-:Y:S01]  /*68d0*/  FSETP.GEU.FTZ.AND P0, PT, R12, RZ, PT ;  /* 0x000000ff0c00720b */ /* 0x000fe20003f1e000 */
[----:B------:R-:W-:-:S12]  /*68e0*/  IMAD.MOV.U32 R0, RZ, RZ, R12 ;  /* 0x000000ffff007224 */ /* 0x000fd800078e000c */
[----:B------:R-:W-:Y:S01]  /*68f0*/  @!P0 IMAD.MOV.U32 R12, RZ, RZ, 0x7fffffff ;  /* 0x7fffffffff0c8424 */ /* 0x000fe200078e00ff */
[----:B------:R-:W-:Y:S06]  /*6900*/  @!P0 BRA `(.L_x_130) ;  /* 0x0000000000388947 */ /* 0x000fec0003800000 */
[----:B------:R-:W-:-:S13]  /*6910*/  FSETP.GTU.FTZ.AND P0, PT, |R0|, +INF , PT ;  /* 0x7f8000000000780b */ /* 0x000fda0003f1c200 */
[----:B------:R-:W-:Y:S01]  /*6920*/  @P0 FADD.FTZ R12, R0, 1 ;  /* 0x3f800000000c0421 */ /* 0x000fe20000010000 */
[----:B------:R-:W-:Y:S06]  /*6930*/  @P0 BRA `(.L_x_130) ;  /* 0x00000000002c0947 */ /* 0x000fec0003800000 */
[----:B------:R-:W-:-:S05]  /*6940*/  FADD.FTZ R12, |R0|, -RZ ;  /* 0x800000ff000c7221 */ /* 0x000fca0000010200 */
[----:B------:R-:W-:-:S13]  /*6950*/  FSETP.NEU.FTZ.AND P0, PT, R12, +INF , PT ;  /* 0x7f8000000c00780b */ /* 0x000fda0003f1d000 */
[----:B------:R-:W-:-:S04]  /*6960*/  @P0 FFMA R13, R0, 1.84467440737095516160e+19, RZ ;  /* 0x5f800000000d0823 */ /* 0x000fc800000000ff */
[----:B------:R-:W0:Y:S02]  /*6970*/  @P0 MUFU.RSQ R12, R13 ;  /* 0x0000000d000c0308 */ /* 0x000e240000001400 */
[----:B0-----:R-:W-:Y:S01]  /*6980*/  @P0 FMUL.FTZ R14, R13, R12 ;  /* 0x0000000c0d0e0220 */ /* 0x001fe20000410000 */
[----:B------:R-:W-:Y:S01]  /*6990*/  @P0 FMUL.FTZ R16, R12, 0.5 ;  /* 0x3f0000000c100820 */ /* 0x000fe20000410000 */
[----:B------:R-:W-:Y:S02]  /*69a0*/  @!P0 IMAD.MOV.U32 R12, RZ, RZ, R0 ;  /* 0x000000ffff0c8224 */ /* 0x000fe400078e0000 */
[----:B------:R-:W-:-:S04]  /*69b0*/  @P0 FADD.FTZ R15, -R14, -RZ ;  /* 0x800000ff0e0f0221 */ /* 0x000fc80000010100 */
[----:B------:R-:W-:-:S04]  /*69c0*/  @P0 FFMA R15, R14, R15, R13 ;  /* 0x0000000f0e0f0223 */ /* 0x000fc8000000000d */
[----:B------:R-:W-:-:S04]  /*69d0*/  @P0 FFMA R15, R15, R16, R14 ;  /* 0x000000100f0f0223 */ /* 0x000fc8000000000e */
[----:B------:R-:W-:-:S07]  /*69e0*/  @P0 FMUL.FTZ R12, R15, 2.3283064365386962891e-10 ;  /* 0x2f8000000f0c0820 */ /* 0x000fce0000410000 */
.L_x_130:
[----:B------:R-:W-:Y:S01]  /*69f0*/  IMAD.MOV.U32 R18, RZ, RZ, R12 ;  /* 0x000000ffff127224 */ /* 0x000fe200078e000c */
[----:B------:R-:W-:Y:S01]  /*6a00*/  MOV R12, R17 ;  /* 0x00000011000c7202 */ /* 0x000fe20000000f00 */
[----:B------:R-:W-:-:S04]  /*6a10*/  IMAD.MOV.U32 R13, RZ, RZ, 0x0 ;  /* 0x00000000ff0d7424 */ /* 0x000fc800078e00ff */
[----:B------:R-:W-:Y:S05]  /*6a20*/  RET.REL.NODEC R12 `(eigenBatch3d) ;  /* 0xffffff940c747950 */ /* 0x000fea0003c3ffff */
        .type           $eigenBatch3d$__internal_trig_reduction_slowpathd,@function
        .size           $eigenBatch3d$__internal_trig_reduction_slowpathd,(.L_x_243 - $eigenBatch3d$__internal_trig_reduction_slowpathd)
$eigenBatch3d$__internal_trig_reduction_slowpathd:
[--C-:B------:R-:W-:Y:S01]  /*6a30*/  SHF.R.U32.HI R14, RZ, 0x14, R13.reuse ;  /* 0x00000014ff0e7819 */ /* 0x100fe2000001160d */
[----:B------:R-:W-:Y:S02]  /*6a40*/  IMAD.MOV.U32 R21, RZ, RZ, R13 ;  /* 0x000000ffff157224 */ /* 0x000fe400078e000d */
[----:B------:R-:W-:Y:S01]  /*6a50*/  IMAD.MOV.U32 R15, RZ, RZ, RZ ;  /* 0x000000ffff0f7224 */ /* 0x000fe200078e00ff */
[----:B------:R-:W-:-:S04]  /*6a60*/  LOP3.LUT R16, R14, 0x7ff, RZ, 0xc0, !PT ;  /* 0x000007ff0e107812 */ /* 0x000fc800078ec0ff */
[----:B------:R-:W-:-:S13]  /*6a70*/  ISETP.NE.AND P0, PT, R16, 0x7ff, PT ;  /* 0x000007ff1000780c */ /* 0x000fda0003f05270 */
[----:B------:R-:W-:Y:S05]  /*6a80*/  @!P0 BRA `(.L_x_131) ;  /* 0x0000000800488947 */ /* 0x000fea0003800000 */
[----:B------:R-:W-:Y:S01]  /*6a90*/  VIADD R16, R16, 0xfffffc00 ;  /* 0xfffffc0010107836 */ /* 0x000fe20000000000 */
[----:B------:R-:W-:Y:S01]  /*6aa0*/  BSSY.RECONVERGENT B3, `(.L_x_132) ;  /* 0x000002f000037945 */ /* 0x000fe20003800200 */
[----:B------:R-:W-:Y:S01]  /*6ab0*/  VIADD R23, R1, 0x70 ;  /* 0x0000007001177836 */ /* 0x000fe20000000000 */
[----:B------:R-:W-:Y:S02]  /*6ac0*/  CS2R R18, SRZ ;  /* 0x0000000000127805 */ /* 0x000fe4000001ff00 */
[----:B------:R-:W-:Y:S02]  /*6ad0*/  SHF.R.U32.HI R15, RZ, 0x6, R16 ;  /* 0x00000006ff0f7819 */ /* 0x000fe40000011610 */
[----:B------:R-:W-:Y:S02]  /*6ae0*/  ISETP.GE.U32.AND P0, PT, R16, 0x80, PT ;  /* 0x000000801000780c */ /* 0x000fe40003f06070 */
[C---:B------:R-:W-:Y:S02]  /*6af0*/  IADD3 R22, PT, PT, -R15.reuse, 0x13, RZ ;  /* 0x000000130f167810 */ /* 0x040fe40007ffe1ff */
[----:B------:R-:W-:-:S02]  /*6b00*/  IADD3 R41, PT, PT, -R15, 0xf, RZ ;  /* 0x0000000f0f297810 */ /* 0x000fc40007ffe1ff */
[----:B------:R-:W-:-:S04]  /*6b10*/  SEL R22, R22, 0x12, P0 ;  /* 0x0000001216167807 */ /* 0x000fc80000000000 */
[----:B------:R-:W-:-:S13]  /*6b20*/  ISETP.GE.AND P0, PT, R41, R22, PT ;  /* 0x000000162900720c */ /* 0x000fda0003f06270 */
[----:B------:R-:W-:Y:S05]  /*6b30*/  @P0 BRA `(.L_x_133) ;  /* 0x0000000000940947 */ /* 0x000fea0003800000 */
[----:B------:R-:W0:Y:S01]  /*6b40*/  LDC.64 R16, c[0x0][0x358] ;  /* 0x0000d600ff107b82 */ /* 0x000e220000000a00 */
[C---:B------:R-:W-:Y:S01]  /*6b50*/  SHF.L.U64.HI R37, R20.reuse, 0xb, R21 ;  /* 0x0000000b14257819 */ /* 0x040fe20000010215 */
[----:B------:R-:W-:Y:S01]  /*6b60*/  HFMA2 R36, -RZ, RZ, 0, 0 ;  /* 0x00000000ff247431 */ /* 0x000fe200000001ff */
[----:B------:R-:W-:Y:S01]  /*6b70*/  BSSY.RECONVERGENT B4, `(.L_x_134) ;  /* 0x0000020000047945 */ /* 0x000fe20003800200 */
[----:B------:R-:W-:Y:S01]  /*6b80*/  IMAD.SHL.U32 R39, R20, 0x800, RZ ;  /* 0x0000080014277824 */ /* 0x000fe200078e00ff */
[----:B------:R-:W-:Y:S02]  /*6b90*/  IADD3 R38, PT, PT, RZ, -R15, -R22 ;  /* 0x8000000fff267210 */ /* 0x000fe40007ffe816 */
[----:B------:R-:W-:Y:S02]  /*6ba0*/  CS2R R18, SRZ ;  /* 0x0000000000127805 */ /* 0x000fe4000001ff00 */
[----:B------:R-:W-:-:S07]  /*6bb0*/  LOP3.LUT R37, R37, 0x80000000, RZ, 0xfc, !PT ;  /* 0x8000000025257812 */ /* 0x000fce00078efcff */
.L_x_135:
[----:B------:R-:W1:Y:S01]  /*6bc0*/  LDC.64 R20, c[0x4][RZ] ;  /* 0x01000000ff147b82 */ /* 0x000e620000000a00 */
[----:B0-----:R-:W-:Y:S02]  /*6bd0*/  R2UR UR6, R16 ;  /* 0x00000000100672ca */ /* 0x001fe400000e0000 */
[----:B------:R-:W-:Y:S01]  /*6be0*/  R2UR UR7, R17 ;  /* 0x00000000110772ca */ /* 0x000fe200000e0000 */
[----:B-1----:R-:W-:-:S12]  /*6bf0*/  IMAD.WIDE R20, R41, 0x8, R20 ;  /* 0x0000000829147825 */ /* 0x002fd800078e0214 */
[----:B------:R-:W2:Y:S01]  /*6c00*/  LDG.E.64.CONSTANT R20, desc[UR6][R20.64] ;  /* 0x0000000614147981 */ /* 0x000ea2000c1e9b00 */
[----:B------:R-:W-:Y:S01]  /*6c10*/  VIADD R38, R38, 0x1 ;  /* 0x0000000126267836 */ /* 0x000fe20000000000 */
[----:B------:R-:W-:Y:S01]  /*6c20*/  IADD3 R41, PT, PT, R41, 0x1, RZ ;  /* 0x0000000129297810 */ /* 0x000fe20007ffe0ff */
[----:B--2---:R-:W-:-:S04]  /*6c30*/  IMAD.WIDE.U32 R18, P2, R20, R39, R18 ;  /* 0x0000002714127225 */ /* 0x004fc80007840012 */
[----:B------:R-:W-:Y:S02]  /*6c40*/  IMAD R43, R20, R37, RZ ;  /* 0x00000025142b7224 */ /* 0x000fe400078e02ff */
[CC--:B------:R-:W-:Y:S02]  /*6c50*/  IMAD R40, R21.reuse, R39.reuse, RZ ;  /* 0x0000002715287224 */ /* 0x0c0fe400078e02ff */
[----:B------:R-:W-:Y:S01]  /*6c60*/  IMAD.HI.U32 R45, R21, R39, RZ ;  /* 0x00000027152d7227 */ /* 0x000fe200078e00ff */
[----:B------:R-:W-:-:S03]  /*6c70*/  IADD3 R19, P0, PT, R43, R19, RZ ;  /* 0x000000132b137210 */ /* 0x000fc60007f1e0ff */
[----:B------:R-:W-:Y:S01]  /*6c80*/  IMAD R43, R36, 0x8, R23 ;  /* 0x00000008242b7824 */ /* 0x000fe200078e0217 */
[----:B------:R-:W-:Y:S01]  /*6c90*/  IADD3 R19, P1, PT, R40, R19, RZ ;  /* 0x0000001328137210 */ /* 0x000fe20007f3e0ff */
[----:B------:R-:W-:-:S04]  /*6ca0*/  IMAD.HI.U32 R40, R20, R37, RZ ;  /* 0x0000002514287227 */ /* 0x000fc800078e00ff */
[----:B------:R-:W-:Y:S01]  /*6cb0*/  IMAD.X R40, RZ, RZ, R40, P2 ;  /* 0x000000ffff287224 */ /* 0x000fe200010e0628 */
[----:B------:R0:W-:Y:S01]  /*6cc0*/  STL.64 [R43], R18 ;  /* 0x000000122b007387 */ /* 0x0001e20000100a00 */
[----:B------:R-:W-:-:S03]  /*6cd0*/  IMAD.HI.U32 R20, R21, R37, RZ ;  /* 0x0000002515147227 */ /* 0x000fc600078e00ff */
[----:B------:R-:W-:Y:S01]  /*6ce0*/  IADD3.X R40, P0, PT, R45, R40, RZ, P0, !PT ;  /* 0x000000282d287210 */ /* 0x000fe2000071e4ff */
[----:B------:R-:W-:Y:S02]  /*6cf0*/  IMAD R21, R21, R37, RZ ;  /* 0x0000002515157224 */ /* 0x000fe400078e02ff */
[----:B------:R-:W-:Y:S02]  /*6d00*/  VIADD R36, R36, 0x1 ;  /* 0x0000000124247836 */ /* 0x000fe40000000000 */
[----:B------:R-:W-:Y:S01]  /*6d10*/  IMAD.X R20, RZ, RZ, R20, P0 ;  /* 0x000000ffff147224 */ /* 0x000fe200000e0614 */
[----:B------:R-:W-:Y:S02]  /*6d20*/  ISETP.NE.AND P0, PT, R38, -0xf, PT ;  /* 0xfffffff12600780c */ /* 0x000fe40003f05270 */
[----:B------:R-:W-:-:S05]  /*6d30*/  IADD3.X R40, P1, PT, R21, R40, RZ, P1, !PT ;  /* 0x0000002815287210 */ /* 0x000fca0000f3e4ff */
[----:B0-----:R-:W-:Y:S02]  /*6d40*/  IMAD.X R19, RZ, RZ, R20, P1 ;  /* 0x000000ffff137224 */ /* 0x001fe400008e0614 */
[----:B------:R-:W-:-:S04]  /*6d50*/  IMAD.MOV.U32 R18, RZ, RZ, R40 ;  /* 0x000000ffff127224 */ /* 0x000fc800078e0028 */
[----:B------:R-:W-:Y:S05]  /*6d60*/  @P0 BRA `(.L_x_135) ;  /* 0xfffffffc00940947 */ /* 0x000fea000383ffff */
[----:B------:R-:W-:Y:S05]  /*6d70*/  BSYNC.RECONVERGENT B4 ;  /* 0x0000000000047941 */ /* 0x000fea0003800200 */
.L_x_134:
[----:B------:R-:W-:-:S07]  /*6d80*/  IMAD.MOV.U32 R41, RZ, RZ, R22 ;  /* 0x000000ffff297224 */ /* 0x000fce00078e0016 */
.L_x_133:
[----:B------:R-:W-:Y:S05]  /*6d90*/  BSYNC.RECONVERGENT B3 ;  /* 0x0000000000037941 */ /* 0x000fea0003800200 */
.L_x_132:
[----:B------:R-:W-:Y:S01]  /*6da0*/  LOP3.LUT P0, R43, R14, 0x3f, RZ, 0xc0, !PT ;  /* 0x0000003f0e2b7812 */ /* 0x000fe2000780c0ff */
[----:B------:R-:W-:-:S04]  /*6db0*/  IMAD.IADD R14, R15, 0x1, R41 ;  /* 0x000000010f0e7824 */ /* 0x000fc800078e0229 */
[----:B------:R-:W-:-:S05]  /*6dc0*/  IMAD.U32 R45, R14, 0x8, R23 ;  /* 0x000000080e2d7824 */ /* 0x000fca00078e0017 */
[----:B------:R0:W-:Y:S04]  /*6dd0*/  STL.64 [R45+-0x78], R18 ;  /* 0xffff88122d007387 */ /* 0x0001e80000100a00 */
[----:B------:R-:W2:Y:S04]  /*6de0*/  @P0 LDL.64 R22, [R1+0x78] ;  /* 0x0000780001160983 */ /* 0x000ea80000100a00 */
[----:B------:R-:W3:Y:S04]  /*6df0*/  LDL.64 R16, [R1+0x80] ;  /* 0x0000800001107983 */ /* 0x000ee80000100a00 */
[----:B------:R-:W4:Y:S01]  /*6e00*/  LDL.64 R14, [R1+0x88] ;  /* 0x00008800010e7983 */ /* 0x000f220000100a00 */
[----:B------:R-:W-:Y:S01]  /*6e10*/  @P0 LOP3.LUT R20, R43, 0x3f, RZ, 0x3c, !PT ;  /* 0x0000003f2b140812 */ /* 0x000fe200078e3cff */
[----:B------:R-:W-:Y:S01]  /*6e20*/  BSSY.RECONVERGENT B3, `(.L_x_136) ;  /* 0x0000034000037945 */ /* 0x000fe20003800200 */
[----:B--2---:R-:W-:-:S02]  /*6e30*/  @P0 SHF.R.U64 R21, R22, 0x1, R23 ;  /* 0x0000000116150819 */ /* 0x004fc40000001217 */
[----:B------:R-:W-:Y:S02]  /*6e40*/  @P0 SHF.R.U32.HI R23, RZ, 0x1, R23 ;  /* 0x00000001ff170819 */ /* 0x000fe40000011617 */
[CC--:B---3--:R-:W-:Y:S02]  /*6e50*/  @P0 SHF.L.U32 R37, R16.reuse, R43.reuse, RZ ;  /* 0x0000002b10250219 */ /* 0x0c8fe400000006ff */
[----:B0-----:R-:W-:Y:S02]  /*6e60*/  @P0 SHF.R.U64 R18, R21, R20, R23 ;  /* 0x0000001415120219 */ /* 0x001fe40000001217 */
[--C-:B------:R-:W-:Y:S02]  /*6e70*/  @P0 SHF.R.U32.HI R41, RZ, 0x1, R17.reuse ;  /* 0x00000001ff290819 */ /* 0x100fe40000011611 */
[C-C-:B------:R-:W-:Y:S02]  /*6e80*/  @P0 SHF.R.U64 R39, R16.reuse, 0x1, R17.reuse ;  /* 0x0000000110270819 */ /* 0x140fe40000001211 */
[----:B------:R-:W-:-:S02]  /*6e90*/  @P0 SHF.L.U64.HI R22, R16, R43, R17 ;  /* 0x0000002b10160219 */ /* 0x000fc40000010211 */
[----:B------:R-:W-:Y:S02]  /*6ea0*/  @P0 SHF.R.U32.HI R19, RZ, R20, R23 ;  /* 0x00000014ff130219 */ /* 0x000fe40000011617 */
[----:B------:R-:W-:Y:S02]  /*6eb0*/  @P0 LOP3.LUT R16, R37, R18, RZ, 0xfc, !PT ;  /* 0x0000001225100212 */ /* 0x000fe400078efcff */
[----:B----4-:R-:W-:Y:S02]  /*6ec0*/  @P0 SHF.L.U32 R21, R14, R43, RZ ;  /* 0x0000002b0e150219 */ /* 0x010fe400000006ff */
[----:B------:R-:W-:Y:S01]  /*6ed0*/  @P0 SHF.R.U64 R36, R39, R20, R41 ;  /* 0x0000001427240219 */ /* 0x000fe20000001229 */
[----:B------:R-:W-:Y:S01]  /*6ee0*/  IMAD.SHL.U32 R18, R16, 0x4, RZ ;  /* 0x0000000410127824 */ /* 0x000fe200078e00ff */
[----:B------:R-:W-:Y:S02]  /*6ef0*/  @P0 LOP3.LUT R17, R22, R19, RZ, 0xfc, !PT ;  /* 0x0000001316110212 */ /* 0x000fe400078efcff */
[----:B------:R-:W-:-:S02]  /*6f00*/  @P0 SHF.L.U64.HI R43, R14, R43, R15 ;  /* 0x0000002b0e2b0219 */ /* 0x000fc4000001020f */
[----:B------:R-:W-:Y:S02]  /*6f10*/  @P0 SHF.R.U32.HI R20, RZ, R20, R41 ;  /* 0x00000014ff140219 */ /* 0x000fe40000011629 */
[----:B------:R-:W-:Y:S02]  /*6f20*/  @P0 LOP3.LUT R14, R21, R36, RZ, 0xfc, !PT ;  /* 0x00000024150e0212 */ /* 0x000fe400078efcff */
[----:B------:R-:W-:Y:S02]  /*6f30*/  SHF.L.U64.HI R16, R16, 0x2, R17 ;  /* 0x0000000210107819 */ /* 0x000fe40000010211 */
[----:B------:R-:W-:Y:S02]  /*6f40*/  @P0 LOP3.LUT R15, R43, R20, RZ, 0xfc, !PT ;  /* 0x000000142b0f0212 */ /* 0x000fe400078efcff */
[----:B------:R-:W-:Y:S02]  /*6f50*/  SHF.L.W.U32.HI R17, R17, 0x2, R14 ;  /* 0x0000000211117819 */ /* 0x000fe40000010e0e */
[----:B------:R-:W-:-:S02]  /*6f60*/  IADD3 RZ, P0, PT, RZ, -R18, RZ ;  /* 0x80000012ffff7210 */ /* 0x000fc40007f1e0ff */
[----:B------:R-:W-:Y:S02]  /*6f70*/  LOP3.LUT R19, RZ, R16, RZ, 0x33, !PT ;  /* 0x00000010ff137212 */ /* 0x000fe400078e33ff */
[----:B------:R-:W-:Y:S02]  /*6f80*/  SHF.L.W.U32.HI R14, R14, 0x2, R15 ;  /* 0x000000020e0e7819 */ /* 0x000fe40000010e0f */
[----:B------:R-:W-:Y:S02]  /*6f90*/  LOP3.LUT R20, RZ, R17, RZ, 0x33, !PT ;  /* 0x00000011ff147212 */ /* 0x000fe400078e33ff */
[----:B------:R-:W-:Y:S02]  /*6fa0*/  IADD3.X R19, P0, PT, RZ, R19, RZ, P0, !PT ;  /* 0x00000013ff137210 */ /* 0x000fe4000071e4ff */
[----:B------:R-:W-:Y:S02]  /*6fb0*/  LOP3.LUT R21, RZ, R14, RZ, 0x33, !PT ;  /* 0x0000000eff157212 */ /* 0x000fe400078e33ff */
[----:B------:R-:W-:-:S02]  /*6fc0*/  IADD3.X R20, P1, PT, RZ, R20, RZ, P0, !PT ;  /* 0x00000014ff147210 */ /* 0x000fc4000073e4ff */
[----:B------:R-:W-:-:S03]  /*6fd0*/  ISETP.GT.U32.AND P2, PT, R17, -0x1, PT ;  /* 0xffffffff1100780c */ /* 0x000fc60003f44070 */
[----:B------:R-:W-:Y:S01]  /*6fe0*/  IMAD.X R21, RZ, RZ, R21, P1 ;  /* 0x000000ffff157224 */ /* 0x000fe200008e0615 */
[----:B------:R-:W-:-:S04]  /*6ff0*/  ISETP.GT.AND.EX P0, PT, R14, -0x1, PT, P2 ;  /* 0xffffffff0e00780c */ /* 0x000fc80003f04320 */
[----:B------:R-:W-:Y:S02]  /*7000*/  SEL R21, R14, R21, P0 ;  /* 0x000000150e157207 */ /* 0x000fe40000000000 */
[----:B------:R-:W-:Y:S02]  /*7010*/  SEL R22, R17, R20, P0 ;  /* 0x0000001411167207 */ /* 0x000fe40000000000 */
[----:B------:R-:W-:-:S04]  /*7020*/  ISETP.NE.U32.AND P1, PT, R21, RZ, PT ;  /* 0x000000ff1500720c */ /* 0x000fc80003f25070 */
[----:B------:R-:W-:Y:S01]  /*7030*/  SEL R17, R22, R21, !P1 ;  /* 0x0000001516117207 */ /* 0x000fe20004800000 */
[----:B------:R-:W-:-:S05]  /*7040*/  @!P0 IMAD.MOV R18, RZ, RZ, -R18 ;  /* 0x000000ffff128224 */ /* 0x000fca00078e0a12 */
[----:B------:R-:W0:Y:S02]  /*7050*/  FLO.U32 R17, R17 ;  /* 0x0000001100117300 */ /* 0x000e2400000e0000 */
[C---:B0-----:R-:W-:Y:S02]  /*7060*/  IADD3 R23, PT, PT, -R17.reuse, 0x1f, RZ ;  /* 0x0000001f11177810 */ /* 0x041fe40007ffe1ff */
[----:B------:R-:W-:Y:S02]  /*7070*/  IADD3 R20, PT, PT, -R17, 0x3f, RZ ;  /* 0x0000003f11147810 */ /* 0x000fe40007ffe1ff */
[----:B------:R-:W-:Y:S02]  /*7080*/  @P1 IADD3 R20, PT, PT, R23, RZ, RZ ;  /* 0x000000ff17141210 */ /* 0x000fe40007ffe0ff */
[----:B------:R-:W-:Y:S02]  /*7090*/  SEL R23, R16, R19, P0 ;  /* 0x0000001310177207 */ /* 0x000fe40000000000 */
[----:B------:R-:W-:-:S13]  /*70a0*/  ISETP.NE.AND P1, PT, R20, RZ, PT ;  /* 0x000000ff1400720c */ /* 0x000fda0003f25270 */
[----:B------:R-:W-:Y:S05]  /*70b0*/  @!P1 BRA `(.L_x_137) ;  /* 0x0000000000289947 */ /* 0x000fea0003800000 */
[----:B------:R-:W-:Y:S02]  /*70c0*/  LOP3.LUT R17, R20, 0x3f, RZ, 0xc0, !PT ;  /* 0x0000003f14117812 */ /* 0x000fe400078ec0ff */
[--C-:B------:R-:W-:Y:S02]  /*70d0*/  SHF.R.U64 R19, R18, 0x1, R23.reuse ;  /* 0x0000000112137819 */ /* 0x100fe40000001217 */
[----:B------:R-:W-:Y:S02]  /*70e0*/  SHF.R.U32.HI R23, RZ, 0x1, R23 ;  /* 0x00000001ff177819 */ /* 0x000fe40000011617 */
[----:B------:R-:W-:Y:S02]  /*70f0*/  LOP3.LUT R16, R20, 0x3f, RZ, 0xc, !PT ;  /* 0x0000003f14107812 */ /* 0x000fe400078e0cff */
[CC--:B------:R-:W-:Y:S02]  /*7100*/  SHF.L.U64.HI R21, R22.reuse, R17.reuse, R21 ;  /* 0x0000001116157219 */ /* 0x0c0fe40000010215 */
[----:B------:R-:W-:-:S02]  /*7110*/  SHF.L.U32 R17, R22, R17, RZ ;  /* 0x0000001116117219 */ /* 0x000fc400000006ff */
[-CC-:B------:R-:W-:Y:S02]  /*7120*/  SHF.R.U64 R22, R19, R16.reuse, R23.reuse ;  /* 0x0000001013167219 */ /* 0x180fe40000001217 */
[----:B------:R-:W-:Y:S02]  /*7130*/  SHF.R.U32.HI R16, RZ, R16, R23 ;  /* 0x00000010ff107219 */ /* 0x000fe40000011617 */
[----:B------:R-:W-:Y:S02]  /*7140*/  LOP3.LUT R22, R17, R22, RZ, 0xfc, !PT ;  /* 0x0000001611167212 */ /* 0x000fe400078efcff */
[----:B------:R-:W-:-:S07]  /*7150*/  LOP3.LUT R21, R21, R16, RZ, 0xfc, !PT ;  /* 0x0000001015157212 */ /* 0x000fce00078efcff */
.L_x_137:
[----:B------:R-:W-:Y:S05]  /*7160*/  BSYNC.RECONVERGENT B3 ;  /* 0x0000000000037941 */ /* 0x000fea0003800200 */
.L_x_136:
[----:B------:R-:W-:Y:S01]  /*7170*/  IMAD.WIDE.U32 R18, R22, 0x2168c235, RZ ;  /* 0x2168c23516127825 */ /* 0x000fe200078e00ff */
[----:B------:R-:W-:-:S03]  /*7180*/  SHF.R.U32.HI R15, RZ, 0x1e, R15 ;  /* 0x0000001eff0f7819 */ /* 0x000fc6000001160f */
[----:B------:R-:W-:Y:S01]  /*7190*/  IMAD.MOV.U32 R16, RZ, RZ, R19 ;  /* 0x000000ffff107224 */ /* 0x000fe200078e0013 */
[----:B------:R-:W-:Y:S01]  /*71a0*/  IADD3 RZ, P1, PT, R18, R18, RZ ;  /* 0x0000001212ff7210 */ /* 0x000fe20007f3e0ff */
[----:B------:R-:W-:Y:S01]  /*71b0*/  IMAD.MOV.U32 R17, RZ, RZ, RZ ;  /* 0x000000ffff117224 */ /* 0x000fe200078e00ff */
[----:B------:R-:W-:Y:S01]  /*71c0*/  LEA.HI R15, R14, R15, RZ, 0x1 ;  /* 0x0000000f0e0f7211 */ /* 0x000fe200078f08ff */
[----:B------:R-:W-:-:S04]  /*71d0*/  IMAD.HI.U32 R19, R21, -0x36f0255e, RZ ;  /* 0xc90fdaa215137827 */ /* 0x000fc800078e00ff */
[----:B------:R-:W-:-:S04]  /*71e0*/  IMAD.WIDE.U32 R16, R22, -0x36f0255e, R16 ;  /* 0xc90fdaa216107825 */ /* 0x000fc800078e0010 */
[----:B------:R-:W-:-:S04]  /*71f0*/  IMAD.WIDE.U32 R16, P2, R21, 0x2168c235, R16 ;  /* 0x2168c23515107825 */ /* 0x000fc80007840010 */
[----:B------:R-:W-:Y:S01]  /*7200*/  IMAD R21, R21, -0x36f0255e, RZ ;  /* 0xc90fdaa215157824 */ /* 0x000fe200078e02ff */
[----:B------:R-:W-:Y:S01]  /*7210*/  IADD3.X RZ, P1, PT, R16, R16, RZ, P1, !PT ;  /* 0x0000001010ff7210 */ /* 0x000fe20000f3e4ff */
[----:B------:R-:W-:-:S03]  /*7220*/  IMAD.X R18, RZ, RZ, R19, P2 ;  /* 0x000000ffff127224 */ /* 0x000fc600010e0613 */
[----:B------:R-:W-:-:S04]  /*7230*/  IADD3 R17, P2, PT, R21, R17, RZ ;  /* 0x0000001115117210 */ /* 0x000fc80007f5e0ff */
[C---:B------:R-:W-:Y:S01]  /*7240*/  ISETP.GT.U32.AND P3, PT, R17.reuse, RZ, PT ;  /* 0x000000ff1100720c */ /* 0x040fe20003f64070 */
[----:B------:R-:W-:Y:S01]  /*7250*/  IMAD.X R18, RZ, RZ, R18, P2 ;  /* 0x000000ffff127224 */ /* 0x000fe200010e0612 */
[----:B------:R-:W-:-:S04]  /*7260*/  IADD3.X R16, P2, PT, R17, R17, RZ, P1, !PT ;  /* 0x0000001111107210 */ /* 0x000fc80000f5e4ff */
[C---:B------:R-:W-:Y:S01]  /*7270*/  ISETP.GT.AND.EX P1, PT, R18.reuse, RZ, PT, P3 ;  /* 0x000000ff1200720c */ /* 0x040fe20003f24330 */
[----:B------:R-:W-:-:S03]  /*7280*/  IMAD.X R19, R18, 0x1, R18, P2 ;  /* 0x0000000112137824 */ /* 0x000fc600010e0612 */
[----:B------:R-:W-:Y:S02]  /*7290*/  SEL R16, R16, R17, P1 ;  /* 0x0000001110107207 */ /* 0x000fe40000800000 */
[----:B------:R-:W-:Y:S02]  /*72a0*/  SEL R17, R19, R18, P1 ;  /* 0x0000001213117207 */ /* 0x000fe40000800000 */
[----:B------:R-:W-:Y:S02]  /*72b0*/  IADD3 R16, P2, PT, R16, 0x1, RZ ;  /* 0x0000000110107810 */ /* 0x000fe40007f5e0ff */
[----:B------:R-:W-:Y:S02]  /*72c0*/  SEL R19, RZ, 0xffffffff, !P1 ;  /* 0xffffffffff137807 */ /* 0x000fe40004800000 */
[----:B------:R-:W-:Y:S02]  /*72d0*/  IADD3.X R17, PT, PT, RZ, R17, RZ, P2, !PT ;  /* 0x00000011ff117210 */ /* 0x000fe400017fe4ff */
[----:B------:R-:W-:Y:S01]  /*72e0*/  LOP3.LUT P1, R13, R13, 0x80000000, RZ, 0xc0, !PT ;  /* 0x800000000d0d7812 */ /* 0x000fe2000782c0ff */
[----:B------:R-:W-:Y:S01]  /*72f0*/  IMAD.IADD R18, R19, 0x1, -R20 ;  /* 0x0000000113127824 */ /* 0x000fe200078e0a14 */
[----:B------:R-:W-:-:S02]  /*7300*/  SHF.R.U64 R16, R16, 0xa, R17 ;  /* 0x0000000a10107819 */ /* 0x000fc40000001211 */
[----:B------:R-:W-:Y:S02]  /*7310*/  @!P0 LOP3.LUT R13, R13, 0x80000000, RZ, 0x3c, !PT ;  /* 0x800000000d0d8812 */ /* 0x000fe400078e3cff */
[----:B------:R-:W-:-:S04]  /*7320*/  IADD3 R16, P2, PT, R16, 0x1, RZ ;  /* 0x0000000110107810 */ /* 0x000fc80007f5e0ff */
[----:B------:R-:W-:-:S03]  /*7330*/  LEA.HI.X R17, R17, RZ, RZ, 0x16, P2 ;  /* 0x000000ff11117211 */ /* 0x000fc600010fb4ff */
[----:B------:R-:W-:Y:S01]  /*7340*/  @P1 IMAD.MOV R15, RZ, RZ, -R15 ;  /* 0x000000ffff0f1224 */ /* 0x000fe200078e0a0f */
[--C-:B------:R-:W-:Y:S01]  /*7350*/  SHF.R.U64 R20, R16, 0x1, R17.reuse ;  /* 0x0000000110147819 */ /* 0x100fe20000001211 */
[----:B------:R-:W-:Y:S01]  /*7360*/  IMAD.SHL.U32 R16, R18, 0x100000, RZ ;  /* 0x0010000012107824 */ /* 0x000fe200078e00ff */
[----:B------:R-:W-:Y:S02]  /*7370*/  SHF.R.U32.HI R17, RZ, 0x1, R17 ;  /* 0x00000001ff117819 */ /* 0x000fe40000011611 */
[----:B------:R-:W-:-:S04]  /*7380*/  IADD3 R20, P2, P3, RZ, RZ, R20 ;  /* 0x000000ffff147210 */ /* 0x000fc80007b5e014 */
[----:B------:R-:W-:-:S04]  /*7390*/  IADD3.X R14, PT, PT, R16, 0x3fe00000, R17, P2, P3 ;  /* 0x3fe00000100e7810 */ /* 0x000fc800017e6411 */
[----:B------:R-:W-:-:S07]  /*73a0*/  LOP3.LUT R21, R14, R13, RZ, 0xfc, !PT ;  /* 0x0000000d0e157212 */ /* 0x000fce00078efcff */
.L_x_131:
[----:B------:R-:W-:Y:S02]  /*73b0*/  IMAD.MOV.U32 R13, RZ, RZ, 0x0 ;  /* 0x00000000ff0d7424 */ /* 0x000fe400078e00ff */
[----:B------:R-:W-:Y:S02]  /*73c0*/  IMAD.MOV.U32 R14, RZ, RZ, R15 ;  /* 0x000000ffff0e7224 */ /* 0x000fe400078e000f */
[----:B------:R-:W-:Y:S05]  /*73d0*/  RET.REL.NODEC R12 `(eigenBatch3d) ;  /* 0xffffff8c0c087950 */ /* 0x000fea0003c3ffff */
.L_x_138:
        /* <DEDUP_REMOVED lines=10> */
.L_x_243:


//--------------------- .text.multiplyScalar      --------------------------
	.section	.text.multiplyScalar,"ax",@progbits
	.align	128
        .global         multiplyScalar
        .type           multiplyScalar,@function
        .size           multiplyScalar,(.L_x_247 - multiplyScalar)
        .other          multiplyScalar,@"STO_CUDA_ENTRY STV_DEFAULT"
multiplyScalar:
.text.multiplyScalar:
[----:B------:R-:W-:Y:S08]  /*0000*/  LDC R1, c[0x0][0x37c] ;  /* 0x0000df00ff017b82 */ /* 0x000ff00000000800 */
[----:B------:R-:W0:Y:S01]  /*0010*/  LDC.64 R6, c[0x0][0x398] ;  /* 0x0000e600ff067b82 */ /* 0x000e220000000a00 */
[----:B------:R-:W0:Y:S02]  /*0020*/  LDCU.64 UR4, c[0x0][0x358] ;  /* 0x00006b00ff0477ac */ /* 0x000e240008000a00 */
[----:B0-----:R-:W2:Y:S04]  /*0030*/  LDG.E R2, desc[UR4][R6.64+0x4] ;  /* 0x0000040406027981 */ /* 0x001ea8000c1e1900 */
[----:B------:R-:W3:Y:S01]  /*0040*/  LDG.E R3, desc[UR4][R6.64] ;  /* 0x0000000406037981 */ /* 0x000ee2000c1e1900 */
[----:B------:R-:W0:Y:S01]  /*0050*/  LDC R4, c[0x0][0x360] ;  /* 0x0000d800ff047b82 */ /* 0x000e220000000800 */
[----:B------:R-:W1:Y:S01]  /*0060*/  S2R R9, SR_TID.Y ;  /* 0x0000000000097919 */ /* 0x000e620000002200 */
[----:B------:R-:W0:Y:S06]  /*0070*/  S2R R5, SR_TID.X ;  /* 0x0000000000057919 */ /* 0x000e2c0000002100 */
[----:B------:R-:W1:Y:S01]  /*0080*/  S2UR UR7, SR_CTAID.Y ;  /* 0x00000000000779c3 */ /* 0x000e620000002600 */
[----:B------:R-:W4:Y:S07]  /*0090*/  S2R R11, SR_TID.Z ;  /* 0x00000000000b7919 */ /* 0x000f2e0000002300 */
[----:B------:R-:W1:Y:S08]  /*00a0*/  LDC R0, c[0x0][0x364] ;  /* 0x0000d900ff007b82 */ /* 0x000e700000000800 */
[----:B------:R-:W0:Y:S08]  /*00b0*/  S2UR UR6, SR_CTAID.X ;  /* 0x00000000000679c3 */ /* 0x000e300000002500 */
[----:B------:R-:W4:Y:S08]  /*00c0*/  S2UR UR8, SR_CTAID.Z ;  /* 0x00000000000879c3 */ /* 0x000f300000002700 */
[----:B------:R-:W4:Y:S01]  /*00d0*/  LDC R8, c[0x0][0x368] ;  /* 0x0000da00ff087b82 */ /* 0x000f220000000800 */
[----:B-1----:R-:W-:Y:S01]  /*00e0*/  IMAD R0, R0, UR7, R9 ;  /* 0x0000000700007c24 */ /* 0x002fe2000f8e0209 */
[----:B--2---:R-:W-:-:S04]  /*00f0*/  ISETP.GE.AND P0, PT, R2, RZ, PT ;  /* 0x000000ff0200720c */ /* 0x004fc80003f06270 */
[----:B---3--:R-:W-:Y:S01]  /*0100*/  ISETP.GE.OR P0, PT, R0, R3, !P0 ;  /* 0x000000030000720c */ /* 0x008fe20004706670 */
[----:B0-----:R-:W-:Y:S02]  /*0110*/  IMAD R3, R4, UR6, R5 ;  /* 0x0000000604037c24 */ /* 0x001fe4000f8e0205 */
[----:B----4-:R-:W-:-:S10]  /*0120*/  IMAD R4, R8, UR8, R11 ;  /* 0x0000000808047c24 */ /* 0x010fd4000f8e020b */
[----:B------:R-:W-:Y:S05]  /*0130*/  @P0 EXIT ;  /* 0x000000000000094d */ /* 0x000fea0003800000 */
[----:B------:R-:W2:Y:S02]  /*0140*/  LDG.E R5, desc[UR4][R6.64+0x8] ;  /* 0x0000080406057981 */ /* 0x000ea4000c1e1900 */
[----:B--2---:R-:W-:-:S13]  /*0150*/  ISETP.GE.AND P0, PT, R4, R5, PT ;  /* 0x000000050400720c */ /* 0x004fda0003f06270 */
[----:B------:R-:W-:Y:S05]  /*0160*/  @P0 EXIT ;  /* 0x000000000000094d */ /* 0x000fea0003800000 */
[----:B------:R0:W2:Y:S01]  /*0170*/  LDG.E R6, desc[UR4][R6.64+0xc] ;  /* 0x00000c0406067981 */ /* 0x0000a2000c1e1900 */
[-C--:B------:R-:W-:Y:S02]  /*0180*/  IABS R10, R2.reuse ;  /* 0x00000002000a7213 */ /* 0x080fe40000000000 */
[----:B------:R-:W-:Y:S02]  /*0190*/  IABS R12, R3 ;  /* 0x00000003000c7213 */ /* 0x000fe40000000000 */
[----:B------:R-:W1:Y:S01]  /*01a0*/  I2F.RP R5, R10 ;  /* 0x0000000a00057306 */ /* 0x000e620000209400 */
[----:B0-----:R-:W-:-:S07]  /*01b0*/  IABS R7, R2 ;  /* 0x0000000200077213 */ /* 0x001fce0000000000 */
[----:B-1----:R-:W0:Y:S02]  /*01c0*/  MUFU.RCP R5, R5 ;  /* 0x0000000500057308 */ /* 0x002e240000001000 */
[----:B0-----:R-:W-:Y:S01]  /*01d0*/  IADD3 R8, PT, PT, R5, 0xffffffe, RZ ;  /* 0x0ffffffe05087810 */ /* 0x001fe20007ffe0ff */
[----:B------:R-:W-:-:S05]  /*01e0*/  IMAD.MOV R5, RZ, RZ, -R7 ;  /* 0x000000ffff057224 */ /* 0x000fca00078e0a07 */
[----:B------:R0:W1:Y:S02]  /*01f0*/  F2I.FTZ.U32.TRUNC.NTZ R9, R8 ;  /* 0x0000000800097305 */ /* 0x000064000021f000 */
[----:B0-----:R-:W-:Y:S02]  /*0200*/  HFMA2 R8, -RZ, RZ, 0, 0 ;  /* 0x00000000ff087431 */ /* 0x001fe400000001ff */
[----:B-1----:R-:W-:-:S04]  /*0210*/  IMAD.MOV R11, RZ, RZ, -R9 ;  /* 0x000000ffff0b7224 */ /* 0x002fc800078e0a09 */
[----:B------:R-:W-:-:S04]  /*0220*/  IMAD R11, R11, R10, RZ ;  /* 0x0000000a0b0b7224 */ /* 0x000fc800078e02ff */
[----:B------:R-:W-:-:S06]  /*0230*/  IMAD.HI.U32 R9, R9, R11, R8 ;  /* 0x0000000b09097227 */ /* 0x000fcc00078e0008 */
[----:B------:R-:W-:-:S04]  /*0240*/  IMAD.HI.U32 R9, R9, R12, RZ ;  /* 0x0000000c09097227 */ /* 0x000fc800078e00ff */
[----:B------:R-:W-:-:S05]  /*0250*/  IMAD R5, R9, R5, R12 ;  /* 0x0000000509057224 */ /* 0x000fca00078e020c */
[----:B------:R-:W-:-:S13]  /*0260*/  ISETP.GT.U32.AND P2, PT, R10, R5, PT ;  /* 0x000000050a00720c */ /* 0x000fda0003f44070 */
[-C--:B------:R-:W-:Y:S01]  /*0270*/  @!P2 IADD3 R5, PT, PT, R5, -R10.reuse, RZ ;  /* 0x8000000a0505a210 */ /* 0x080fe20007ffe0ff */
[----:B------:R-:W-:Y:S01]  /*0280*/  @!P2 VIADD R9, R9, 0x1 ;  /* 0x000000010909a836 */ /* 0x000fe20000000000 */
[----:B------:R-:W-:Y:S02]  /*0290*/  ISETP.NE.AND P2, PT, R2, RZ, PT ;  /* 0x000000ff0200720c */ /* 0x000fe40003f45270 */
[----:B------:R-:W-:Y:S02]  /*02a0*/  ISETP.GE.U32.AND P0, PT, R5, R10, PT ;  /* 0x0000000a0500720c */ /* 0x000fe40003f06070 */
[----:B------:R-:W-:-:S04]  /*02b0*/  LOP3.LUT R5, R3, R2, RZ, 0x3c, !PT ;  /* 0x0000000203057212 */ /* 0x000fc800078e3cff */
[----:B------:R-:W-:-:S07]  /*02c0*/  ISETP.GE.AND P1, PT, R5, RZ, PT ;  /* 0x000000ff0500720c */ /* 0x000fce0003f26270 */
[----:B------:R-:W-:-:S05]  /*02d0*/  @P0 IADD3 R9, PT, PT, R9, 0x1, RZ ;  /* 0x0000000109090810 */ /* 0x000fca0007ffe0ff */
[----:B------:R-:W-:-:S05]  /*02e0*/  IMAD.MOV.U32 R13, RZ, RZ, R9 ;  /* 0x000000ffff0d7224 */ /* 0x000fca00078e0009 */
[----:B------:R-:W-:Y:S02]  /*02f0*/  @!P1 IADD3 R13, PT, PT, -R13, RZ, RZ ;  /* 0x000000ff0d0d9210 */ /* 0x000fe40007ffe1ff */
[----:B------:R-:W-:-:S04]  /*0300*/  @!P2 LOP3.LUT R13, RZ, R2, RZ, 0x33, !PT ;  /* 0x00000002ff0da212 */ /* 0x000fc800078e33ff */
[----:B--2---:R-:W-:-:S13]  /*0310*/  ISETP.GE.AND P0, PT, R13, R6, PT ;  /* 0x000000060d00720c */ /* 0x004fda0003f06270 */
[----:B------:R-:W-:Y:S05]  /*0320*/  @P0 EXIT ;  /* 0x000000000000094d */ /* 0x000fea0003800000 */
[----:B------:R-:W0:Y:S01]  /*0330*/  LDC.64 R6, c[0x0][0x388] ;  /* 0x0000e200ff067b82 */ /* 0x000e220000000a00 */
[----:B------:R-:W1:Y:S07]  /*0340*/  LDCU.64 UR6, c[0x0][0x390] ;  /* 0x00007200ff0677ac */ /* 0x000e6e0008000a00 */
[----:B------:R-:W2:Y:S01]  /*0350*/  LDC.64 R8, c[0x0][0x380] ;  /* 0x0000e000ff087b82 */ /* 0x000ea20000000a00 */
[C-C-:B-1----:R-:W-:Y:S02]  /*0360*/  IMAD R11, R13.reuse, UR7, R4.reuse ;  /* 0x000000070d0b7c24 */ /* 0x142fe4000f8e0204 */
[----:B------:R-:W-:Y:S01]  /*0370*/  IMAD R5, R13, UR6, R4 ;  /* 0x000000060d057c24 */ /* 0x000fe2000f8e0204 */
[----:B------:R-:W1:Y:S01]  /*0380*/  LDCU UR6, c[0x0][0x3a0] ;  /* 0x00007400ff0677ac */ /* 0x000e620008000800 */
[----:B0-----:R-:W-:-:S06]  /*0390*/  IMAD.WIDE R6, R11, 0x4, R6 ;  /* 0x000000040b067825 */ /* 0x001fcc00078e0206 */
[----:B------:R-:W3:Y:S01]  /*03a0*/  LDG.E R7, desc[UR4][R6.64] ;  /* 0x0000000406077981 */ /* 0x000ee2000c1e1900 */
[----:B--2---:R-:W-:-:S06]  /*03b0*/  IMAD.WIDE R4, R5, 0x8, R8 ;  /* 0x0000000805047825 */ /* 0x004fcc00078e0208 */
[----:B------:R-:W2:Y:S01]  /*03c0*/  LDG.E.64 R4, desc[UR4][R4.64] ;  /* 0x0000000404047981 */ /* 0x000ea2000c1e1b00 */
[----:B------:R-:W-:-:S05]  /*03d0*/  IADD3 R8, PT, PT, -R13, RZ, RZ ;  /* 0x000000ff0d087210 */ /* 0x000fca0007ffe1ff */
[----:B------:R-:W-:-:S04]  /*03e0*/  IMAD R3, R2, R8, R3 ;  /* 0x0000000802037224 */ /* 0x000fc800078e0203 */
[----:B---3--:R-:W-:-:S04]  /*03f0*/  IMAD R3, R3, R7, R0 ;  /* 0x0000000703037224 */ /* 0x008fc800078e0200 */
[----:B--2---:R-:W-:-:S05]  /*0400*/  IMAD.WIDE R2, R3, 0x4, R4 ;  /* 0x0000000403027825 */ /* 0x004fca00078e0204 */
[----:B------:R-:W1:Y:S02]  /*0410*/  LDG.E R0, desc[UR4][R2.64] ;  /* 0x0000000402007981 */ /* 0x000e64000c1e1900 */
[----:B-1----:R-:W-:-:S05]  /*0420*/  FMUL R9, R0, UR6 ;  /* 0x0000000600097c20 */ /* 0x002fca0008400000 */
[----:B------:R-:W-:Y:S01]  /*0430*/  STG.E desc[UR4][R2.64], R9 ;  /* 0x0000000902007986 */ /* 0x000fe2000c101904 */
[----:B------:R-:W-:Y:S05]  /*0440*/  EXIT ;  /* 0x000000000000794d */ /* 0x000fea0003800000 */
.L_x_139:
        /* <DEDUP_REMOVED lines=11> */
.L_x_247:


//--------------------- .text.setEBEProduct       --------------------------
	.section	.text.setEBEProduct,"ax",@progbits
	.align	128
        .global         setEBEProduct
        .type           setEBEProduct,@function
        .size           setEBEProduct,(.L_x_248 - setEBEProduct)
        .other          setEBEProduct,@"STO_CUDA_ENTRY STV_DEFAULT"
setEBEProduct:
.text.setEBEProduct:
        /* <DEDUP_REMOVED lines=14> */
[----:B-1----:R-:W-:-:S02]  /*00e0*/  IMAD R0, R0, UR7, R11 ;  /* 0x0000000700007c24 */ /* 0x002fc4000f8e020b */
[----:B0-----:R-:W-:Y:S01]  /*00f0*/  IMAD R4, R4, UR6, R9 ;  /* 0x0000000604047c24 */ /* 0x001fe2000f8e0209 */
[----:B--2---:R-:W-:-:S04]  /*0100*/  ISETP.GE.AND P0, PT, R5, RZ, PT ;  /* 0x000000ff0500720c */ /* 0x004fc80003f06270 */
[----:B---3--:R-:W-:Y:S01]  /*0110*/  ISETP.GE.OR P0, PT, R0, R3, !P0 ;  /* 0x000000030000720c */ /* 0x008fe20004706670 */
[----:B----4-:R-:W-:-:S12]  /*0120*/  IMAD R3, R2, UR8, R13 ;  /* 0x0000000802037c24 */ /* 0x010fd8000f8e020d */
[----:B------:R-:W-:Y:S05]  /*0130*/  @P0 EXIT ;  /* 0x000000000000094d */ /* 0x000fea0003800000 */
[----:B------:R-:W2:Y:S02]  /*0140*/  LDG.E R2, desc[UR4][R6.64+0x8] ;  /* 0x0000080406027981 */ /* 0x000ea4000c1e1900 */
[----:B--2---:R-:W-:-:S13]  /*0150*/  ISETP.GE.AND P0, PT, R3, R2, PT ;  /* 0x000000020300720c */ /* 0x004fda0003f06270 */
[----:B------:R-:W-:Y:S05]  /*0160*/  @P0 EXIT ;  /* 0x000000000000094d */ /* 0x000fea0003800000 */
[----:B------:R0:W2:Y:S01]  /*0170*/  LDG.E R7, desc[UR4][R6.64+0xc] ;  /* 0x00000c0406077981 */ /* 0x0000a2000c1e1900 */
[----:B------:R-:W-:-:S04]  /*0180*/  IABS R11, R5 ;  /* 0x00000005000b7213 */ /* 0x000fc80000000000 */
[----:B------:R-:W1:Y:S01]  /*0190*/  I2F.RP R2, R11 ;  /* 0x0000000b00027306 */ /* 0x000e620000209400 */
[----:B0-----:R-:W-:-:S07]  /*01a0*/  IABS R6, R4 ;  /* 0x0000000400067213 */ /* 0x001fce0000000000 */
[----:B-1----:R-:W0:Y:S02]  /*01b0*/  MUFU.RCP R2, R2 ;  /* 0x0000000200027308 */ /* 0x002e240000001000 */
[----:B0-----:R-:W-:-:S06]  /*01c0*/  IADD3 R8, PT, PT, R2, 0xffffffe, RZ ;  /* 0x0ffffffe02087810 */ /* 0x001fcc0007ffe0ff */
[----:B------:R0:W1:Y:S02]  /*01d0*/  F2I.FTZ.U32.TRUNC.NTZ R9, R8 ;  /* 0x0000000800097305 */ /* 0x000064000021f000 */
[----:B0-----:R-:W-:Y:S01]  /*01e0*/  HFMA2 R8, -RZ, RZ, 0, 0 ;  /* 0x00000000ff087431 */ /* 0x001fe200000001ff */
[----:B-1----:R-:W-:-:S05]  /*01f0*/  IADD3 R10, PT, PT, RZ, -R9, RZ ;  /* 0x80000009ff0a7210 */ /* 0x002fca0007ffe0ff */
[----:B------:R-:W-:Y:S01]  /*0200*/  IMAD R13, R10, R11, RZ ;  /* 0x0000000b0a0d7224 */ /* 0x000fe200078e02ff */
[----:B------:R-:W-:-:S03]  /*0210*/  IABS R10, R5 ;  /* 0x00000005000a7213 */ /* 0x000fc60000000000 */
[----:B------:R-:W-:Y:S01]  /*0220*/  IMAD.HI.U32 R9, R9, R13, R8 ;  /* 0x0000000d09097227 */ /* 0x000fe200078e0008 */
[----:B------:R-:W-:-:S05]  /*0230*/  IADD3 R13, PT, PT, RZ, -R10, RZ ;  /* 0x8000000aff0d7210 */ /* 0x000fca0007ffe0ff */
[----:B------:R-:W-:-:S04]  /*0240*/  IMAD.HI.U32 R2, R9, R6, RZ ;  /* 0x0000000609027227 */ /* 0x000fc800078e00ff */
[----:B------:R-:W-:-:S05]  /*0250*/  IMAD R6, R2, R13, R6 ;  /* 0x0000000d02067224 */ /* 0x000fca00078e0206 */
[----:B------:R-:W-:-:S13]  /*0260*/  ISETP.GT.U32.AND P2, PT, R11, R6, PT ;  /* 0x000000060b00720c */ /* 0x000fda0003f44070 */
[-C--:B------:R-:W-:Y:S02]  /*0270*/  @!P2 IADD3 R6, PT, PT, R6, -R11.reuse, RZ ;  /* 0x8000000b0606a210 */ /* 0x080fe40007ffe0ff */
[----:B------:R-:W-:Y:S02]  /*0280*/  @!P2 IADD3 R2, PT, PT, R2, 0x1, RZ ;  /* 0x000000010202a810 */ /* 0x000fe40007ffe0ff */
[----:B------:R-:W-:Y:S02]  /*0290*/  ISETP.GE.U32.AND P0, PT, R6, R11, PT ;  /* 0x0000000b0600720c */ /* 0x000fe40003f06070 */
[----:B------:R-:W-:Y:S02]  /*02a0*/  LOP3.LUT R6, R4, R5, RZ, 0x3c, !PT ;  /* 0x0000000504067212 */ /* 0x000fe400078e3cff */
[----:B------:R-:W-:Y:S02]  /*02b0*/  ISETP.NE.AND P2, PT, R5, RZ, PT ;  /* 0x000000ff0500720c */ /* 0x000fe40003f45270 */
[----:B------:R-:W-:-:S07]  /*02c0*/  ISETP.GE.AND P1, PT, R6, RZ, PT ;  /* 0x000000ff0600720c */ /* 0x000fce0003f26270 */
[----:B------:R-:W-:-:S06]  /*02d0*/  @P0 IADD3 R2, PT, PT, R2, 0x1, RZ ;  /* 0x0000000102020810 */ /* 0x000fcc0007ffe0ff */
[----:B------:R-:W-:Y:S02]  /*02e0*/  @!P1 IADD3 R2, PT, PT, -R2, RZ, RZ ;  /* 0x000000ff02029210 */ /* 0x000fe40007ffe1ff */
[----:B------:R-:W-:-:S04]  /*02f0*/  @!P2 LOP3.LUT R2, RZ, R5, RZ, 0x33, !PT ;  /* 0x00000005ff02a212 */ /* 0x000fc800078e33ff */
[----:B--2---:R-:W-:-:S13]  /*0300*/  ISETP.GE.AND P0, PT, R2, R7, PT ;  /* 0x000000070200720c */ /* 0x004fda0003f06270 */
[----:B------:R-:W-:Y:S05]  /*0310*/  @P0 EXIT ;  /* 0x000000000000094d */ /* 0x000fea0003800000 */
[----:B------:R-:W0:Y:S01]  /*0320*/  LDC.64 R14, c[0x0][0x3a0] ;  /* 0x0000e800ff0e7b82 */ /* 0x000e220000000a00 */
[----:B------:R-:W1:Y:S01]  /*0330*/  LDCU.64 UR6, c[0x0][0x3a8] ;  /* 0x00007500ff0677ac */ /* 0x000e620008000a00 */
[----:B------:R-:W2:Y:S06]  /*0340*/  LDCU.64 UR8, c[0x0][0x3c0] ;  /* 0x00007800ff0877ac */ /* 0x000eac0008000a00 */
[----:B------:R-:W3:Y:S08]  /*0350*/  LDC.64 R16, c[0x0][0x3b8] ;  /* 0x0000ee00ff107b82 */ /* 0x000ef00000000a00 */
[----:B------:R-:W4:Y:S01]  /*0360*/  LDC.64 R8, c[0x0][0x398] ;  /* 0x0000e600ff087b82 */ /* 0x000f220000000a00 */
[----:B-1----:R-:W-:-:S02]  /*0370*/  IMAD R11, R2, UR6, R3 ;  /* 0x00000006020b7c24 */ /* 0x002fc4000f8e0203 */
[----:B--2---:R-:W-:-:S05]  /*0380*/  IMAD R13, R2, UR8, R3 ;  /* 0x00000008020d7c24 */ /* 0x004fca000f8e0203 */
[----:B------:R-:W1:Y:S01]  /*0390*/  LDC.64 R6, c[0x0][0x3b0] ;  /* 0x0000ec00ff067b82 */ /* 0x000e620000000a00 */
[----:B0-----:R-:W-:-:S04]  /*03a0*/  IMAD.WIDE R14, R11, 0x4, R14 ;  /* 0x000000040b0e7825 */ /* 0x001fc800078e020e */
[----:B------:R-:W-:Y:S02]  /*03b0*/  IMAD R11, R2, UR9, R3 ;  /* 0x00000009020b7c24 */ /* 0x000fe4000f8e0203 */
[----:B------:R-:W2:Y:S01]  /*03c0*/  LDG.E R14, desc[UR4][R14.64] ;  /* 0x000000040e0e7981 */ /* 0x000ea2000c1e1900 */
[----:B---3--:R-:W-:-:S04]  /*03d0*/  IMAD.WIDE R16, R13, 0x4, R16 ;  /* 0x000000040d107825 */ /* 0x008fc800078e0210 */
[C---:B------:R-:W-:Y:S01]  /*03e0*/  IMAD R13, R2.reuse, UR7, R3 ;  /* 0x00000007020d7c24 */ /* 0x040fe2000f8e0203 */
[----:B------:R-:W-:Y:S01]  /*03f0*/  IADD3 R18, PT, PT, -R2, RZ, RZ ;  /* 0x000000ff02127210 */ /* 0x000fe20007ffe1ff */
[----:B------:R-:W3:Y:S01]  /*0400*/  LDG.E R16, desc[UR4][R16.64] ;  /* 0x0000000410107981 */ /* 0x000ee2000c1e1900 */
[----:B------:R-:W0:Y:S01]  /*0410*/  LDCU.64 UR6, c[0x0][0x390] ;  /* 0x00007200ff0677ac */ /* 0x000e220008000a00 */
[----:B----4-:R-:W-:Y:S02]  /*0420*/  IMAD.WIDE R12, R13, 0x8, R8 ;  /* 0x000000080d0c7825 */ /* 0x010fe400078e0208 */
[----:B------:R-:W4:Y:S04]  /*0430*/  LDC.64 R8, c[0x0][0x388] ;  /* 0x0000e200ff087b82 */ /* 0x000f280000000a00 */
[----:B------:R-:W5:Y:S01]  /*0440*/  LDG.E.64 R12, desc[UR4][R12.64] ;  /* 0x000000040c0c7981 */ /* 0x000f62000c1e1b00 */
[----:B-1----:R-:W-:-:S03]  /*0450*/  IMAD.WIDE R10, R11, 0x8, R6 ;  /* 0x000000080b0a7825 */ /* 0x002fc600078e0206 */
[----:B------:R-:W1:Y:S03]  /*0460*/  LDC.64 R6, c[0x0][0x380] ;  /* 0x0000e000ff067b82 */ /* 0x000e660000000a00 */
[----:B------:R-:W4:Y:S01]  /*0470*/  LDG.E.64 R10, desc[UR4][R10.64] ;  /* 0x000000040a0a7981 */ /* 0x000f22000c1e1b00 */
[----:B------:R-:W-:-:S04]  /*0480*/  IMAD R5, R5, R18, R4 ;  /* 0x0000001205057224 */ /* 0x000fc800078e0204 */
[C-C-:B--2---:R-:W-:Y:S02]  /*0490*/  IMAD R15, R5.reuse, R14, R0.reuse ;  /* 0x0000000e050f7224 */ /* 0x144fe400078e0200 */
[----:B---3--:R-:W-:Y:S02]  /*04a0*/  IMAD R19, R5, R16, R0 ;  /* 0x0000001005137224 */ /* 0x008fe400078e0200 */
[----:B-----5:R-:W-:-:S06]  /*04b0*/  IMAD.WIDE R14, R15, 0x4, R12 ;  /* 0x000000040f0e7825 */ /* 0x020fcc00078e020c */
[----:B------:R-:W2:Y:S01]  /*04c0*/  LDG.E R14, desc[UR4][R14.64] ;  /* 0x000000040e0e7981 */ /* 0x000ea2000c1e1900 */
[----:B----4-:R-:W-:-:S04]  /*04d0*/  IMAD.WIDE R16, R19, 0x4, R10 ;  /* 0x0000000413107825 */ /* 0x010fc800078e020a */
[C-C-:B0-----:R-:W-:Y:S02]  /*04e0*/  IMAD R11, R2.reuse, UR6, R3.reuse ;  /* 0x00000006020b7c24 */ /* 0x141fe4000f8e0203 */
[----:B------:R-:W2:Y:S01]  /*04f0*/  LDG.E R17, desc[UR4][R16.64] ;  /* 0x0000000410117981 */ /* 0x000ea2000c1e1900 */
[----:B------:R-:W-:Y:S02]  /*0500*/  IMAD R3, R2, UR7, R3 ;  /* 0x0000000702037c24 */ /* 0x000fe4000f8e0203 */
[----:B------:R-:W-:-:S04]  /*0510*/  IMAD.WIDE R8, R11, 0x4, R8 ;  /* 0x000000040b087825 */ /* 0x000fc800078e0208 */
[----:B-1----:R-:W-:Y:S02]  /*0520*/  IMAD.WIDE R6, R3, 0x8, R6 ;  /* 0x0000000803067825 */ /* 0x002fe400078e0206 */
[----:B------:R-:W3:Y:S04]  /*0530*/  LDG.E R8, desc[UR4][R8.64] ;  /* 0x0000000408087981 */ /* 0x000ee8000c1e1900 */
[----:B------:R-:W4:Y:S01]  /*0540*/  LDG.E.64 R6, desc[UR4][R6.64] ;  /* 0x0000000406067981 */ /* 0x000f22000c1e1b00 */
[----:B--2---:R-:W-:-:S06]  /*0550*/  FMUL R2, R14, R17 ;  /* 0x000000110e027220 */ /* 0x004fcc0000400000 */
[----:B------:R-:W0:Y:S01]  /*0560*/  F2F.F64.F32 R2, R2 ;  /* 0x0000000200027310 */ /* 0x000e220000201800 */
[----:B---3--:R-:W-:-:S04]  /*0570*/  IMAD R5, R5, R8, R0 ;  /* 0x0000000805057224 */ /* 0x008fc800078e0200 */
[----:B----4-:R-:W-:-:S05]  /*0580*/  IMAD.WIDE R4, R5, 0x8, R6 ;  /* 0x0000000805047825 */ /* 0x010fca00078e0206 */
[----:B0-----:R-:W-:Y:S01]  /*0590*/  STG.E.64 desc[UR4][R4.64], R2 ;  /* 0x0000000204007986 */ /* 0x001fe2000c101b04 */
[----:B------:R-:W-:Y:S05]  /*05a0*/  EXIT ;  /* 0x000000000000794d */ /* 0x000fea0003800000 */
.L_x_140:
        /* <DEDUP_REMOVED lines=13> */
.L_x_248:


//--------------------- .text.neighborhoodSumZ    --------------------------
	.section	.text.neighborhoodSumZ,"ax",@progbits
	.align	128
        .global         neighborhoodSumZ
        .type           neighborhoodSumZ,@function
        .size           neighborhoodSumZ,(.L_x_249 - neighborhoodSumZ)
        .other          neighborhoodSumZ,@"STO_CUDA_ENTRY STV_DEFAULT"
neighborhoodSumZ:
.text.neighborhoodSumZ:
[----:B------:R-:W-:Y:S08]  /*0000*/  LDC R1, c[0x0][0x37c] ;  /* 0x0000df00ff017b82 */ /* 0x000ff00000000800 */
[----:B------:R-:W0:Y:S01]  /*0010*/  LDC.64 R6, c[0x0][0x3b0] ;  /* 0x0000ec00ff067b82 */ /* 0x000e220000000a00 */
[----:B------:R-:W0:Y:S02]  /*0020*/  LDCU.64 UR6, c[0x0][0x358] ;  /* 0x00006b00ff0677ac */ /* 0x000e240008000a00 */
[----:B0-----:R-:W2:Y:S05]  /*0030*/  LDG.E R3, desc[UR6][R6.64] ;  /* 0x0000000606037981 */ /* 0x001eaa000c1e1900 */
[----:B------:R-:W0:Y:S01]  /*0040*/  S2UR UR4, SR_CTAID.Y ;  /* 0x00000000000479c3 */ /* 0x000e220000002600 */
[----:B------:R-:W0:Y:S01]  /*0050*/  S2R R5, SR_TID.Y ;  /* 0x0000000000057919 */ /* 0x000e220000002200 */
[----:B------:R-:W1:Y:S06]  /*0060*/  S2R R9, SR_TID.X ;  /* 0x0000000000097919 */ /* 0x000e6c0000002100 */
[----:B------:R-:W0:Y:S01]  /*0070*/  LDC R0, c[0x0][0x364] ;  /* 0x0000d900ff007b82 */ /* 0x000e220000000800 */
[----:B------:R-:W3:Y:S07]  /*0080*/  S2R R11, SR_TID.Z ;  /* 0x00000000000b7919 */ /* 0x000eee0000002300 */
[----:B------:R-:W1:Y:S08]  /*0090*/  S2UR UR5, SR_CTAID.X ;  /* 0x00000000000579c3 */ /* 0x000e700000002500 */
[----:B------:R-:W1:Y:S08]  /*00a0*/  LDC R2, c[0x0][0x360] ;  /* 0x0000d800ff027b82 */ /* 0x000e700000000800 */
[----:B------:R-:W3:Y:S01]  /*00b0*/  S2UR UR8, SR_CTAID.Z ;  /* 0x00000000000879c3 */ /* 0x000ee20000002700 */
[----:B0-----:R-:W-:-:S07]  /*00c0*/  IMAD R0, R0, UR4, R5 ;  /* 0x0000000400007c24 */ /* 0x001fce000f8e0205 */
[----:B------:R-:W3:Y:S01]  /*00d0*/  LDC R4, c[0x0][0x368] ;  /* 0x0000da00ff047b82 */ /* 0x000ee20000000800 */
[----:B--2---:R-:W-:Y:S01]  /*00e0*/  ISETP.GE.AND P0, PT, R0, R3, PT ;  /* 0x000000030000720c */ /* 0x004fe20003f06270 */
[----:B-1----:R-:W-:Y:S02]  /*00f0*/  IMAD R3, R2, UR5, R9 ;  /* 0x0000000502037c24 */ /* 0x002fe4000f8e0209 */
[----:B---3--:R-:W-:-:S10]  /*0100*/  IMAD R2, R4, UR8, R11 ;  /* 0x0000000804027c24 */ /* 0x008fd4000f8e020b */
[----:B------:R-:W-:Y:S05]  /*0110*/  @P0 EXIT ;  /* 0x000000000000094d */ /* 0x000fea0003800000 */
[----:B------:R-:W2:Y:S02]  /*0120*/  LDG.E R4, desc[UR6][R6.64+0x4] ;  /* 0x0000040606047981 */ /* 0x000ea4000c1e1900 */
[----:B--2---:R-:W-:-:S13]  /*0130*/  ISETP.GE.AND P0, PT, R3, R4, PT ;  /* 0x000000040300720c */ /* 0x004fda0003f06270 */
[----:B------:R-:W-:Y:S05]  /*0140*/  @P0 EXIT ;  /* 0x000000000000094d */ /* 0x000fea0003800000 */
[----:B------:R-:W2:Y:S02]  /*0150*/  LDG.E R5, desc[UR6][R6.64+0xc] ;  /* 0x00000c0606057981 */ /* 0x000ea4000c1e1900 */
[----:B--2---:R-:W-:-:S13]  /*0160*/  ISETP.GE.AND P0, PT, R2, R5, PT ;  /* 0x000000050200720c */ /* 0x004fda0003f06270 */
[----:B------:R-:W-:Y:S05]  /*0170*/  @P0 EXIT ;  /* 0x000000000000094d */ /* 0x000fea0003800000 */
[----:B------:R-:W2:Y:S01]  /*0180*/  LDG.E R4, desc[UR6][R6.64+0x8] ;  /* 0x0000080606047981 */ /* 0x000ea2000c1e1900 */
[----:B------:R-:W0:Y:S01]  /*0190*/  LDCU UR5, c[0x0][0x3b8] ;  /* 0x00007700ff0577ac */ /* 0x000e220008000800 */
[----:B------:R-:W1:Y:S01]  /*01a0*/  LDC.64 R10, c[0x0][0x388] ;  /* 0x0000e200ff0a7b82 */ /* 0x000e620000000a00 */
[----:B------:R-:W-:Y:S01]  /*01b0*/  CS2R R22, SRZ ;  /* 0x0000000000167805 */ /* 0x000fe2000001ff00 */
[----:B------:R-:W3:Y:S01]  /*01c0*/  LDCU UR8, c[0x0][0x390] ;  /* 0x00007200ff0877ac */ /* 0x000ee20008000800 */
[----:B0-----:R-:W-:Y:S01]  /*01d0*/  UIADD3 UR4, UPT, UPT, UR5, 0x1, URZ ;  /* 0x0000000105047890 */ /* 0x001fe2000fffe0ff */
[----:B---3--:R-:W-:-:S04]  /*01e0*/  IMAD R9, R2, UR8, RZ ;  /* 0x0000000802097c24 */ /* 0x008fc8000f8e02ff */
[----:B-1----:R-:W-:Y:S01]  /*01f0*/  IMAD.WIDE R10, R9, 0x4, R10 ;  /* 0x00000004090a7825 */ /* 0x002fe200078e020a */
[----:B--2---:R-:W-:-:S04]  /*0200*/  VIMNMX R5, PT, PT, R4, UR4, PT ;  /* 0x0000000404057c48 */ /* 0x004fc8000bfe0100 */
[----:B------:R-:W-:-:S13]  /*0210*/  ISETP.GE.AND P0, PT, R5, 0x1, PT ;  /* 0x000000010500780c */ /* 0x000fda0003f06270 */
[----:B------:R-:W-:Y:S05]  /*0220*/  @!P0 BRA `(.L_x_141) ;  /* 0x0000000800888947 */ /* 0x000fea0003800000 */
[----:B------:R-:W2:Y:S01]  /*0230*/  LDG.E R25, desc[UR6][R10.64] ;  /* 0x000000060a197981 */ /* 0x000ea2000c1e1900 */
[----:B------:R-:W0:Y:S01]  /*0240*/  LDCU UR8, c[0x0][0x394] ;  /* 0x00007280ff0877ac */ /* 0x000e220008000800 */
[----:B------:R-:W-:Y:S01]  /*0250*/  ISETP.GE.U32.AND P0, PT, R5, 0x10, PT ;  /* 0x000000100500780c */ /* 0x000fe20003f06070 */
[----:B------:R-:W-:Y:S01]  /*0260*/  HFMA2 R7, -RZ, RZ, 0, 0 ;  /* 0x00000000ff077431 */ /* 0x000fe200000001ff */
[----:B------:R-:W-:Y:S01]  /*0270*/  CS2R R22, SRZ ;  /* 0x0000000000167805 */ /* 0x000fe2000001ff00 */
[----:B0-----:R-:W-:Y:S02]  /*0280*/  IMAD R24, R2, UR8, RZ ;  /* 0x0000000802187c24 */ /* 0x001fe4000f8e02ff */
[----:B--2---:R-:W-:-:S08]  /*0290*/  IMAD R25, R3, R25, R0 ;  /* 0x0000001903197224 */ /* 0x004fd000078e0200 */
[----:B------:R-:W-:Y:S05]  /*02a0*/  @!P0 BRA `(.L_x_142) ;  /* 0x0000000400288947 */ /* 0x000fea0003800000 */
[----:B------:R-:W-:Y:S02]  /*02b0*/  LOP3.LUT R7, R5, 0x7ffffff0, RZ, 0xc0, !PT ;  /* 0x7ffffff005077812 */ /* 0x000fe400078ec0ff */
[----:B------:R-:W-:Y:S02]  /*02c0*/  CS2R R22, SRZ ;  /* 0x0000000000167805 */ /* 0x000fe4000001ff00 */
[----:B------:R-:W-:Y:S02]  /*02d0*/  MOV R6, R24 ;  /* 0x0000001800067202 */ /* 0x000fe40000000f00 */
[----:B------:R-:W-:-:S07]  /*02e0*/  IADD3 R26, PT, PT, -R7, RZ, RZ ;  /* 0x000000ff071a7210 */ /* 0x000fce0007ffe1ff */
.L_x_143:
[----:B------:R-:W0:Y:S02]  /*02f0*/  LDC.64 R8, c[0x0][0x380] ;  /* 0x0000e000ff087b82 */ /* 0x000e240000000a00 */
[----:B0-----:R-:W-:-:S05]  /*0300*/  IMAD.WIDE R8, R6, 0x8, R8 ;  /* 0x0000000806087825 */ /* 0x001fca00078e0208 */
[----:B------:R-:W2:Y:S04]  /*0310*/  LDG.E.64 R12, desc[UR6][R8.64] ;  /* 0x00000006080c7981 */ /* 0x000ea8000c1e1b00 */
[----:B------:R-:W3:Y:S04]  /*0320*/  LDG.E.64 R14, desc[UR6][R8.64+0x8] ;  /* 0x00000806080e7981 */ /* 0x000ee8000c1e1b00 */
[----:B------:R-:W4:Y:S04]  /*0330*/  LDG.E.64 R16, desc[UR6][R8.64+0x10] ;  /* 0x0000100608107981 */ /* 0x000f28000c1e1b00 */
[----:B------:R-:W5:Y:S04]  /*0340*/  LDG.E.64 R28, desc[UR6][R8.64+0x18] ;  /* 0x00001806081c7981 */ /* 0x000f68000c1e1b00 */
[----:B------:R-:W5:Y:S01]  /*0350*/  LDG.E.64 R20, desc[UR6][R8.64+0x20] ;  /* 0x0000200608147981 */ /* 0x000f62000c1e1b00 */
[----:B--2---:R-:W-:-:S04]  /*0360*/  IMAD.WIDE R12, R25, 0x8, R12 ;  /* 0x00000008190c7825 */ /* 0x004fc800078e020c */
[C---:B---3--:R-:W-:Y:S02]  /*0370*/  IMAD.WIDE R14, R25.reuse, 0x8, R14 ;  /* 0x00000008190e7825 */ /* 0x048fe400078e020e */
[----:B------:R-:W2:Y:S02]  /*0380*/  LDG.E.64 R12, desc[UR6][R12.64] ;  /* 0x000000060c0c7981 */ /* 0x000ea4000c1e1b00 */
[C---:B----4-:R-:W-:Y:S02]  /*0390*/  IMAD.WIDE R16, R25.reuse, 0x8, R16 ;  /* 0x0000000819107825 */ /* 0x050fe400078e0210 */
[----:B------:R-:W3:Y:S04]  /*03a0*/  LDG.E.64 R14, desc[UR6][R14.64] ;  /* 0x000000060e0e7981 */ /* 0x000ee8000c1e1b00 */
[----:B------:R-:W4:Y:S01]  /*03b0*/  LDG.E.64 R16, desc[UR6][R16.64] ;  /* 0x0000000610107981 */ /* 0x000f22000c1e1b00 */
[----:B-----5:R-:W-:-:S05]  /*03c0*/  IMAD.WIDE R28, R25, 0x8, R28 ;  /* 0x00000008191c7825 */ /* 0x020fca00078e021c */
[----:B------:R-:W5:Y:S01]  /*03d0*/  LDG.E.64 R18, desc[UR6][R28.64] ;  /* 0x000000061c127981 */ /* 0x000f62000c1e1b00 */
[----:B------:R-:W-:-:S06]  /*03e0*/  IMAD.WIDE R20, R25, 0x8, R20 ;  /* 0x0000000819147825 */ /* 0x000fcc00078e0214 */
[----:B------:R-:W5:Y:S04]  /*03f0*/  LDG.E.64 R20, desc[UR6][R20.64] ;  /* 0x0000000614147981 */ /* 0x000f68000c1e1b00 */
[----:B------:R-:W5:Y:S01]  /*0400*/  LDG.E.64 R28, desc[UR6][R8.64+0x48] ;  /* 0x00004806081c7981 */ /* 0x000f62000c1e1b00 */
[----:B--2---:R-:W-:-:S03]  /*0410*/  DADD R22, R12, R22 ;  /* 0x000000000c167229 */ /* 0x004fc60000000016 */
[----:B------:R-:W2:Y:S05]  /*0420*/  LDG.E.64 R12, desc[UR6][R8.64+0x28] ;  /* 0x00002806080c7981 */ /* 0x000eaa000c1e1b00 */
[----:B---3--:R-:W-:Y:S01]  /*0430*/  DADD R22, R22, R14 ;  /* 0x0000000016167229 */ /* 0x008fe2000000000e */
[----:B------:R-:W3:Y:S07]  /*0440*/  LDG.E.64 R14, desc[UR6][R8.64+0x30] ;  /* 0x00003006080e7981 */ /* 0x000eee000c1e1b00 */
[----:B----4-:R-:W-:Y:S01]  /*0450*/  DADD R22, R22, R16 ;  /* 0x0000000016167229 */ /* 0x010fe20000000010 */
[----:B------:R-:W4:Y:S07]  /*0460*/  LDG.E.64 R16, desc[UR6][R8.64+0x38] ;  /* 0x0000380608107981 */ /* 0x000f2e000c1e1b00 */
[----:B-----5:R-:W-:Y:S01]  /*0470*/  DADD R22, R22, R18 ;  /* 0x0000000016167229 */ /* 0x020fe20000000012 */
[----:B------:R-:W5:Y:S01]  /*0480*/  LDG.E.64 R18, desc[UR6][R8.64+0x40] ;  /* 0x0000400608127981 */ /* 0x000f62000c1e1b00 */
[----:B------:R-:W-:-:S06]  /*0490*/  IMAD.WIDE R28, R25, 0x8, R28 ;  /* 0x00000008191c7825 */ /* 0x000fcc00078e021c */
[----:B------:R-:W-:Y:S01]  /*04a0*/  DADD R22, R22, R20 ;  /* 0x0000000016167229 */ /* 0x000fe20000000014 */
[----:B------:R-:W5:Y:S04]  /*04b0*/  LDG.E.64 R20, desc[UR6][R28.64] ;  /* 0x000000061c147981 */ /* 0x000f68000c1e1b00 */
[----:B------:R-:W5:Y:S01]  /*04c0*/  LDG.E.64 R28, desc[UR6][R8.64+0x78] ;  /* 0x00007806081c7981 */ /* 0x000f62000c1e1b00 */
[----:B--2---:R-:W-:-:S06]  /*04d0*/  IMAD.WIDE R12, R25, 0x8, R12 ;  /* 0x00000008190c7825 */ /* 0x004fcc00078e020c */
[----:B------:R-:W2:Y:S01]  /*04e0*/  LDG.E.64 R12, desc[UR6][R12.64] ;  /* 0x000000060c0c7981 */ /* 0x000ea2000c1e1b00 */
[----:B---3--:R-:W-:-:S06]  /*04f0*/  IMAD.WIDE R14, R25, 0x8, R14 ;  /* 0x00000008190e7825 */ /* 0x008fcc00078e020e */
[----:B------:R-:W3:Y:S01]  /*0500*/  LDG.E.64 R14, desc[UR6][R14.64] ;  /* 0x000000060e0e7981 */ /* 0x000ee2000c1e1b00 */
[----:B----4-:R-:W-:-:S06]  /*0510*/  IMAD.WIDE R16, R25, 0x8, R16 ;  /* 0x0000000819107825 */ /* 0x010fcc00078e0210 */
[----:B------:R-:W4:Y:S01]  /*0520*/  LDG.E.64 R16, desc[UR6][R16.64] ;  /* 0x0000000610107981 */ /* 0x000f22000c1e1b00 */
[----:B-----5:R-:W-:-:S06]  /*0530*/  IMAD.WIDE R18, R25, 0x8, R18 ;  /* 0x0000000819127825 */ /* 0x020fcc00078e0212 */
        /* <DEDUP_REMOVED lines=8> */
[----:B------:R-:W5:Y:S07]  /*05c0*/  LDG.E.64 R18, desc[UR6][R8.64+0x68] ;  /* 0x0000680608127981 */ /* 0x000f6e000c1e1b00 */
[----:B------:R-:W-:-:S02]  /*05d0*/  DADD R20, R22, R20 ;  /* 0x0000000016147229 */ /* 0x000fc40000000014 */
[----:B------:R0:W5:Y:S02]  /*05e0*/  LDG.E.64 R22, desc[UR6][R8.64+0x70] ;  /* 0x0000700608167981 */ /* 0x000164000c1e1b00 */
[----:B0-----:R-:W-:-:S06]  /*05f0*/  IMAD.WIDE R8, R25, 0x8, R28 ;  /* 0x0000000819087825 */ /* 0x001fcc00078e021c */
        /* <DEDUP_REMOVED lines=9> */
[----:B------:R-:W-:-:S06]  /*0690*/  IMAD.WIDE R22, R25, 0x8, R22 ;  /* 0x0000000819167825 */ /* 0x000fcc00078e0216 */
[----:B------:R-:W5:Y:S01]  /*06a0*/  LDG.E.64 R22, desc[UR6][R22.64] ;  /* 0x0000000616167981 */ /* 0x000f62000c1e1b00 */
[----:B------:R-:W-:-:S04]  /*06b0*/  IADD3 R26, PT, PT, R26, 0x10, RZ ;  /* 0x000000101a1a7810 */ /* 0x000fc80007ffe0ff */
[----:B------:R-:W-:Y:S02]  /*06c0*/  ISETP.NE.AND P0, PT, R26, RZ, PT ;  /* 0x000000ff1a00720c */ /* 0x000fe40003f05270 */
[----:B------:R-:W-:Y:S01]  /*06d0*/  IADD3 R6, PT, PT, R6, 0x10, RZ ;  /* 0x0000001006067810 */ /* 0x000fe20007ffe0ff */
[----:B--2---:R-:W-:-:S08]  /*06e0*/  DADD R12, R20, R12 ;  /* 0x00000000140c7229 */ /* 0x004fd0000000000c */
[----:B---3--:R-:W-:-:S08]  /*06f0*/  DADD R12, R12, R14 ;  /* 0x000000000c0c7229 */ /* 0x008fd0000000000e */
[----:B----4-:R-:W-:-:S08]  /*0700*/  DADD R12, R12, R16 ;  /* 0x000000000c0c7229 */ /* 0x010fd00000000010 */
[----:B-----5:R-:W-:-:S08]  /*0710*/  DADD R12, R12, R18 ;  /* 0x000000000c0c7229 */ /* 0x020fd00000000012 */
[----:B------:R-:W-:-:S08]  /*0720*/  DADD R12, R12, R22 ;  /* 0x000000000c0c7229 */ /* 0x000fd00000000016 */
[----:B------:R-:W-:Y:S01]  /*0730*/  DADD R22, R12, R8 ;  /* 0x000000000c167229 */ /* 0x000fe20000000008 */
[----:B------:R-:W-:Y:S10]  /*0740*/  @P0 BRA `(.L_x_143) ;  /* 0xfffffff800e80947 */ /* 0x000ff4000383ffff */
.L_x_142:
[----:B------:R-:W-:-:S13]  /*0750*/  LOP3.LUT P0, R8, R5, 0xf, RZ, 0xc0, !PT ;  /* 0x0000000f05087812 */ /* 0x000fda000780c0ff */
[----:B------:R-:W-:Y:S05]  /*0760*/  @!P0 BRA `(.L_x_141) ;  /* 0x0000000400388947 */ /* 0x000fea0003800000 */
[----:B------:R-:W-:Y:S02]  /*0770*/  ISETP.GE.U32.AND P0, PT, R8, 0x8, PT ;  /* 0x000000080800780c */ /* 0x000fe40003f06070 */
[----:B------:R-:W-:-:S04]  /*0780*/  LOP3.LUT R6, R5, 0x7, RZ, 0xc0, !PT ;  /* 0x0000000705067812 */ /* 0x000fc800078ec0ff */
[----:B------:R-:W-:-:S07]  /*0790*/  ISETP.NE.AND P1, PT, R6, RZ, PT ;  /* 0x000000ff0600720c */ /* 0x000fce0003f25270 */
[----:B------:R-:W-:Y:S06]  /*07a0*/  @!P0 BRA `(.L_x_144) ;  /* 0x0000000000908947 */ /* 0x000fec0003800000 */
[----:B------:R-:W0:Y:S01]  /*07b0*/  LDC.64 R16, c[0x0][0x380] ;  /* 0x0000e000ff107b82 */ /* 0x000e220000000a00 */
[----:B------:R-:W-:-:S05]  /*07c0*/  IADD3 R9, PT, PT, R24, R7, RZ ;  /* 0x0000000718097210 */ /* 0x000fca0007ffe0ff */
[----:B0-----:R-:W-:-:S05]  /*07d0*/  IMAD.WIDE R16, R9, 0x8, R16 ;  /* 0x0000000809107825 */ /* 0x001fca00078e0210 */
[----:B------:R-:W2:Y:S04]  /*07e0*/  LDG.E.64 R12, desc[UR6][R16.64] ;  /* 0x00000006100c7981 */ /* 0x000ea8000c1e1b00 */
[----:B------:R-:W3:Y:S04]  /*07f0*/  LDG.E.64 R8, desc[UR6][R16.64+0x8] ;  /* 0x0000080610087981 */ /* 0x000ee8000c1e1b00 */
[----:B------:R-:W4:Y:S04]  /*0800*/  LDG.E.64 R14, desc[UR6][R16.64+0x20] ;  /* 0x00002006100e7981 */ /* 0x000f28000c1e1b00 */
[----:B------:R-:W5:Y:S01]  /*0810*/  LDG.E.64 R26, desc[UR6][R16.64+0x38] ;  /* 0x00003806101a7981 */ /* 0x000f62000c1e1b00 */
[----:B--2---:R-:W-:-:S03]  /*0820*/  IMAD.WIDE R28, R25, 0x8, R12 ;  /* 0x00000008191c7825 */ /* 0x004fc600078e020c */
[----:B------:R-:W2:Y:S04]  /*0830*/  LDG.E.64 R12, desc[UR6][R16.64+0x10] ;  /* 0x00001006100c7981 */ /* 0x000ea8000c1e1b00 */
[----:B------:R-:W4:Y:S01]  /*0840*/  LDG.E.64 R20, desc[UR6][R28.64] ;  /* 0x000000061c147981 */ /* 0x000f22000c1e1b00 */
[----:B---3--:R-:W-:-:S05]  /*0850*/  IMAD.WIDE R8, R25, 0x8, R8 ;  /* 0x0000000819087825 */ /* 0x008fca00078e0208 */
[----:B------:R-:W3:Y:S04]  /*0860*/  LDG.E.64 R18, desc[UR6][R8.64] ;  /* 0x0000000608127981 */ /* 0x000ee8000c1e1b00 */
[----:B------:R-:W5:Y:S01]  /*0870*/  LDG.E.64 R8, desc[UR6][R16.64+0x18] ;  /* 0x0000180610087981 */ /* 0x000f62000c1e1b00 */
[----:B----4-:R-:W-:-:S03]  /*0880*/  DADD R22, R22, R20 ;  /* 0x0000000016167229 */ /* 0x010fc60000000014 */
[----:B------:R-:W4:Y:S05]  /*0890*/  LDG.E.64 R20, desc[UR6][R16.64+0x28] ;  /* 0x0000280610147981 */ /* 0x000f2a000c1e1b00 */
[----:B---3--:R-:W-:Y:S01]  /*08a0*/  DADD R22, R22, R18 ;  /* 0x0000000016167229 */ /* 0x008fe20000000012 */
[----:B------:R0:W3:Y:S01]  /*08b0*/  LDG.E.64 R18, desc[UR6][R16.64+0x30] ;  /* 0x0000300610127981 */ /* 0x0000e2000c1e1b00 */
[----:B--2---:R-:W-:-:S06]  /*08c0*/  IMAD.WIDE R12, R25, 0x8, R12 ;  /* 0x00000008190c7825 */ /* 0x004fcc00078e020c */
[----:B------:R-:W2:Y:S01]  /*08d0*/  LDG.E.64 R12, desc[UR6][R12.64] ;  /* 0x000000060c0c7981 */ /* 0x000ea2000c1e1b00 */
[----:B-----5:R-:W-:-:S04]  /*08e0*/  IMAD.WIDE R8, R25, 0x8, R8 ;  /* 0x0000000819087825 */ /* 0x020fc800078e0208 */
[C---:B------:R-:W-:Y:S02]  /*08f0*/  IMAD.WIDE R14, R25.reuse, 0x8, R14 ;  /* 0x00000008190e7825 */ /* 0x040fe400078e020e */
[----:B------:R-:W5:Y:S04]  /*0900*/  LDG.E.64 R8, desc[UR6][R8.64] ;  /* 0x0000000608087981 */ /* 0x000f68000c1e1b00 */
[----:B------:R-:W5:Y:S01]  /*0910*/  LDG.E.64 R14, desc[UR6][R14.64] ;  /* 0x000000060e0e7981 */ /* 0x000f62000c1e1b00 */
[----:B0-----:R-:W-:-:S06]  /*0920*/  IMAD.WIDE R16, R25, 0x8, R26 ;  /* 0x0000000819107825 */ /* 0x001fcc00078e021a */
[----:B------:R-:W5:Y:S01]  /*0930*/  LDG.E.64 R16, desc[UR6][R16.64] ;  /* 0x0000000610107981 */ /* 0x000f62000c1e1b00 */
[----:B----4-:R-:W-:-:S06]  /*0940*/  IMAD.WIDE R20, R25, 0x8, R20 ;  /* 0x0000000819147825 */ /* 0x010fcc00078e0214 */
[----:B------:R-:W4:Y:S01]  /*0950*/  LDG.E.64 R20, desc[UR6][R20.64] ;  /* 0x0000000614147981 */ /* 0x000f22000c1e1b00 */
[----:B---3--:R-:W-:-:S06]  /*0960*/  IMAD.WIDE R18, R25, 0x8, R18 ;  /* 0x0000000819127825 */ /* 0x008fcc00078e0212 */
[----:B------:R-:W3:Y:S01]  /*0970*/  LDG.E.64 R18, desc[UR6][R18.64] ;  /* 0x0000000612127981 */ /* 0x000ee2000c1e1b00 */
[----:B--2---:R-:W-:-:S08]  /*0980*/  DADD R12, R22, R12 ;  /* 0x00000000160c7229 */ /* 0x004fd0000000000c */
[----:B-----5:R-:W-:-:S08]  /*0990*/  DADD R12, R12, R8 ;  /* 0x000000000c0c7229 */ /* 0x020fd00000000008 */
[----:B------:R-:W-:Y:S01]  /*09a0*/  DADD R12, R12, R14 ;  /* 0x000000000c0c7229 */ /* 0x000fe2000000000e */
[----:B------:R-:W-:-:S07]  /*09b0*/  IADD3 R7, PT, PT, R7, 0x8, RZ ;  /* 0x0000000807077810 */ /* 0x000fce0007ffe0ff */
[----:B----4-:R-:W-:-:S08]  /*09c0*/  DADD R12, R12, R20 ;  /* 0x000000000c0c7229 */ /* 0x010fd00000000014 */
[----:B---3--:R-:W-:-:S08]  /*09d0*/  DADD R12, R12, R18 ;  /* 0x000000000c0c7229 */ /* 0x008fd00000000012 */
[----:B------:R-:W-:-:S11]  /*09e0*/  DADD R22, R12, R16 ;  /* 0x000000000c167229 */ /* 0x000fd60000000010 */
.L_x_144:
        /* <DEDUP_REMOVED lines=12> */
[----:B--2---:R-:W-:-:S04]  /*0ab0*/  IMAD.WIDE R8, R25, 0x8, R8 ;  /* 0x0000000819087825 */ /* 0x004fc800078e0208 */
[C---:B---3--:R-:W-:Y:S02]  /*0ac0*/  IMAD.WIDE R14, R25.reuse, 0x8, R14 ;  /* 0x00000008190e7825 */ /* 0x048fe400078e020e */
[----:B------:R-:W2:Y:S02]  /*0ad0*/  LDG.E.64 R8, desc[UR6][R8.64] ;  /* 0x0000000608087981 */ /* 0x000ea4000c1e1b00 */
[C---:B----4-:R-:W-:Y:S02]  /*0ae0*/  IMAD.WIDE R16, R25.reuse, 0x8, R16 ;  /* 0x0000000819107825 */ /* 0x050fe400078e0210 */
[----:B------:R-:W3:Y:S02]  /*0af0*/  LDG.E.64 R14, desc[UR6][R14.64] ;  /* 0x000000060e0e7981 */ /* 0x000ee4000c1e1b00 */
[----:B-----5:R-:W-:Y:S02]  /*0b00*/  IMAD.WIDE R12, R25, 0x8, R12 ;  /* 0x00000008190c7825 */ /* 0x020fe400078e020c */
[----:B------:R-:W4:Y:S04]  /*0b10*/  LDG.E.64 R16, desc[UR6][R16.64] ;  /* 0x0000000610107981 */ /* 0x000f28000c1e1b00 */
[----:B------:R-:W5:Y:S01]  /*0b20*/  LDG.E.64 R12, desc[UR6][R12.64] ;  /* 0x000000060c0c7981 */ /* 0x000f62000c1e1b00 */
[----:B------:R-:W-:Y:S01]  /*0b30*/  IADD3 R7, PT, PT, R7, 0x4, RZ ;  /* 0x0000000407077810 */ /* 0x000fe20007ffe0ff */
[----:B--2---:R-:W-:-:S08]  /*0b40*/  DADD R22, R22, R8 ;  /* 0x0000000016167229 */ /* 0x004fd00000000008 */
[----:B---3--:R-:W-:-:S08]  /*0b50*/  DADD R22, R22, R14 ;  /* 0x0000000016167229 */ /* 0x008fd0000000000e */
[----:B----4-:R-:W-:-:S08]  /*0b60*/  DADD R22, R22, R16 ;  /* 0x0000000016167229 */ /* 0x010fd00000000010 */
[----:B-----5:R-:W-:-:S11]  /*0b70*/  DADD R22, R22, R12 ;  /* 0x0000000016167229 */ /* 0x020fd6000000000c */
.L_x_145:
[----:B------:R-:W-:Y:S05]  /*0b80*/  @!P1 BRA `(.L_x_141) ;  /* 0x0000000000309947 */ /* 0x000fea0003800000 */
[----:B------:R-:W0:Y:S01]  /*0b90*/  LDC.64 R8, c[0x0][0x380] ;  /* 0x0000e000ff087b82 */ /* 0x000e220000000a00 */
[----:B------:R-:W-:Y:S02]  /*0ba0*/  IADD3 R15, PT, PT, R24, R7, RZ ;  /* 0x00000007180f7210 */ /* 0x000fe40007ffe0ff */
[----:B------:R-:W-:-:S07]  /*0bb0*/  IADD3 R18, PT, PT, -R18, RZ, RZ ;  /* 0x000000ff12127210 */ /* 0x000fce0007ffe1ff */
.L_x_146:
[----:B0-----:R-:W-:-:S06]  /*0bc0*/  IMAD.WIDE R6, R15, 0x8, R8 ;  /* 0x000000080f067825 */ /* 0x001fcc00078e0208 */
[----:B------:R-:W2:Y:S01]  /*0bd0*/  LDG.E.64 R6, desc[UR6][R6.64] ;  /* 0x0000000606067981 */ /* 0x000ea2000c1e1b00 */
[----:B------:R-:W-:-:S04]  /*0be0*/  IADD3 R18, PT, PT, R18, 0x1, RZ ;  /* 0x0000000112127810 */ /* 0x000fc80007ffe0ff */
[----:B------:R-:W-:Y:S01]  /*0bf0*/  ISETP.NE.AND P0, PT, R18, RZ, PT ;  /* 0x000000ff1200720c */ /* 0x000fe20003f05270 */
[----:B--2---:R-:W-:-:S06]  /*0c00*/  IMAD.WIDE R12, R25, 0x8, R6 ;  /* 0x00000008190c7825 */ /* 0x004fcc00078e0206 */
[----:B------:R-:W2:Y:S01]  /*0c10*/  LDG.E.64 R12, desc[UR6][R12.64] ;  /* 0x000000060c0c7981 */ /* 0x000ea2000c1e1b00 */
[----:B------:R-:W-:Y:S01]  /*0c20*/  IADD3 R15, PT, PT, R15, 0x1, RZ ;  /* 0x000000010f0f7810 */ /* 0x000fe20007ffe0ff */
[----:B--2---:R-:W-:-:S04]  /*0c30*/  DADD R22, R12, R22 ;  /* 0x000000000c167229 */ /* 0x004fc80000000016 */
[----:B------:R-:W-:Y:S07]  /*0c40*/  @P0 BRA `(.L_x_146) ;  /* 0xfffffffc00dc0947 */ /* 0x000fee000383ffff */
.L_x_141:
[----:B------:R-:W0:Y:S01]  /*0c50*/  LDC.64 R8, c[0x0][0x3a0] ;  /* 0x0000e800ff087b82 */ /* 0x000e220000000a00 */
[----:B------:R-:W1:Y:S07]  /*0c60*/  LDCU.64 UR8, c[0x0][0x3a8] ;  /* 0x00007500ff0877ac */ /* 0x000e6e0008000a00 */
[----:B------:R-:W2:Y:S01]  /*0c70*/  LDC.64 R6, c[0x0][0x398] ;  /* 0x0000e600ff067b82 */ /* 0x000ea20000000a00 */
[C---:B-1----:R-:W-:Y:S02]  /*0c80*/  IMAD R15, R2.reuse, UR8, RZ ;  /* 0x00000008020f7c24 */ /* 0x042fe4000f8e02ff */
[----:B------:R-:W-:-:S02]  /*0c90*/  IMAD R13, R2, UR9, RZ ;  /* 0x00000009020d7c24 */ /* 0x000fc4000f8e02ff */
[----:B0-----:R-:W-:-:S05]  /*0ca0*/  IMAD.WIDE R8, R15, 0x4, R8 ;  /* 0x000000040f087825 */ /* 0x001fca00078e0208 */
[----:B------:R-:W3:Y:S01]  /*0cb0*/  LDG.E R14, desc[UR6][R8.64] ;  /* 0x00000006080e7981 */ /* 0x000ee2000c1e1900 */
[----:B--2---:R-:W-:-:S05]  /*0cc0*/  IMAD.WIDE R6, R13, 0x8, R6 ;  /* 0x000000080d067825 */ /* 0x004fca00078e0206 */
[----:B------:R-:W2:Y:S01]  /*0cd0*/  LDG.E.64 R12, desc[UR6][R6.64] ;  /* 0x00000006060c7981 */ /* 0x000ea2000c1e1b00 */
[----:B------:R-:W-:Y:S02]  /*0ce0*/  IADD3 R24, PT, PT, R4, -UR5, RZ ;  /* 0x8000000504187c10 */ /* 0x000fe4000fffe0ff */
[----:B------:R-:W-:Y:S01]  /*0cf0*/  MOV R27, 0x1 ;  /* 0x00000001001b7802 */ /* 0x000fe20000000f00 */
[----:B---3--:R-:W-:Y:S01]  /*0d00*/  IMAD R15, R3, R14, R0 ;  /* 0x0000000e030f7224 */ /* 0x008fe200078e0200 */
[----:B------:R-:W-:-:S03]  /*0d10*/  VIMNMX R14, PT, PT, R24, UR4, PT ;  /* 0x00000004180e7c48 */ /* 0x000fc6000bfe0100 */
[----:B--2---:R-:W-:-:S05]  /*0d20*/  IMAD.WIDE R12, R15, 0x8, R12 ;  /* 0x000000080f0c7825 */ /* 0x004fca00078e020c */
[----:B------:R0:W-:Y:S01]  /*0d30*/  STG.E.64 desc[UR6][R12.64], R22 ;  /* 0x000000160c007986 */ /* 0x0001e2000c101b06 */
[----:B------:R-:W-:-:S13]  /*0d40*/  ISETP.GE.AND P0, PT, R14, 0x2, PT ;  /* 0x000000020e00780c */ /* 0x000fda0003f06270 */
[----:B0-----:R-:W-:Y:S05]  /*0d50*/  @!P0 BRA `(.L_x_147) ;  /* 0x00000004006c8947 */ /* 0x001fea0003800000 */
[C---:B------:R-:W-:Y:S02]  /*0d60*/  IADD3 R12, PT, PT, R14.reuse, -0x2, RZ ;  /* 0xfffffffe0e0c7810 */ /* 0x040fe40007ffe0ff */
[----:B------:R-:W-:Y:S02]  /*0d70*/  IADD3 R14, PT, PT, R14, -0x1, RZ ;  /* 0xffffffff0e0e7810 */ /* 0x000fe40007ffe0ff */
[----:B------:R-:W-:Y:S02]  /*0d80*/  ISETP.GE.U32.AND P0, PT, R12, 0x3, PT ;  /* 0x000000030c00780c */ /* 0x000fe40003f06070 */
[----:B------:R-:W-:Y:S02]  /*0d90*/  MOV R27, 0x1 ;  /* 0x00000001001b7802 */ /* 0x000fe40000000f00 */
[----:B------:R-:W-:-:S09]  /*0da0*/  LOP3.LUT R25, R14, 0x3, RZ, 0xc0, !PT ;  /* 0x000000030e197812 */ /* 0x000fd200078ec0ff */
[----:B------:R-:W-:Y:S05]  /*0db0*/  @!P0 BRA `(.L_x_148) ;  /* 0x0000000000f08947 */ /* 0x000fea0003800000 */
[----:B------:R-:W0:Y:S01]  /*0dc0*/  LDC R13, c[0x0][0x394] ;  /* 0x0000e500ff0d7b82 */ /* 0x000e220000000800 */
[----:B------:R-:W-:Y:S01]  /*0dd0*/  LOP3.LUT R14, R14, 0xfffffffc, RZ, 0xc0, !PT ;  /* 0xfffffffc0e0e7812 */ /* 0x000fe200078ec0ff */
[----:B------:R-:W-:-:S03]  /*0de0*/  HFMA2 R27, -RZ, RZ, 0, 0 ;  /* 0x00000000ff1b7431 */ /* 0x000fc600000001ff */
[----:B------:R-:W-:Y:S01]  /*0df0*/  IADD3 R28, PT, PT, -R14, RZ, RZ ;  /* 0x000000ff0e1c7210 */ /* 0x000fe20007ffe1ff */
[----:B0-----:R-:W-:-:S07]  /*0e00*/  IMAD R26, R2, R13, UR5 ;  /* 0x00000005021a7e24 */ /* 0x001fce000f8e020d */
.L_x_149:
[----:B0-----:R-:W0:Y:S01]  /*0e10*/  LDC.64 R14, c[0x0][0x380] ;  /* 0x0000e000ff0e7b82 */ /* 0x001e220000000a00 */
[----:B------:R-:W-:Y:S01]  /*0e20*/  IADD3 R13, PT, PT, R26, 0x1, RZ ;  /* 0x000000011a0d7810 */ /* 0x000fe20007ffe0ff */
[----:B------:R-:W2:Y:S04]  /*0e30*/  LDG.E R12, desc[UR6][R10.64] ;  /* 0x000000060a0c7981 */ /* 0x000ea8000c1e1900 */
[----:B------:R-:W3:Y:S01]  /*0e40*/  LDG.E R20, desc[UR6][R8.64] ;  /* 0x0000000608147981 */ /* 0x000ee2000c1e1900 */
[----:B0-----:R-:W-:-:S05]  /*0e50*/  IMAD.WIDE R14, R13, 0x8, R14 ;  /* 0x000000080d0e7825 */ /* 0x001fca00078e020e */
[----:B------:R-:W4:Y:S01]  /*0e60*/  LDG.E.64 R18, desc[UR6][R14.64] ;  /* 0x000000060e127981 */ /* 0x000f22000c1e1b00 */
[----:B------:R-:W-:Y:S01]  /*0e70*/  IADD3 R13, PT, PT, R27, 0x1, RZ ;  /* 0x000000011b0d7810 */ /* 0x000fe20007ffe0ff */
[----:B--2---:R-:W-:-:S04]  /*0e80*/  IMAD R17, R3, R12, R0 ;  /* 0x0000000c03117224 */ /* 0x004fc800078e0200 */
[----:B------:R-:W-:-:S04]  /*0e90*/  IMAD.WIDE R12, R13, 0x8, R6 ;  /* 0x000000080d0c7825 */ /* 0x000fc800078e0206 */
[----:B----4-:R-:W-:Y:S02]  /*0ea0*/  IMAD.WIDE R18, R17, 0x8, R18 ;  /* 0x0000000811127825 */ /* 0x010fe400078e0212 */
[----:B------:R-:W2:Y:S04]  /*0eb0*/  LDG.E.64 R16, desc[UR6][R12.64] ;  /* 0x000000060c107981 */ /* 0x000ea8000c1e1b00 */
[----:B------:R-:W4:Y:S01]  /*0ec0*/  LDG.E.64 R18, desc[UR6][R18.64] ;  /* 0x0000000612127981 */ /* 0x000f22000c1e1b00 */
[----:B---3--:R-:W-:-:S04]  /*0ed0*/  IMAD R21, R3, R20, R0 ;  /* 0x0000001403157224 */ /* 0x008fc800078e0200 */
[----:B--2---:R-:W-:Y:S01]  /*0ee0*/  IMAD.WIDE R16, R21, 0x8, R16 ;  /* 0x0000000815107825 */ /* 0x004fe200078e0210 */
[----:B----4-:R-:W-:-:S07]  /*0ef0*/  DADD R22, R18, R22 ;  /* 0x0000000012167229 */ /* 0x010fce0000000016 */
[----:B------:R0:W-:Y:S04]  /*0f00*/  STG.E.64 desc[UR6][R16.64], R22 ;  /* 0x0000001610007986 */ /* 0x0001e8000c101b06 */
[----:B------:R-:W2:Y:S04]  /*0f10*/  LDG.E R29, desc[UR6][R10.64] ;  /* 0x000000060a1d7981 */ /* 0x000ea8000c1e1900 */
[----:B------:R-:W3:Y:S04]  /*0f20*/  LDG.E.64 R20, desc[UR6][R14.64+0x8] ;  /* 0x000008060e147981 */ /* 0x000ee8000c1e1b00 */
[----:B------:R-:W4:Y:S01]  /*0f30*/  LDG.E.64 R18, desc[UR6][R12.64+0x8] ;  /* 0x000008060c127981 */ /* 0x000f22000c1e1b00 */
[----:B--2---:R-:W-:-:S04]  /*0f40*/  IMAD R29, R3, R29, R0 ;  /* 0x0000001d031d7224 */ /* 0x004fc800078e0200 */
[----:B---3--:R-:W-:Y:S02]  /*0f50*/  IMAD.WIDE R20, R29, 0x8, R20 ;  /* 0x000000081d147825 */ /* 0x008fe400078e0214 */
[----:B------:R-:W2:Y:S04]  /*0f60*/  LDG.E R29, desc[UR6][R8.64] ;  /* 0x00000006081d7981 */ /* 0x000ea8000c1e1900 */
[----:B0-----:R-:W3:Y:S01]  /*0f70*/  LDG.E.64 R16, desc[UR6][R20.64] ;  /* 0x0000000614107981 */ /* 0x001ee2000c1e1b00 */
[----:B--2---:R-:W-:Y:S01]  /*0f80*/  IMAD R29, R3, R29, R0 ;  /* 0x0000001d031d7224 */ /* 0x004fe200078e0200 */
[----:B---3--:R-:W-:-:S03]  /*0f90*/  DADD R16, R22, R16 ;  /* 0x0000000016107229 */ /* 0x008fc60000000010 */
[----:B----4-:R-:W-:-:S05]  /*0fa0*/  IMAD.WIDE R18, R29, 0x8, R18 ;  /* 0x000000081d127825 */ /* 0x010fca00078e0212 */
        /* <DEDUP_REMOVED lines=18> */
[----:B------:R-:W3:Y:S01]  /*10d0*/  LDG.E.64 R22, desc[UR6][R16.64] ;  /* 0x0000000610167981 */ /* 0x000ee2000c1e1b00 */
[----:B------:R-:W-:-:S04]  /*10e0*/  IADD3 R28, PT, PT, R28, 0x4, RZ ;  /* 0x000000041c1c7810 */ /* 0x000fc80007ffe0ff */
[----:B------:R-:W-:Y:S02]  /*10f0*/  ISETP.NE.AND P0, PT, R28, RZ, PT ;  /* 0x000000ff1c00720c */ /* 0x000fe40003f05270 */
[----:B------:R-:W-:Y:S02]  /*1100*/  IADD3 R27, PT, PT, R27, 0x4, RZ ;  /* 0x000000041b1b7810 */ /* 0x000fe40007ffe0ff */
[----:B------:R-:W-:Y:S01]  /*1110*/  IADD3 R26, PT, PT, R26, 0x4, RZ ;  /* 0x000000041a1a7810 */ /* 0x000fe20007ffe0ff */
[----:B--2---:R-:W-:Y:S01]  /*1120*/  IMAD R29, R3, R29, R0 ;  /* 0x0000001d031d7224 */ /* 0x004fe200078e0200 */
[----:B---3--:R-:W-:-:S03]  /*1130*/  DADD R22, R18, R22 ;  /* 0x0000000012167229 */ /* 0x008fc60000000016 */
[----:B----4-:R-:W-:-:S05]  /*1140*/  IMAD.WIDE R12, R29, 0x8, R12 ;  /* 0x000000081d0c7825 */ /* 0x010fca00078e020c */
[----:B------:R0:W-:Y:S01]  /*1150*/  STG.E.64 desc[UR6][R12.64], R22 ;  /* 0x000000160c007986 */ /* 0x0001e2000c101b06 */
[----:B------:R-:W-:Y:S05]  /*1160*/  @P0 BRA `(.L_x_149) ;  /* 0xfffffffc00280947 */ /* 0x000fea000383ffff */
[----:B------:R-:W-:-:S07]  /*1170*/  IADD3 R27, PT, PT, R27, 0x1, RZ ;  /* 0x000000011b1b7810 */ /* 0x000fce0007ffe0ff */
.L_x_148:
[----:B------:R-:W-:-:S13]  /*1180*/  ISETP.NE.AND P0, PT, R25, RZ, PT ;  /* 0x000000ff1900720c */ /* 0x000fda0003f05270 */
[----:B------:R-:W-:Y:S05]  /*1190*/  @!P0 BRA `(.L_x_147) ;  /* 0x00000000005c8947 */ /* 0x000fea0003800000 */
[----:B------:R-:W1:Y:S01]  /*11a0*/  LDCU UR4, c[0x0][0x394] ;  /* 0x00007280ff0477ac */ /* 0x000e620008000800 */
[----:B0-----:R-:W-:Y:S02]  /*11b0*/  IADD3 R13, PT, PT, R27, UR5, RZ ;  /* 0x000000051b0d7c10 */ /* 0x001fe4000fffe0ff */
[----:B------:R-:W-:-:S03]  /*11c0*/  IADD3 R25, PT, PT, -R25, RZ, RZ ;  /* 0x000000ff19197210 */ /* 0x000fc60007ffe1ff */
[----:B-1----:R-:W-:-:S07]  /*11d0*/  IMAD R16, R2, UR4, R13 ;  /* 0x0000000402107c24 */ /* 0x002fce000f8e020d */
.L_x_150:
[----:B------:R-:W0:Y:S01]  /*11e0*/  LDC.64 R18, c[0x0][0x380] ;  /* 0x0000e000ff127b82 */ /* 0x000e220000000a00 */
[----:B------:R-:W2:Y:S04]  /*11f0*/  LDG.E R12, desc[UR6][R10.64] ;  /* 0x000000060a0c7981 */ /* 0x000ea8000c1e1900 */
[----:B------:R-:W3:Y:S01]  /*1200*/  LDG.E R17, desc[UR6][R8.64] ;  /* 0x0000000608117981 */ /* 0x000ee2000c1e1900 */
[----:B0-----:R-:W-:-:S05]  /*1210*/  IMAD.WIDE R18, R16, 0x8, R18 ;  /* 0x0000000810127825 */ /* 0x001fca00078e0212 */
[----:B------:R-:W4:Y:S01]  /*1220*/  LDG.E.64 R14, desc[UR6][R18.64] ;  /* 0x00000006120e7981 */ /* 0x000f22000c1e1b00 */
[----:B--2---:R-:W-:-:S04]  /*1230*/  IMAD R13, R3, R12, R0 ;  /* 0x0000000c030d7224 */ /* 0x004fc800078e0200 */
[----:B----4-:R-:W-:-:S04]  /*1240*/  IMAD.WIDE R14, R13, 0x8, R14 ;  /* 0x000000080d0e7825 */ /* 0x010fc800078e020e */
[----:B------:R-:W-:Y:S02]  /*1250*/  IMAD.WIDE R12, R27, 0x8, R6 ;  /* 0x000000081b0c7825 */ /* 0x000fe400078e0206 */
[----:B------:R-:W2:Y:S04]  /*1260*/  LDG.E.64 R14, desc[UR6][R14.64] ;  /* 0x000000060e0e7981 */ /* 0x000ea8000c1e1b00 */
[----:B------:R-:W4:Y:S01]  /*1270*/  LDG.E.64 R12, desc[UR6][R12.64] ;  /* 0x000000060c0c7981 */ /* 0x000f22000c1e1b00 */
[----:B---3--:R-:W-:Y:S01]  /*1280*/  IMAD R17, R3, R17, R0 ;  /* 0x0000001103117224 */ /* 0x008fe200078e0200 */
[----:B------:R-:W-:-:S04]  /*1290*/  IADD3 R25, PT, PT, R25, 0x1, RZ ;  /* 0x0000000119197810 */ /* 0x000fc80007ffe0ff */
[----:B------:R-:W-:Y:S02]  /*12a0*/  ISETP.NE.AND P0, PT, R25, RZ, PT ;  /* 0x000000ff1900720c */ /* 0x000fe40003f05270 */
[----:B------:R-:W-:Y:S02]  /*12b0*/  IADD3 R27, PT, PT, R27, 0x1, RZ ;  /* 0x000000011b1b7810 */ /* 0x000fe40007ffe0ff */
[----:B------:R-:W-:Y:S01]  /*12c0*/  IADD3 R16, PT, PT, R16, 0x1, RZ ;  /* 0x0000000110107810 */ /* 0x000fe20007ffe0ff */
[----:B-12---:R-:W-:Y:S01]  /*12d0*/  DADD R22, R14, R22 ;  /* 0x000000000e167229 */ /* 0x006fe20000000016 */
[----:B----4-:R-:W-:-:S06]  /*12e0*/  IMAD.WIDE R20, R17, 0x8, R12 ;  /* 0x0000000811147825 */ /* 0x010fcc00078e020c */
[----:B------:R1:W-:Y:S01]  /*12f0*/  STG.E.64 desc[UR6][R20.64], R22 ;  /* 0x0000001614007986 */ /* 0x0003e2000c101b06 */
[----:B------:R-:W-:Y:S05]  /*1300*/  @P0 BRA `(.L_x_150) ;  /* 0xfffffffc00b40947 */ /* 0x000fea000383ffff */
.L_x_147:
[----:B------:R-:W-:-:S13]  /*1310*/  ISETP.GE.AND P0, PT, R27, R24, PT ;  /* 0x000000181b00720c */ /* 0x000fda0003f06270 */
[----:B------:R-:W-:Y:S05]  /*1320*/  @P0 BRA `(.L_x_151) ;  /* 0x0000000400dc0947 */ /* 0x000fea0003800000 */
[C---:B------:R-:W-:Y:S02]  /*1330*/  IADD3 R15, PT, PT, R27.reuse, UR5, RZ ;  /* 0x000000051b0f7c10 */ /* 0x040fe4000fffe0ff */
[----:B0-----:R-:W-:Y:S02]  /*1340*/  IADD3 R13, PT, PT, R27, UR5, -R4 ;  /* 0x000000051b0d7c10 */ /* 0x001fe4000fffe804 */
[----:B------:R-:W-:Y:S02]  /*1350*/  IADD3 R12, PT, PT, R4, -R15, RZ ;  /* 0x8000000f040c7210 */ /* 0x000fe40007ffe0ff */
[----:B------:R-:W-:Y:S02]  /*1360*/  ISETP.GT.U32.AND P0, PT, R13, -0x4, PT ;  /* 0xfffffffc0d00780c */ /* 0x000fe40003f04070 */
[----:B-1----:R-:W-:Y:S02]  /*1370*/  LOP3.LUT P1, R21, R12, 0x3, RZ, 0xc0, !PT ;  /* 0x000000030c157812 */ /* 0x002fe4000782c0ff */
[----:B------:R-:W-:-:S11]  /*1380*/  MOV R13, R27 ;  /* 0x0000001b000d7202 */ /* 0x000fd60000000f00 */
[----:B------:R-:W-:Y:S05]  /*1390*/  @!P1 BRA `(.L_x_152) ;  /* 0x0000000000809947 */ /* 0x000fea0003800000 */
[----:B------:R-:W0:Y:S01]  /*13a0*/  LDCU UR8, c[0x0][0x394] ;  /* 0x00007280ff0877ac */ /* 0x000e220008000800 */
[----:B------:R-:W-:Y:S02]  /*13b0*/  IADD3 R21, PT, PT, -R21, RZ, RZ ;  /* 0x000000ff15157210 */ /* 0x000fe40007ffe1ff */
[----:B------:R-:W-:Y:S01]  /*13c0*/  MOV R13, R27 ;  /* 0x0000001b000d7202 */ /* 0x000fe20000000f00 */
[----:B------:R-:W-:Y:S01]  /*13d0*/  ULOP3.LUT UR4, URZ, UR5, URZ, 0x33, !UPT ;  /* 0x00000005ff047292 */ /* 0x000fe2000f8e33ff */
[C---:B0-----:R-:W-:Y:S02]  /*13e0*/  IMAD R12, R2.reuse, UR8, R27 ;  /* 0x00000008020c7c24 */ /* 0x041fe4000f8e021b */
[----:B------:R-:W-:-:S03]  /*13f0*/  IMAD R20, R2, UR8, R15 ;  /* 0x0000000802147c24 */ /* 0x000fc6000f8e020f */
[----:B------:R-:W-:-:S07]  /*1400*/  IADD3 R12, PT, PT, R12, UR4, RZ ;  /* 0x000000040c0c7c10 */ /* 0x000fce000fffe0ff */
.L_x_153:
[----:B0-----:R-:W0:Y:S01]  /*1410*/  LDC.64 R26, c[0x0][0x380] ;  /* 0x0000e000ff1a7b82 */ /* 0x001e220000000a00 */
[----:B------:R-:W2:Y:S04]  /*1420*/  LDG.E R18, desc[UR6][R10.64] ;  /* 0x000000060a127981 */ /* 0x000ea8000c1e1900 */
[----:B------:R-:W3:Y:S01]  /*1430*/  LDG.E R25, desc[UR6][R8.64] ;  /* 0x0000000608197981 */ /* 0x000ee2000c1e1900 */
[----:B0-----:R-:W-:-:S04]  /*1440*/  IMAD.WIDE R28, R20, 0x8, R26 ;  /* 0x00000008141c7825 */ /* 0x001fc800078e021a */
[----:B------:R-:W-:Y:S01]  /*1450*/  IMAD.WIDE R26, R12, 0x8, R26 ;  /* 0x000000080c1a7825 */ /* 0x000fe200078e021a */
[----:B------:R-:W4:Y:S04]  /*1460*/  LDG.E.64 R14, desc[UR6][R28.64] ;  /* 0x000000061c0e7981 */ /* 0x000f28000c1e1b00 */
[----:B------:R-:W5:Y:S01]  /*1470*/  LDG.E.64 R16, desc[UR6][R26.64] ;  /* 0x000000061a107981 */ /* 0x000f62000c1e1b00 */
[----:B--2---:R-:W-:-:S04]  /*1480*/  IMAD R19, R3, R18, R0 ;  /* 0x0000001203137224 */ /* 0x004fc800078e0200 */
[----:B----4-:R-:W-:-:S04]  /*1490*/  IMAD.WIDE R14, R19, 0x8, R14 ;  /* 0x00000008130e7825 */ /* 0x010fc800078e020e */
[----:B-----5:R-:W-:Y:S02]  /*14a0*/  IMAD.WIDE R16, R19, 0x8, R16 ;  /* 0x0000000813107825 */ /* 0x020fe400078e0210 */
[----:B------:R-:W2:Y:S04]  /*14b0*/  LDG.E.64 R14, desc[UR6][R14.64] ;  /* 0x000000060e0e7981 */ /* 0x000ea8000c1e1b00 */
[----:B------:R-:W2:Y:S01]  /*14c0*/  LDG.E.64 R16, desc[UR6][R16.64] ;  /* 0x0000000610107981 */ /* 0x000ea2000c1e1b00 */
[----:B------:R-:W-:-:S06]  /*14d0*/  IMAD.WIDE R18, R13, 0x8, R6 ;  /* 0x000000080d127825 */ /* 0x000fcc00078e0206 */
[----:B------:R-:W4:Y:S01]  /*14e0*/  LDG.E.64 R18, desc[UR6][R18.64] ;  /* 0x0000000612127981 */ /* 0x000f22000c1e1b00 */
[----:B---3--:R-:W-:Y:S01]  /*14f0*/  IMAD R25, R3, R25, R0 ;  /* 0x0000001903197224 */ /* 0x008fe200078e0200 */
[----:B------:R-:W-:-:S04]  /*1500*/  IADD3 R21, PT, PT, R21, 0x1, RZ ;  /* 0x0000000115157810 */ /* 0x000fc80007ffe0ff */
[----:B------:R-:W-:Y:S02]  /*1510*/  ISETP.NE.AND P1, PT, R21, RZ, PT ;  /* 0x000000ff1500720c */ /* 0x000fe40003f25270 */
[----:B------:R-:W-:Y:S02]  /*1520*/  IADD3 R13, PT, PT, R13, 0x1, RZ ;  /* 0x000000010d0d7810 */ /* 0x000fe40007ffe0ff */
[----:B------:R-:W-:Y:S02]  /*1530*/  IADD3 R12, PT, PT, R12, 0x1, RZ ;  /* 0x000000010c0c7810 */ /* 0x000fe40007ffe0ff */
[----:B------:R-:W-:Y:S01]  /*1540*/  IADD3 R20, PT, PT, R20, 0x1, RZ ;  /* 0x0000000114147810 */ /* 0x000fe20007ffe0ff */
[----:B--2---:R-:W-:-:S08]  /*1550*/  DADD R14, R14, -R16 ;  /* 0x000000000e0e7229 */ /* 0x004fd00000000810 */
[----:B------:R-:W-:Y:S01]  /*1560*/  DADD R22, R14, R22 ;  /* 0x000000000e167229 */ /* 0x000fe20000000016 */
[----:B----4-:R-:W-:-:S06]  /*1570*/  IMAD.WIDE R26, R25, 0x8, R18 ;  /* 0x00000008191a7825 */ /* 0x010fcc00078e0212 */
[----:B------:R0:W-:Y:S01]  /*1580*/  STG.E.64 desc[UR6][R26.64], R22 ;  /* 0x000000161a007986 */ /* 0x0001e2000c101b06 */
[----:B------:R-:W-:Y:S05]  /*1590*/  @P1 BRA `(.L_x_153) ;  /* 0xfffffffc009c1947 */ /* 0x000fea000383ffff */
.L_x_152:
[----:B0-----:R-:W-:Y:S01]  /*15a0*/  MOV R27, R13 ;  /* 0x0000000d001b7202 */ /* 0x001fe20000000f00 */
[----:B------:R-:W-:Y:S06]  /*15b0*/  @P0 BRA `(.L_x_151) ;  /* 0x0000000400380947 */ /* 0x000fec0003800000 */
[----:B------:R-:W0:Y:S01]  /*15c0*/  LDCU UR4, c[0x0][0x394] ;  /* 0x00007280ff0477ac */ /* 0x000e220008000800 */
[----:B------:R-:W-:Y:S01]  /*15d0*/  IADD3 R26, PT, PT, R13, -0x1, RZ ;  /* 0xffffffff0d1a7810 */ /* 0x000fe20007ffe0ff */
[----:B0-----:R-:W-:-:S05]  /*15e0*/  IMAD R27, R2, UR4, R13 ;  /* 0x00000004021b7c24 */ /* 0x001fca000f8e020d */
[C---:B------:R-:W-:Y:S02]  /*15f0*/  IADD3 R25, PT, PT, R27.reuse, UR5, RZ ;  /* 0x000000051b197c10 */ /* 0x040fe4000fffe0ff */
[----:B------:R-:W-:-:S07]  /*1600*/  IADD3 R27, PT, PT, R27, -UR5, RZ ;  /* 0x800000051b1b7c10 */ /* 0x000fce000fffe0ff */
.L_x_154:
[----:B0-----:R-:W0:Y:S01]  /*1610*/  LDC.64 R14, c[0x0][0x380] ;  /* 0x0000e000ff0e7b82 */ /* 0x001e220000000a00 */
[----:B------:R-:W-:Y:S01]  /*1620*/  IADD3 R17, PT, PT, R27, -0x1, RZ ;  /* 0xffffffff1b117810 */ /* 0x000fe20007ffe0ff */
[----:B------:R-:W2:Y:S01]  /*1630*/  LDG.E R20, desc[UR6][R10.64] ;  /* 0x000000060a147981 */ /* 0x000ea2000c1e1900 */
[----:B0-----:R-:W-:-:S04]  /*1640*/  IMAD.WIDE R12, R25, 0x8, R14 ;  /* 0x00000008190c7825 */ /* 0x001fc800078e020e */
[----:B------:R-:W-:Y:S02]  /*1650*/  IMAD.WIDE R14, R17, 0x8, R14 ;  /* 0x00000008110e7825 */ /* 0x000fe400078e020e */
[----:B------:R-:W3:Y:S04]  /*1660*/  LDG.E.64 R16, desc[UR6][R12.64] ;  /* 0x000000060c107981 */ /* 0x000ee8000c1e1b00 */
[----:B------:R-:W4:Y:S01]  /*1670*/  LDG.E.64 R18, desc[UR6][R14.64] ;  /* 0x000000060e127981 */ /* 0x000f22000c1e1b00 */
[----:B--2---:R-:W-:-:S03]  /*1680*/  IMAD R21, R3, R20, R0 ;  /* 0x0000001403157224 */ /* 0x004fc600078e0200 */
[----:B------:R-:W2:Y:S01]  /*1690*/  LDG.E R20, desc[UR6][R8.64] ;  /* 0x0000000608147981 */ /* 0x000ea2000c1e1900 */
[----:B---3--:R-:W-:-:S04]  /*16a0*/  IMAD.WIDE R16, R21, 0x8, R16 ;  /* 0x0000000815107825 */ /* 0x008fc800078e0210 */
[----:B----4-:R-:W-:Y:S02]  /*16b0*/  IMAD.WIDE R18, R21, 0x8, R18 ;  /* 0x0000000815127825 */ /* 0x010fe400078e0212 */
[----:B------:R-:W3:Y:S04]  /*16c0*/  LDG.E.64 R16, desc[UR6][R16.64] ;  /* 0x0000000610107981 */ /* 0x000ee8000c1e1b00 */
[----:B------:R-:W3:Y:S01]  /*16d0*/  LDG.E.64 R28, desc[UR6][R18.64] ;  /* 0x00000006121c7981 */ /* 0x000ee2000c1e1b00 */
[----:B------:R-:W-:Y:S01]  /*16e0*/  IADD3 R21, PT, PT, R26, 0x1, RZ ;  /* 0x000000011a157810 */ /* 0x000fe20007ffe0ff */
[----:B---3--:R-:W-:-:S04]  /*16f0*/  DADD R28, R16, -R28 ;  /* 0x00000000101c7229 */ /* 0x008fc8000000081c */
[----:B------:R-:W-:-:S05]  /*1700*/  IMAD.WIDE R16, R21, 0x8, R6 ;  /* 0x0000000815107825 */ /* 0x000fca00078e0206 */
[----:B------:R-:W3:Y:S01]  /*1710*/  LDG.E.64 R18, desc[UR6][R16.64] ;  /* 0x0000000610127981 */ /* 0x000ee2000c1e1b00 */
[----:B------:R-:W-:Y:S01]  /*1720*/  DADD R28, R28, R22 ;  /* 0x000000001c1c7229 */ /* 0x000fe20000000016 */
[----:B--2---:R-:W-:-:S04]  /*1730*/  IMAD R23, R3, R20, R0 ;  /* 0x0000001403177224 */ /* 0x004fc800078e0200 */
[----:B---3--:R-:W-:-:S05]  /*1740*/  IMAD.WIDE R22, R23, 0x8, R18 ;  /* 0x0000000817167825 */ /* 0x008fca00078e0212 */
[----:B------:R0:W-:Y:S04]  /*1750*/  STG.E.64 desc[UR6][R22.64], R28 ;  /* 0x0000001c16007986 */ /* 0x0001e8000c101b06 */
[----:B------:R-:W2:Y:S04]  /*1760*/  LDG.E.64 R20, desc[UR6][R12.64+0x8] ;  /* 0x000008060c147981 */ /* 0x000ea8000c1e1b00 */
[----:B------:R-:W3:Y:S04]  /*1770*/  LDG.E.64 R18, desc[UR6][R14.64+0x8] ;  /* 0x000008060e127981 */ /* 0x000ee8000c1e1b00 */
[----:B0-----:R-:W4:Y:S04]  /*1780*/  LDG.E R23, desc[UR6][R10.64] ;  /* 0x000000060a177981 */ /* 0x001f28000c1e1900 */
[----:B------:R-:W5:Y:S01]  /*1790*/  LDG.E R22, desc[UR6][R8.64] ;  /* 0x0000000608167981 */ /* 0x000f62000c1e1900 */
[----:B----4-:R-:W-:-:S04]  /*17a0*/  IMAD R23, R3, R23, R0 ;  /* 0x0000001703177224 */ /* 0x010fc800078e0200 */
[----:B--2---:R-:W-:-:S04]  /*17b0*/  IMAD.WIDE R20, R23, 0x8, R20 ;  /* 0x0000000817147825 */ /* 0x004fc800078e0214 */
[----:B---3--:R-:W-:Y:S02]  /*17c0*/  IMAD.WIDE R18, R23, 0x8, R18 ;  /* 0x0000000817127825 */ /* 0x008fe400078e0212 */
[----:B------:R-:W2:Y:S04]  /*17d0*/  LDG.E.64 R20, desc[UR6][R20.64] ;  /* 0x0000000614147981 */ /* 0x000ea8000c1e1b00 */
[----:B------:R-:W2:Y:S02]  /*17e0*/  LDG.E.64 R18, desc[UR6][R18.64] ;  /* 0x0000000612127981 */ /* 0x000ea4000c1e1b00 */
[----:B--2---:R-:W-:Y:S02]  /*17f0*/  DADD R18, R20, -R18 ;  /* 0x0000000014127229 */ /* 0x004fe40000000812 */
[----:B------:R-:W2:Y:S06]  /*1800*/  LDG.E.64 R20, desc[UR6][R16.64+0x8] ;  /* 0x0000080610147981 */ /* 0x000eac000c1e1b00 */
[----:B------:R-:W-:Y:S01]  /*1810*/  DADD R18, R28, R18 ;  /* 0x000000001c127229 */ /* 0x000fe20000000012 */
[----:B-----5:R-:W-:-:S04]  /*1820*/  IMAD R29, R3, R22, R0 ;  /* 0x00000016031d7224 */ /* 0x020fc800078e0200 */
[----:B--2---:R-:W-:-:S05]  /*1830*/  IMAD.WIDE R28, R29, 0x8, R20 ;  /* 0x000000081d1c7825 */ /* 0x004fca00078e0214 */
[----:B------:R0:W-:Y:S04]  /*1840*/  STG.E.64 desc[UR6][R28.64], R18 ;  /* 0x000000121c007986 */ /* 0x0001e8000c101b06 */
[----:B------:R-:W2:Y:S04]  /*1850*/  LDG.E.64 R22, desc[UR6][R12.64+0x10] ;  /* 0x000010060c167981 */ /* 0x000ea8000c1e1b00 */
[----:B------:R-:W3:Y:S04]  /*1860*/  LDG.E.64 R20, desc[UR6][R14.64+0x10] ;  /* 0x000010060e147981 */ /* 0x000ee8000c1e1b00 */
[----:B0-----:R-:W4:Y:S02]  /*1870*/  LDG.E R29, desc[UR6][R10.64] ;  /* 0x000000060a1d7981 */ /* 0x001f24000c1e1900 */
[----:B----4-:R-:W-:-:S04]  /*1880*/  IMAD R29, R3, R29, R0 ;  /* 0x0000001d031d7224 */ /* 0x010fc800078e0200 */
[----:B--2---:R-:W-:-:S04]  /*1890*/  IMAD.WIDE R22, R29, 0x8, R22 ;  /* 0x000000081d167825 */ /* 0x004fc800078e0216 */
[----:B---3--:R-:W-:Y:S02]  /*18a0*/  IMAD.WIDE R20, R29, 0x8, R20 ;  /* 0x000000081d147825 */ /* 0x008fe400078e0214 */
[----:B------:R-:W2:Y:S04]  /*18b0*/  LDG.E.64 R22, desc[UR6][R22.64] ;  /* 0x0000000616167981 */ /* 0x000ea8000c1e1b00 */
[----:B------:R-:W2:Y:S02]  /*18c0*/  LDG.E.64 R20, desc[UR6][R20.64] ;  /* 0x0000000614147981 */ /* 0x000ea4000c1e1b00 */
[----:B--2---:R-:W-:Y:S02]  /*18d0*/  DADD R28, R22, -R20 ;  /* 0x00000000161c7229 */ /* 0x004fe40000000814 */
[----:B------:R-:W2:Y:S04]  /*18e0*/  LDG.E R22, desc[UR6][R8.64] ;  /* 0x0000000608167981 */ /* 0x000ea8000c1e1900 */
[----:B------:R-:W3:Y:S02]  /*18f0*/  LDG.E.64 R20, desc[UR6][R16.64+0x10] ;  /* 0x0000100610147981 */ /* 0x000ee4000c1e1b00 */
[----:B------:R-:W-:Y:S01]  /*1900*/  DADD R28, R18, R28 ;  /* 0x00000000121c7229 */ /* 0x000fe2000000001c */
[----:B--2---:R-:W-:-:S04]  /*1910*/  IMAD R19, R3, R22, R0 ;  /* 0x0000001603137224 */ /* 0x004fc800078e0200 */
[----:B---3--:R-:W-:-:S05]  /*1920*/  IMAD.WIDE R22, R19, 0x8, R20 ;  /* 0x0000000813167825 */ /* 0x008fca00078e0214 */
[----:B------:R0:W-:Y:S04]  /*1930*/  STG.E.64 desc[UR6][R22.64], R28 ;  /* 0x0000001c16007986 */ /* 0x0001e8000c101b06 */
[----:B------:R-:W2:Y:S04]  /*1940*/  LDG.E R20, desc[UR6][R10.64] ;  /* 0x000000060a147981 */ /* 0x000ea8000c1e1900 */
[----:B------:R-:W3:Y:S04]  /*1950*/  LDG.E.64 R12, desc[UR6][R12.64+0x18] ;  /* 0x000018060c0c7981 */ /* 0x000ee8000c1e1b00 */
[----:B------:R2:W4:Y:S04]  /*1960*/  LDG.E.64 R18, desc[UR6][R14.64+0x18] ;  /* 0x000018060e127981 */ /* 0x000528000c1e1b00 */
[----:B------:R-:W5:Y:S01]  /*1970*/  LDG.E.64 R16, desc[UR6][R16.64+0x18] ;  /* 0x0000180610107981 */ /* 0x000f62000c1e1b00 */
[----:B--2---:R-:W-:-:S04]  /*1980*/  IMAD R15, R3, R20, R0 ;  /* 0x00000014030f7224 */ /* 0x004fc800078e0200 */
[C---:B---3--:R-:W-:Y:S02]  /*1990*/  IMAD.WIDE R20, R15.reuse, 0x8, R12 ;  /* 0x000000080f147825 */ /* 0x048fe400078e020c */
[----:B------:R-:W2:Y:S02]  /*19a0*/  LDG.E R12, desc[UR6][R8.64] ;  /* 0x00000006080c7981 */ /* 0x000ea4000c1e1900 */
[----:B----4-:R-:W-:Y:S02]  /*19b0*/  IMAD.WIDE R18, R15, 0x8, R18 ;  /* 0x000000080f127825 */ /* 0x010fe400078e0212 */
[----:B------:R-:W0:Y:S04]  /*19c0*/  LDG.E.64 R20, desc[UR6][R20.64] ;  /* 0x0000000614147981 */ /* 0x000e28000c1e1b00 */
[----:B------:R-:W0:Y:S01]  /*19d0*/  LDG.E.64 R18, desc[UR6][R18.64] ;  /* 0x0000000612127981 */ /* 0x000e22000c1e1b00 */
[----:B------:R-:W-:-:S04]  /*19e0*/  IADD3 R15, PT, PT, R26, 0x5, RZ ;  /* 0x000000051a0f7810 */ /* 0x000fc80007ffe0ff */
[----:B------:R-:W-:Y:S02]  /*19f0*/  ISETP.GE.AND P0, PT, R15, R24, PT ;  /* 0x000000180f00720c */ /* 0x000fe40003f06270 */
[----:B------:R-:W-:Y:S02]  /*1a00*/  IADD3 R26, PT, PT, R26, 0x4, RZ ;  /* 0x000000041a1a7810 */ /* 0x000fe40007ffe0ff */
[----:B------:R-:W-:Y:S02]  /*1a10*/  IADD3 R27, PT, PT, R27, 0x4, RZ ;  /* 0x000000041b1b7810 */ /* 0x000fe40007ffe0ff */
[----:B------:R-:W-:Y:S01]  /*1a20*/  IADD3 R25, PT, PT, R25, 0x4, RZ ;  /* 0x0000000419197810 */ /* 0x000fe20007ffe0ff */
[----:B--2---:R-:W-:Y:S01]  /*1a30*/  IMAD R13, R3, R12, R0 ;  /* 0x0000000c030d7224 */ /* 0x004fe200078e0200 */
[----:B0-----:R-:W-:-:S03]  /*1a40*/  DADD R22, R20, -R18 ;  /* 0x0000000014167229 */ /* 0x001fc60000000812 */
[----:B-----5:R-:W-:-:S05]  /*1a50*/  IMAD.WIDE R12, R13, 0x8, R16 ;  /* 0x000000080d0c7825 */ /* 0x020fca00078e0210 */
[----:B------:R-:W-:-:S07]  /*1a60*/  DADD R22, R28, R22 ;  /* 0x000000001c167229 */ /* 0x000fce0000000016 */
[----:B------:R0:W-:Y:S01]  /*1a70*/  STG.E.64 desc[UR6][R12.64], R22 ;  /* 0x000000160c007986 */ /* 0x0001e2000c101b06 */
[----:B------:R-:W-:Y:S05]  /*1a80*/  @!P0 BRA `(.L_x_154) ;  /* 0xfffffff800e08947 */ /* 0x000fea000383ffff */
[----:B------:R-:W-:-:S07]  /*1a90*/  MOV R27, R15 ;  /* 0x0000000f001b7202 */ /* 0x000fce0000000f00 */
.L_x_151:
[----:B------:R-:W-:-:S13]  /*1aa0*/  ISETP.GE.AND P0, PT, R27, R5, PT ;  /* 0x000000051b00720c */ /* 0x000fda0003f06270 */
[----:B------:R-:W-:Y:S05]  /*1ab0*/  @P0 BRA `(.L_x_155) ;  /* 0x0000000000b80947 */ /* 0x000fea0003800000 */
[CC--:B0-----:R-:W-:Y:S02]  /*1ac0*/  IADD3 R12, PT, PT, R5.reuse, -R27.reuse, RZ ;  /* 0x8000001b050c7210 */ /* 0x0c1fe40007ffe0ff */
[----:B------:R-:W-:Y:S02]  /*1ad0*/  IADD3 R13, PT, PT, -R5, R27, RZ ;  /* 0x0000001b050d7210 */ /* 0x000fe40007ffe1ff */
[----:B------:R-:W-:Y:S02]  /*1ae0*/  LOP3.LUT P1, R12, R12, 0x3, RZ, 0xc0, !PT ;  /* 0x000000030c0c7812 */ /* 0x000fe4000782c0ff */
[----:B------:R-:W-:-:S11]  /*1af0*/  ISETP.GT.U32.AND P0, PT, R13, -0x4, PT ;  /* 0xfffffffc0d00780c */ /* 0x000fd60003f04070 */
[----:B------:R-:W-:Y:S05]  /*1b00*/  @!P1 BRA `(.L_x_156) ;  /* 0x00000000002c9947 */ /* 0x000fea0003800000 */
[----:B------:R-:W-:-:S07]  /*1b10*/  IADD3 R16, PT, PT, -R12, RZ, RZ ;  /* 0x000000ff0c107210 */ /* 0x000fce0007ffe1ff */
.L_x_157:
[C---:B------:R-:W-:Y:S01]  /*1b20*/  IMAD.WIDE R12, R27.reuse, 0x8, R6 ;  /* 0x000000081b0c7825 */ /* 0x040fe200078e0206 */
[----:B0-----:R-:W2:Y:S05]  /*1b30*/  LDG.E R14, desc[UR6][R8.64] ;  /* 0x00000006080e7981 */ /* 0x001eaa000c1e1900 */
[----:B------:R-:W3:Y:S01]  /*1b40*/  LDG.E.64 R12, desc[UR6][R12.64] ;  /* 0x000000060c0c7981 */ /* 0x000ee2000c1e1b00 */
[----:B------:R-:W-:Y:S02]  /*1b50*/  IADD3 R16, PT, PT, R16, 0x1, RZ ;  /* 0x0000000110107810 */ /* 0x000fe40007ffe0ff */
[----:B------:R-:W-:Y:S02]  /*1b60*/  IADD3 R27, PT, PT, R27, 0x1, RZ ;  /* 0x000000011b1b7810 */ /* 0x000fe40007ffe0ff */
[----:B------:R-:W-:Y:S01]  /*1b70*/  ISETP.NE.AND P1, PT, R16, RZ, PT ;  /* 0x000000ff1000720c */ /* 0x000fe20003f25270 */
[----:B--2---:R-:W-:-:S04]  /*1b80*/  IMAD R15, R3, R14, R0 ;  /* 0x0000000e030f7224 */ /* 0x004fc800078e0200 */
[----:B---3--:R-:W-:-:S05]  /*1b90*/  IMAD.WIDE R14, R15, 0x8, R12 ;  /* 0x000000080f0e7825 */ /* 0x008fca00078e020c */
[----:B------:R0:W-:Y:S03]  /*1ba0*/  STG.E.64 desc[UR6][R14.64], R22 ;  /* 0x000000160e007986 */ /* 0x0001e6000c101b06 */
[----:B------:R-:W-:Y:S05]  /*1bb0*/  @P1 BRA `(.L_x_157) ;  /* 0xfffffffc00d81947 */ /* 0x000fea000383ffff */
.L_x_156:
[----:B------:R-:W-:Y:S05]  /*1bc0*/  @P0 BRA `(.L_x_155) ;  /* 0x0000000000740947 */ /* 0x000fea0003800000 */
[----:B------:R-:W-:Y:S02]  /*1bd0*/  IADD3 R12, P0, PT, R6, 0x10, RZ ;  /* 0x00000010060c7810 */ /* 0x000fe40007f1e0ff */
[----:B------:R-:W-:Y:S02]  /*1be0*/  IADD3 R16, PT, PT, -R5, R27, RZ ;  /* 0x0000001b05107210 */ /* 0x000fe40007ffe1ff */
[----:B------:R-:W-:-:S09]  /*1bf0*/  IADD3.X R13, PT, PT, RZ, R7, RZ, P0, !PT ;  /* 0x00000007ff0d7210 */ /* 0x000fd200007fe4ff */
.L_x_158:
[----:B0-----:R-:W-:Y:S01]  /*1c00*/  IMAD.WIDE R14, R27, 0x8, R12 ;  /* 0x000000081b0e7825 */ /* 0x001fe200078e020c */
[----:B--2---:R-:W2:Y:S04]  /*1c10*/  LDG.E R17, desc[UR6][R8.64] ;  /* 0x0000000608117981 */ /* 0x004ea8000c1e1900 */
[----:B------:R-:W1:Y:S01]  /*1c20*/  LDG.E.64 R18, desc[UR6][R14.64+-0x10] ;  /* 0xfffff0060e127981 */ /* 0x000e62000c1e1b00 */
[----:B--2---:R-:W-:-:S04]  /*1c30*/  IMAD R17, R3, R17, R0 ;  /* 0x0000001103117224 */ /* 0x004fc800078e0200 */
[----:B-1----:R-:W-:-:S05]  /*1c40*/  IMAD.WIDE R20, R17, 0x8, R18 ;  /* 0x0000000811147825 */ /* 0x002fca00078e0212 */
[----:B------:R2:W-:Y:S04]  /*1c50*/  STG.E.64 desc[UR6][R20.64], R22 ;  /* 0x0000001614007986 */ /* 0x0005e8000c101b06 */
[----:B------:R-:W3:Y:S04]  /*1c60*/  LDG.E R17, desc[UR6][R8.64] ;  /* 0x0000000608117981 */ /* 0x000ee8000c1e1900 */
[----:B------:R-:W4:Y:S01]  /*1c70*/  LDG.E.64 R18, desc[UR6][R14.64+-0x8] ;  /* 0xfffff8060e127981 */ /* 0x000f22000c1e1b00 */
[----:B---3--:R-:W-:-:S04]  /*1c80*/  IMAD R17, R3, R17, R0 ;  /* 0x0000001103117224 */ /* 0x008fc800078e0200 */
[----:B----4-:R-:W-:-:S05]  /*1c90*/  IMAD.WIDE R24, R17, 0x8, R18 ;  /* 0x0000000811187825 */ /* 0x010fca00078e0212 */
        /* <DEDUP_REMOVED lines=8> */
[----:B------:R-:W-:Y:S02]  /*1d20*/  IADD3 R16, PT, PT, R16, 0x4, RZ ;  /* 0x0000000410107810 */ /* 0x000fe40007ffe0ff */
[----:B------:R-:W-:-:S02]  /*1d30*/  IADD3 R27, PT, PT, R27, 0x4, RZ ;  /* 0x000000041b1b7810 */ /* 0x000fc40007ffe0ff */
[----:B------:R-:W-:Y:S01]  /*1d40*/  ISETP.NE.AND P0, PT, R16, RZ, PT ;  /* 0x000000ff1000720c */ /* 0x000fe20003f05270 */
[----:B---3--:R-:W-:-:S04]  /*1d50*/  IMAD R17, R3, R17, R0 ;  /* 0x0000001103117224 */ /* 0x008fc800078e0200 */
[----:B----4-:R-:W-:-:S05]  /*1d60*/  IMAD.WIDE R18, R17, 0x8, R18 ;  /* 0x0000000811127825 */ /* 0x010fca00078e0212 */
[----:B------:R2:W-:Y:S03]  /*1d70*/  STG.E.64 desc[UR6][R18.64], R22 ;  /* 0x0000001612007986 */ /* 0x0005e6000c101b06 */
[----:B------:R-:W-:Y:S05]  /*1d80*/  @P0 BRA `(.L_x_158) ;  /* 0xfffffffc009c0947 */ /* 0x000fea000383ffff */
[----:B------:R-:W-:-:S07]  /*1d90*/  MOV R27, R5 ;  /* 0x00000005001b7202 */ /* 0x000fce0000000f00 */
.L_x_155:
[----:B------:R-:W-:-:S13]  /*1da0*/  ISETP.GE.AND P0, PT, R27, R4, PT ;  /* 0x000000041b00720c */ /* 0x000fda0003f06270 */
[----:B------:R-:W-:Y:S05]  /*1db0*/  @P0 EXIT ;  /* 0x000000000000094d */ /* 0x000fea0003800000 */
[CC--:B------:R-:W-:Y:S02]  /*1dc0*/  IADD3 R5, PT, PT, R4.reuse, -R27.reuse, RZ ;  /* 0x8000001b04057210 */ /* 0x0c0fe40007ffe0ff */
[----:B0-----:R-:W-:Y:S02]  /*1dd0*/  IADD3 R12, PT, PT, -R4, R27, RZ ;  /* 0x0000001b040c7210 */ /* 0x001fe40007ffe1ff */
[----:B------:R-:W-:Y:S02]  /*1de0*/  LOP3.LUT P1, R5, R5, 0x3, RZ, 0xc0, !PT ;  /* 0x0000000305057812 */ /* 0x000fe4000782c0ff */
[----:B------:R-:W-:-:S11]  /*1df0*/  ISETP.GT.U32.AND P0, PT, R12, -0x4, PT ;  /* 0xfffffffc0c00780c */ /* 0x000fd60003f04070 */
[----:B------:R-:W-:Y:S05]  /*1e00*/  @!P1 BRA `(.L_x_159) ;  /* 0x0000000000609947 */ /* 0x000fea0003800000 */
[----:B------:R-:W0:Y:S01]  /*1e10*/  LDCU UR4, c[0x0][0x394] ;  /* 0x00007280ff0477ac */ /* 0x000e220008000800 */
[----:B------:R-:W-:Y:S01]  /*1e20*/  IADD3 R5, PT, PT, -R5, RZ, RZ ;  /* 0x000000ff05057210 */ /* 0x000fe20007ffe1ff */
[----:B------:R-:W-:Y:S01]  /*1e30*/  ULOP3.LUT UR8, URZ, UR5, URZ, 0x33, !UPT ;  /* 0x00000005ff087292 */ /* 0x000fe2000f8e33ff */
[----:B0-----:R-:W-:-:S05]  /*1e40*/  IMAD R12, R2, UR4, R27 ;  /* 0x00000004020c7c24 */ /* 0x001fca000f8e021b */
[----:B------:R-:W-:-:S07]  /*1e50*/  IADD3 R12, PT, PT, R12, UR8, RZ ;  /* 0x000000080c0c7c10 */ /* 0x000fce000fffe0ff */
.L_x_160:
[----:B0-2---:R-:W0:Y:S01]  /*1e60*/  LDC.64 R18, c[0x0][0x380] ;  /* 0x0000e000ff127b82 */ /* 0x005e220000000a00 */
[----:B------:R-:W2:Y:S01]  /*1e70*/  LDG.E R13, desc[UR6][R10.64] ;  /* 0x000000060a0d7981 */ /* 0x000ea2000c1e1900 */
[----:B0-----:R-:W-:-:S06]  /*1e80*/  IMAD.WIDE R18, R12, 0x8, R18 ;  /* 0x000000080c127825 */ /* 0x001fcc00078e0212 */
[----:B------:R-:W3:Y:S01]  /*1e90*/  LDG.E.64 R18, desc[UR6][R18.64] ;  /* 0x0000000612127981 */ /* 0x000ee2000c1e1b00 */
[----:B------:R-:W-:-:S06]  /*1ea0*/  IMAD.WIDE R14, R27, 0x8, R6 ;  /* 0x000000081b0e7825 */ /* 0x000fcc00078e0206 */
[----:B------:R-:W4:Y:S01]  /*1eb0*/  LDG.E.64 R14, desc[UR6][R14.64] ;  /* 0x000000060e0e7981 */ /* 0x000f22000c1e1b00 */
[----:B--2---:R-:W-:-:S04]  /*1ec0*/  IMAD R13, R3, R13, R0 ;  /* 0x0000000d030d7224 */ /* 0x004fc800078e0200 */
[----:B---3--:R-:W-:Y:S02]  /*1ed0*/  IMAD.WIDE R16, R13, 0x8, R18 ;  /* 0x000000080d107825 */ /* 0x008fe400078e0212 */
[----:B------:R-:W2:Y:S04]  /*1ee0*/  LDG.E R13, desc[UR6][R8.64] ;  /* 0x00000006080d7981 */ /* 0x000ea8000c1e1900 */
[----:B------:R-:W1:Y:S01]  /*1ef0*/  LDG.E.64 R16, desc[UR6][R16.64] ;  /* 0x0000000610107981 */ /* 0x000e62000c1e1b00 */
[----:B------:R-:W-:-:S04]  /*1f00*/  IADD3 R5, PT, PT, R5, 0x1, RZ ;  /* 0x0000000105057810 */ /* 0x000fc80007ffe0ff */
[----:B------:R-:W-:Y:S02]  /*1f10*/  ISETP.NE.AND P1, PT, R5, RZ, PT ;  /* 0x000000ff0500720c */ /* 0x000fe40003f25270 */
[----:B------:R-:W-:Y:S02]  /*1f20*/  IADD3 R27, PT, PT, R27, 0x1, RZ ;  /* 0x000000011b1b7810 */ /* 0x000fe40007ffe0ff */
[----:B------:R-:W-:Y:S01]  /*1f30*/  IADD3 R12, PT, PT, R12, 0x1, RZ ;  /* 0x000000010c0c7810 */ /* 0x000fe20007ffe0ff */
[----:B--2---:R-:W-:Y:S01]  /*1f40*/  IMAD R13, R3, R13, R0 ;  /* 0x0000000d030d7224 */ /* 0x004fe200078e0200 */
[----:B-1----:R-:W-:-:S03]  /*1f50*/  DADD R22, -R16, R22 ;  /* 0x0000000010167229 */ /* 0x002fc60000000116 */
[----:B----4-:R-:W-:-:S05]  /*1f60*/  IMAD.WIDE R20, R13, 0x8, R14 ;  /* 0x000000080d147825 */ /* 0x010fca00078e020e */
[----:B------:R0:W-:Y:S01]  /*1f70*/  STG.E.64 desc[UR6][R20.64], R22 ;  /* 0x0000001614007986 */ /* 0x0001e2000c101b06 */
[----:B------:R-:W-:Y:S05]  /*1f80*/  @P1 BRA `(.L_x_160) ;  /* 0xfffffffc00b41947 */ /* 0x000fea000383ffff */
.L_x_159:
[----:B------:R-:W-:Y:S05]  /*1f90*/  @P0 EXIT ;  /* 0x000000000000094d */ /* 0x000fea0003800000 */
[----:B------:R-:W3:Y:S01]  /*1fa0*/  LDCU UR4, c[0x0][0x394] ;  /* 0x00007280ff0477ac */ /* 0x000ee20008000800 */
[----:B------:R-:W-:Y:S01]  /*1fb0*/  IADD3 R14, PT, PT, R27, -0x1, RZ ;  /* 0xffffffff1b0e7810 */ /* 0x000fe20007ffe0ff */
[----:B---3--:R-:W-:Y:S01]  /*1fc0*/  IMAD R15, R2, UR4, R27 ;  /* 0x00000004020f7c24 */ /* 0x008fe2000f8e021b */
[----:B------:R-:W-:-:S04]  /*1fd0*/  IADD3 R2, PT, PT, -R4, R27, RZ ;  /* 0x0000001b04027210 */ /* 0x000fc80007ffe1ff */
[----:B------:R-:W-:-:S07]  /*1fe0*/  IADD3 R15, PT, PT, R15, -UR5, RZ ;  /* 0x800000050f0f7c10 */ /* 0x000fce000fffe0ff */
.L_x_161:
[----:B---3--:R-:W3:Y:S01]  /*1ff0*/  LDC.64 R12, c[0x0][0x380] ;  /* 0x0000e000ff0c7b82 */ /* 0x008ee20000000a00 */
[----:B------:R-:W-:Y:S01]  /*2000*/  IADD3 R5, PT, PT, R15, -0x1, RZ ;  /* 0xffffffff0f057810 */ /* 0x000fe20007ffe0ff */
[----:B------:R-:W4:Y:S01]  /*2010*/  LDG.E R16, desc[UR6][R10.64] ;  /* 0x000000060a107981 */ /* 0x000f22000c1e1900 */
[----:B------:R-:W-:-:S03]  /*2020*/  IADD3 R17, PT, PT, R14, 0x1, RZ ;  /* 0x000000010e117810 */ /* 0x000fc60007ffe0ff */
[----:B012---:R-:W2:Y:S01]  /*2030*/  LDG.E R20, desc[UR6][R8.64] ;  /* 0x0000000608147981 */ /* 0x007ea2000c1e1900 */
[----:B---3--:R-:W-:-:S05]  /*2040*/  IMAD.WIDE R12, R5, 0x8, R12 ;  /* 0x00000008050c7825 */ /* 0x008fca00078e020c */
[----:B------:R-:W3:Y:S01]  /*2050*/  LDG.E.64 R4, desc[UR6][R12.64] ;  /* 0x000000060c047981 */ /* 0x000ee2000c1e1b00 */
[----:B----4-:R-:W-:-:S04]  /*2060*/  IMAD R19, R3, R16, R0 ;  /* 0x0000001003137224 */ /* 0x010fc800078e0200 */
[----:B---3--:R-:W-:-:S04]  /*2070*/  IMAD.WIDE R18, R19, 0x8, R4 ;  /* 0x0000000813127825 */ /* 0x008fc800078e0204 */
[----:B------:R-:W-:Y:S02]  /*2080*/  IMAD.WIDE R4, R17, 0x8, R6 ;  /* 0x0000000811047825 */ /* 0x000fe400078e0206 */
[----:B------:R-:W3:Y:S04]  /*2090*/  LDG.E.64 R18, desc[UR6][R18.64] ;  /* 0x0000000612127981 */ /* 0x000ee8000c1e1b00 */
[----:B------:R-:W4:Y:S01]  /*20a0*/  LDG.E.64 R16, desc[UR6][R4.64] ;  /* 0x0000000604107981 */ /* 0x000f22000c1e1b00 */
[----:B--2---:R-:W-:Y:S01]  /*20b0*/  IMAD R21, R3, R20, R0 ;  /* 0x0000001403157224 */ /* 0x004fe200078e0200 */
[----:B---3--:R-:W-:-:S03]  /*20c0*/  DADD R22, -R18, R22 ;  /* 0x0000000012167229 */ /* 0x008fc60000000116 */
[----:B----4-:R-:W-:-:S05]  /*20d0*/  IMAD.WIDE R20, R21, 0x8, R16 ;  /* 0x0000000815147825 */ /* 0x010fca00078e0210 */
[----:B------:R0:W-:Y:S04]  /*20e0*/  STG.E.64 desc[UR6][R20.64], R22 ;  /* 0x0000001614007986 */ /* 0x0001e8000c101b06 */
[----:B------:R-:W2:Y:S04]  /*20f0*/  LDG.E R24, desc[UR6][R10.64] ;  /* 0x000000060a187981 */ /* 0x000ea8000c1e1900 */
[----:B------:R-:W3:Y:S04]  /*2100*/  LDG.E.64 R16, desc[UR6][R12.64+0x8] ;  /* 0x000008060c107981 */ /* 0x000ee8000c1e1b00 */
[----:B------:R-:W4:Y:S04]  /*2110*/  LDG.E R26, desc[UR6][R8.64] ;  /* 0x00000006081a7981 */ /* 0x000f28000c1e1900 */
[----:B------:R-:W5:Y:S01]  /*2120*/  LDG.E.64 R18, desc[UR6][R4.64+0x8] ;  /* 0x0000080604127981 */ /* 0x000f62000c1e1b00 */
[----:B--2---:R-:W-:-:S04]  /*2130*/  IMAD R25, R3, R24, R0 ;  /* 0x0000001803197224 */ /* 0x004fc800078e0200 */
[----:B---3--:R-:W-:-:S05]  /*2140*/  IMAD.WIDE R24, R25, 0x8, R16 ;  /* 0x0000000819187825 */ /* 0x008fca00078e0210 */
[----:B------:R-:W2:Y:S01]  /*2150*/  LDG.E.64 R16, desc[UR6][R24.64] ;  /* 0x0000000618107981 */ /* 0x000ea2000c1e1b00 */
[----:B----4-:R-:W-:-:S04]  /*2160*/  IMAD R27, R3, R26, R0 ;  /* 0x0000001a031b7224 */ /* 0x010fc800078e0200 */
[----:B-----5:R-:W-:Y:S01]  /*2170*/  IMAD.WIDE R26, R27, 0x8, R18 ;  /* 0x000000081b1a7825 */ /* 0x020fe200078e0212 */
[----:B--2---:R-:W-:-:S07]  /*2180*/  DADD R16, R22, -R16 ;  /* 0x0000000016107229 */ /* 0x004fce0000000810 */
[----:B------:R1:W-:Y:S04]  /*2190*/  STG.E.64 desc[UR6][R26.64], R16 ;  /* 0x000000101a007986 */ /* 0x0003e8000c101b06 */
[----:B0-----:R-:W2:Y:S04]  /*21a0*/  LDG.E R20, desc[UR6][R10.64] ;  /* 0x000000060a147981 */ /* 0x001ea8000c1e1900 */
[----:B------:R-:W3:Y:S04]  /*21b0*/  LDG.E.64 R18, desc[UR6][R12.64+0x10] ;  /* 0x000010060c127981 */ /* 0x000ee8000c1e1b00 */
[----:B------:R-:W4:Y:S01]  /*21c0*/  LDG.E R28, desc[UR6][R8.64] ;  /* 0x00000006081c7981 */ /* 0x000f22000c1e1900 */
[----:B--2---:R-:W-:-:S03]  /*21d0*/  IMAD R23, R3, R20, R0 ;  /* 0x0000001403177224 */ /* 0x004fc600078e0200 */
[----:B------:R-:W2:Y:S01]  /*21e0*/  LDG.E.64 R20, desc[UR6][R4.64+0x10] ;  /* 0x0000100604147981 */ /* 0x000ea2000c1e1b00 */
[----:B---3--:R-:W-:-:S05]  /*21f0*/  IMAD.WIDE R22, R23, 0x8, R18 ;  /* 0x0000000817167825 */ /* 0x008fca00078e0212 */
[----:B------:R-:W3:Y:S01]  /*2200*/  LDG.E.64 R18, desc[UR6][R22.64] ;  /* 0x0000000616127981 */ /* 0x000ee2000c1e1b00 */
[----:B----4-:R-:W-:-:S04]  /*2210*/  IMAD R25, R3, R28, R0 ;  /* 0x0000001c03197224 */ /* 0x010fc800078e0200 */
[----:B--2---:R-:W-:Y:S01]  /*2220*/  IMAD.WIDE R20, R25, 0x8, R20 ;  /* 0x0000000819147825 */ /* 0x004fe200078e0214 */
[----:B---3--:R-:W-:-:S07]  /*2230*/  DADD R18, R16, -R18 ;  /* 0x0000000010127229 */ /* 0x008fce0000000812 */
[----:B------:R3:W-:Y:S04]  /*2240*/  STG.E.64 desc[UR6][R20.64], R18 ;  /* 0x0000001214007986 */ /* 0x0007e8000c101b06 */
[----:B-1----:R-:W2:Y:S04]  /*2250*/  LDG.E R16, desc[UR6][R10.64] ;  /* 0x000000060a107981 */ /* 0x002ea8000c1e1900 */
[----:B------:R-:W4:Y:S04]  /*2260*/  LDG.E.64 R12, desc[UR6][R12.64+0x18] ;  /* 0x000018060c0c7981 */ /* 0x000f28000c1e1b00 */
[----:B------:R-:W5:Y:S04]  /*2270*/  LDG.E R24, desc[UR6][R8.64] ;  /* 0x0000000608187981 */ /* 0x000f68000c1e1900 */
[----:B------:R-:W3:Y:S01]  /*2280*/  LDG.E.64 R4, desc[UR6][R4.64+0x18] ;  /* 0x0000180604047981 */ /* 0x000ee2000c1e1b00 */
[----:B--2---:R-:W-:-:S04]  /*2290*/  IMAD R17, R3, R16, R0 ;  /* 0x0000001003117224 */ /* 0x004fc800078e0200 */
[----:B----4-:R-:W-:-:S06]  /*22a0*/  IMAD.WIDE R16, R17, 0x8, R12 ;  /* 0x0000000811107825 */ /* 0x010fcc00078e020c */
[----:B------:R-:W2:Y:S01]  /*22b0*/  LDG.E.64 R16, desc[UR6][R16.64] ;  /* 0x0000000610107981 */ /* 0x000ea2000c1e1b00 */
[----:B-----5:R-:W-:-:S04]  /*22c0*/  IMAD R25, R3, R24, R0 ;  /* 0x0000001803197224 */ /* 0x020fc800078e0200 */
[----:B---3--:R-:W-:Y:S01]  /*22d0*/  IMAD.WIDE R24, R25, 0x8, R4 ;  /* 0x0000000819187825 */ /* 0x008fe200078e0204 */
[----:B------:R-:W-:-:S04]  /*22e0*/  IADD3 R2, PT, PT, R2, 0x4, RZ ;  /* 0x0000000402027810 */ /* 0x000fc80007ffe0ff */
[----:B------:R-:W-:Y:S02]  /*22f0*/  ISETP.NE.AND P0, PT, R2, RZ, PT ;  /* 0x000000ff0200720c */ /* 0x000fe40003f05270 */
[----:B------:R-:W-:Y:S02]  /*2300*/  IADD3 R14, PT, PT, R14, 0x4, RZ ;  /* 0x000000040e0e7810 */ /* 0x000fe40007ffe0ff */
[----:B------:R-:W-:Y:S01]  /*2310*/  IADD3 R15, PT, PT, R15, 0x4, RZ ;  /* 0x000000040f0f7810 */ /* 0x000fe20007ffe0ff */
[----:B--2---:R-:W-:-:S07]  /*2320*/  DADD R22, R18, -R16 ;  /* 0x0000000012167229 */ /* 0x004fce0000000810 */
[----:B------:R3:W-:Y:S01]  /*2330*/  STG.E.64 desc[UR6][R24.64], R22 ;  /* 0x0000001618007986 */ /* 0x0007e2000c101b06 */
[----:B------:R-:W-:Y:S05]  /*2340*/  @P0 BRA `(.L_x_161) ;  /* 0xfffffffc00280947 */ /* 0x000fea000383ffff */
[----:B------:R-:W-:Y:S05]  /*2350*/  EXIT ;  /* 0x000000000000794d */ /* 0x000fea0003800000 */
.L_x_162:
        /* <DEDUP_REMOVED lines=10> */
.L_x_249:


//--------------------- .text.neighborhoodSumY    --------------------------
	.section	.text.neighborhoodSumY,"ax",@progbits
	.align	128
        .global         neighborhoodSumY
        .type           neighborhoodSumY,@function
        .size           neighborhoodSumY,(.L_x_250 - neighborhoodSumY)
        .other          neighborhoodSumY,@"STO_CUDA_ENTRY STV_DEFAULT"
neighborhoodSumY:
.text.neighborhoodSumY:
        /* <DEDUP_REMOVED lines=9> */
[----:B------:R-:W1:Y:S08]  /*0090*/  LDC R2, c[0x0][0x360] ;  /* 0x0000d800ff027b82 */ /* 0x000e700000000800 */
[----:B------:R-:W1:Y:S08]  /*00a0*/  S2UR UR5, SR_CTAID.X ;  /* 0x00000000000579c3 */ /* 0x000e700000002500 */
[----:B------:R-:W3:Y:S01]  /*00b0*/  S2UR UR8, SR_CTAID.Z ;  /* 0x00000000000879c3 */ /* 0x000ee20000002700 */
[----:B0-----:R-:W-:-:S07]  /*00c0*/  IMAD R0, R0, UR4, R5 ;  /* 0x0000000400007c24 */ /* 0x001fce000f8e0205 */
[----:B------:R-:W3:Y:S01]  /*00d0*/  LDC R4, c[0x0][0x368] ;  /* 0x0000da00ff047b82 */ /* 0x000ee20000000800 */
[----:B-1----:R-:W-:Y:S01]  /*00e0*/  IMAD R2, R2, UR5, R9 ;  /* 0x0000000502027c24 */ /* 0x002fe2000f8e0209 */
[----:B--2---:R-:W-:Y:S01]  /*00f0*/  ISETP.GE.AND P0, PT, R0, R3, PT ;  /* 0x000000030000720c */ /* 0x004fe20003f06270 */
[----:B---3--:R-:W-:-:S12]  /*0100*/  IMAD R3, R4, UR8, R11 ;  /* 0x0000000804037c24 */ /* 0x008fd8000f8e020b */
        /* <DEDUP_REMOVED lines=11> */
[----:B------:R-:W3:Y:S06]  /*01c0*/  LDCU.64 UR8, c[0x0][0x390] ;  /* 0x00007200ff0877ac */ /* 0x000eec0008000a00 */
[----:B------:R-:W4:Y:S01]  /*01d0*/  LDC.64 R8, c[0x0][0x388] ;  /* 0x0000e200ff087b82 */ /* 0x000f220000000a00 */
[----:B0-----:R-:W-:Y:S01]  /*01e0*/  UIADD3 UR5, UPT, UPT, UR4, 0x1, URZ ;  /* 0x0000000104057890 */ /* 0x001fe2000fffe0ff */
[----:B---3--:R-:W-:-:S02]  /*01f0*/  IMAD R13, R3, UR9, R2 ;  /* 0x00000009030d7c24 */ /* 0x008fc4000f8e0202 */
[----:B------:R-:W-:Y:S02]  /*0200*/  IMAD R15, R3, UR8, R2 ;  /* 0x00000008030f7c24 */ /* 0x000fe4000f8e0202 */
[----:B-1----:R-:W-:-:S04]  /*0210*/  IMAD.WIDE R10, R13, 0x8, R10 ;  /* 0x000000080d0a7825 */ /* 0x002fc800078e020a */
[----:B----4-:R-:W-:Y:S01]  /*0220*/  IMAD.WIDE R8, R15, 0x4, R8 ;  /* 0x000000040f087825 */ /* 0x010fe200078e0208 */
[----:B--2---:R-:W-:-:S04]  /*0230*/  VIMNMX R5, PT, PT, R4, UR5, PT ;  /* 0x0000000504057c48 */ /* 0x004fc8000bfe0100 */
[----:B------:R-:W-:-:S13]  /*0240*/  ISETP.GE.AND P0, PT, R5, 0x1, PT ;  /* 0x000000010500780c */ /* 0x000fda0003f06270 */
[----:B------:R-:W-:Y:S05]  /*0250*/  @!P0 BRA `(.L_x_163) ;  /* 0x0000000400908947 */ /* 0x000fea0003800000 */
[----:B------:R-:W2:Y:S04]  /*0260*/  LDG.E R27, desc[UR6][R8.64] ;  /* 0x00000006081b7981 */ /* 0x000ea8000c1e1900 */
[----:B------:R0:W5:Y:S01]  /*0270*/  LDG.E.64 R6, desc[UR6][R10.64] ;  /* 0x000000060a067981 */ /* 0x000162000c1e1b00 */
[C---:B------:R-:W-:Y:S01]  /*0280*/  ISETP.GE.U32.AND P1, PT, R5.reuse, 0x10, PT ;  /* 0x000000100500780c */ /* 0x040fe20003f26070 */
[----:B------:R-:W-:Y:S01]  /*0290*/  IMAD.MOV.U32 R26, RZ, RZ, RZ ;  /* 0x000000ffff1a7224 */ /* 0x000fe200078e00ff */
[----:B------:R-:W-:Y:S02]  /*02a0*/  LOP3.LUT R24, R5, 0xf, RZ, 0xc0, !PT ;  /* 0x0000000f05187812 */ /* 0x000fe400078ec0ff */
[----:B------:R-:W-:Y:S02]  /*02b0*/  CS2R R20, SRZ ;  /* 0x0000000000147805 */ /* 0x000fe4000001ff00 */
[----:B------:R-:W-:Y:S01]  /*02c0*/  ISETP.NE.AND P0, PT, R24, RZ, PT ;  /* 0x000000ff1800720c */ /* 0x000fe20003f05270 */
[----:B--2---:R-:W-:-:S06]  /*02d0*/  IMAD R27, R0, R27, RZ ;  /* 0x0000001b001b7224 */ /* 0x004fcc00078e02ff */
[----:B0-----:R-:W-:Y:S06]  /*02e0*/  @!P1 BRA `(.L_x_164) ;  /* 0x0000000000a49947 */ /* 0x001fec0003800000 */
[----:B------:R-:W-:Y:S01]  /*02f0*/  LOP3.LUT R26, R5, 0x7ffffff0, RZ, 0xc0, !PT ;  /* 0x7ffffff0051a7812 */ /* 0x000fe200078ec0ff */
[----:B------:R-:W-:Y:S01]  /*0300*/  IMAD.MOV.U32 R25, RZ, RZ, R27 ;  /* 0x000000ffff197224 */ /* 0x000fe200078e001b */
[----:B------:R-:W-:-:S03]  /*0310*/  CS2R R20, SRZ ;  /* 0x0000000000147805 */ /* 0x000fc6000001ff00 */
[----:B------:R-:W-:-:S07]  /*0320*/  IMAD.MOV R28, RZ, RZ, -R26 ;  /* 0x000000ffff1c7224 */ /* 0x000fce00078e0a1a */
.L_x_165:
[----:B-----5:R-:W-:-:S05]  /*0330*/  IMAD.WIDE R12, R25, 0x8, R6 ;  /* 0x00000008190c7825 */ /* 0x020fca00078e0206 */
[----:B------:R-:W2:Y:S04]  /*0340*/  LDG.E.64 R18, desc[UR6][R12.64] ;  /* 0x000000060c127981 */ /* 0x000ea8000c1e1b00 */
[----:B------:R-:W3:Y:S04]  /*0350*/  LDG.E.64 R16, desc[UR6][R12.64+0x8] ;  /* 0x000008060c107981 */ /* 0x000ee8000c1e1b00 */
[----:B------:R-:W4:Y:S04]  /*0360*/  LDG.E.64 R14, desc[UR6][R12.64+0x10] ;  /* 0x000010060c0e7981 */ /* 0x000f28000c1e1b00 */
[----:B------:R-:W4:Y:S01]  /*0370*/  LDG.E.64 R22, desc[UR6][R12.64+0x18] ;  /* 0x000018060c167981 */ /* 0x000f22000c1e1b00 */
[----:B--2---:R-:W-:-:S03]  /*0380*/  DADD R18, R18, R20 ;  /* 0x0000000012127229 */ /* 0x004fc60000000014 */
[----:B------:R-:W2:Y:S05]  /*0390*/  LDG.E.64 R20, desc[UR6][R12.64+0x20] ;  /* 0x000020060c147981 */ /* 0x000eaa000c1e1b00 */
[----:B---3--:R-:W-:Y:S02]  /*03a0*/  DADD R16, R18, R16 ;  /* 0x0000000012107229 */ /* 0x008fe40000000010 */
[----:B------:R-:W3:Y:S06]  /*03b0*/  LDG.E.64 R18, desc[UR6][R12.64+0x38] ;  /* 0x000038060c127981 */ /* 0x000eec000c1e1b00 */
[----:B----4-:R-:W-:Y:S01]  /*03c0*/  DADD R16, R16, R14 ;  /* 0x0000000010107229 */ /* 0x010fe2000000000e */
[----:B------:R-:W4:Y:S07]  /*03d0*/  LDG.E.64 R14, desc[UR6][R12.64+0x28] ;  /* 0x000028060c0e7981 */ /* 0x000f2e000c1e1b00 */
[----:B------:R-:W-:-:S02]  /*03e0*/  DADD R22, R16, R22 ;  /* 0x0000000010167229 */ /* 0x000fc40000000016 */
[----:B------:R-:W3:Y:S06]  /*03f0*/  LDG.E.64 R16, desc[UR6][R12.64+0x30] ;  /* 0x000030060c107981 */ /* 0x000eec000c1e1b00 */
[----:B--2---:R-:W-:Y:S02]  /*0400*/  DADD R20, R22, R20 ;  /* 0x0000000016147229 */ /* 0x004fe40000000014 */
[----:B------:R-:W2:Y:S06]  /*0410*/  LDG.E.64 R22, desc[UR6][R12.64+0x58] ;  /* 0x000058060c167981 */ /* 0x000eac000c1e1b00 */
[----:B----4-:R-:W-:Y:S01]  /*0420*/  DADD R20, R20, R14 ;  /* 0x0000000014147229 */ /* 0x010fe2000000000e */
[----:B------:R-:W4:Y:S07]  /*0430*/  LDG.E.64 R14, desc[UR6][R12.64+0x40] ;  /* 0x000040060c0e7981 */ /* 0x000f2e000c1e1b00 */
[----:B---3--:R-:W-:Y:S01]  /*0440*/  DADD R20, R20, R16 ;  /* 0x0000000014147229 */ /* 0x008fe20000000010 */
[----:B------:R-:W3:Y:S07]  /*0450*/  LDG.E.64 R16, desc[UR6][R12.64+0x48] ;  /* 0x000048060c107981 */ /* 0x000eee000c1e1b00 */
[----:B------:R-:W-:-:S02]  /*0460*/  DADD R18, R20, R18 ;  /* 0x0000000014127229 */ /* 0x000fc40000000012 */
[----:B------:R-:W2:Y:S06]  /*0470*/  LDG.E.64 R20, desc[UR6][R12.64+0x50] ;  /* 0x000050060c147981 */ /* 0x000eac000c1e1b00 */
[----:B----4-:R-:W-:Y:S02]  /*0480*/  DADD R14, R18, R14 ;  /* 0x00000000120e7229 */ /* 0x010fe4000000000e */
[----:B------:R-:W4:Y:S06]  /*0490*/  LDG.E.64 R18, desc[UR6][R12.64+0x70] ;  /* 0x000070060c127981 */ /* 0x000f2c000c1e1b00 */
[----:B---3--:R-:W-:-:S02]  /*04a0*/  DADD R16, R14, R16 ;  /* 0x000000000e107229 */ /* 0x008fc40000000010 */
[----:B------:R-:W3:Y:S06]  /*04b0*/  LDG.E.64 R14, desc[UR6][R12.64+0x60] ;  /* 0x000060060c0e7981 */ /* 0x000eec000c1e1b00 */
[----:B--2---:R-:W-:Y:S02]  /*04c0*/  DADD R20, R16, R20 ;  /* 0x0000000010147229 */ /* 0x004fe40000000014 */
[----:B------:R-:W2:Y:S06]  /*04d0*/  LDG.E.64 R16, desc[UR6][R12.64+0x68] ;  /* 0x000068060c107981 */ /* 0x000eac000c1e1b00 */
[----:B------:R-:W-:-:S02]  /*04e0*/  DADD R22, R20, R22 ;  /* 0x0000000014167229 */ /* 0x000fc40000000016 */
[----:B------:R-:W4:Y:S01]  /*04f0*/  LDG.E.64 R20, desc[UR6][R12.64+0x78] ;  /* 0x000078060c147981 */ /* 0x000f22000c1e1b00 */
[----:B------:R-:W-:-:S05]  /*0500*/  VIADD R28, R28, 0x10 ;  /* 0x000000101c1c7836 */ /* 0x000fca0000000000 */
[----:B------:R-:W-:Y:S02]  /*0510*/  ISETP.NE.AND P1, PT, R28, RZ, PT ;  /* 0x000000ff1c00720c */ /* 0x000fe40003f25270 */
[----:B------:R-:W-:Y:S01]  /*0520*/  IADD3 R25, PT, PT, R25, 0x10, RZ ;  /* 0x0000001019197810 */ /* 0x000fe20007ffe0ff */
[----:B---3--:R-:W-:-:S08]  /*0530*/  DADD R14, R22, R14 ;  /* 0x00000000160e7229 */ /* 0x008fd0000000000e */
[----:B--2---:R-:W-:-:S08]  /*0540*/  DADD R14, R14, R16 ;  /* 0x000000000e0e7229 */ /* 0x004fd00000000010 */
[----:B----4-:R-:W-:-:S08]  /*0550*/  DADD R14, R14, R18 ;  /* 0x000000000e0e7229 */ /* 0x010fd00000000012 */
[----:B------:R-:W-:Y:S01]  /*0560*/  DADD R20, R14, R20 ;  /* 0x000000000e147229 */ /* 0x000fe20000000014 */
[----:B------:R-:W-:Y:S10]  /*0570*/  @P1 BRA `(.L_x_165) ;  /* 0xfffffffc006c1947 */ /* 0x000ff4000383ffff */
.L_x_164:
[----:B------:R-:W-:Y:S05]  /*0580*/  @!P0 BRA `(.L_x_163) ;  /* 0x0000000000c48947 */ /* 0x000fea0003800000 */
[----:B------:R-:W-:Y:S02]  /*0590*/  ISETP.GE.U32.AND P0, PT, R24, 0x8, PT ;  /* 0x000000081800780c */ /* 0x000fe40003f06070 */
[----:B------:R-:W-:-:S04]  /*05a0*/  LOP3.LUT R25, R5, 0x7, RZ, 0xc0, !PT ;  /* 0x0000000705197812 */ /* 0x000fc800078ec0ff */
[----:B------:R-:W-:-:S07]  /*05b0*/  ISETP.NE.AND P1, PT, R25, RZ, PT ;  /* 0x000000ff1900720c */ /* 0x000fce0003f25270 */
[----:B------:R-:W-:Y:S06]  /*05c0*/  @!P0 BRA `(.L_x_166) ;  /* 0x00000000004c8947 */ /* 0x000fec0003800000 */
[----:B------:R-:W-:-:S04]  /*05d0*/  IMAD.IADD R15, R27, 0x1, R26 ;  /* 0x000000011b0f7824 */ /* 0x000fc800078e021a */
[----:B-----5:R-:W-:-:S05]  /*05e0*/  IMAD.WIDE R14, R15, 0x8, R6 ;  /* 0x000000080f0e7825 */ /* 0x020fca00078e0206 */
[----:B------:R-:W2:Y:S04]  /*05f0*/  LDG.E.64 R16, desc[UR6][R14.64] ;  /* 0x000000060e107981 */ /* 0x000ea8000c1e1b00 */
[----:B------:R-:W3:Y:S04]  /*0600*/  LDG.E.64 R18, desc[UR6][R14.64+0x8] ;  /* 0x000008060e127981 */ /* 0x000ee8000c1e1b00 */
[----:B------:R-:W4:Y:S04]  /*0610*/  LDG.E.64 R22, desc[UR6][R14.64+0x10] ;  /* 0x000010060e167981 */ /* 0x000f28000c1e1b00 */
[----:B------:R-:W4:Y:S04]  /*0620*/  LDG.E.64 R12, desc[UR6][R14.64+0x18] ;  /* 0x000018060e0c7981 */ /* 0x000f28000c1e1b00 */
[----:B------:R-:W4:Y:S01]  /*0630*/  LDG.E.64 R28, desc[UR6][R14.64+0x38] ;  /* 0x000038060e1c7981 */ /* 0x000f22000c1e1b00 */
[----:B--2---:R-:W-:-:S03]  /*0640*/  DADD R16, R20, R16 ;  /* 0x0000000014107229 */ /* 0x004fc60000000010 */
[----:B------:R-:W2:Y:S05]  /*0650*/  LDG.E.64 R20, desc[UR6][R14.64+0x20] ;  /* 0x000020060e147981 */ /* 0x000eaa000c1e1b00 */
[----:B---3--:R-:W-:Y:S02]  /*0660*/  DADD R18, R16, R18 ;  /* 0x0000000010127229 */ /* 0x008fe40000000012 */
[----:B------:R-:W3:Y:S06]  /*0670*/  LDG.E.64 R16, desc[UR6][R14.64+0x28] ;  /* 0x000028060e107981 */ /* 0x000eec000c1e1b00 */
[----:B----4-:R-:W-:-:S02]  /*0680*/  DADD R22, R18, R22 ;  /* 0x0000000012167229 */ /* 0x010fc40000000016 */
[----:B------:R-:W4:Y:S06]  /*0690*/  LDG.E.64 R18, desc[UR6][R14.64+0x30] ;  /* 0x000030060e127981 */ /* 0x000f2c000c1e1b00 */
[----:B------:R-:W-:Y:S01]  /*06a0*/  DADD R12, R22, R12 ;  /* 0x00000000160c7229 */ /* 0x000fe2000000000c */
[----:B------:R-:W-:-:S07]  /*06b0*/  VIADD R26, R26, 0x8 ;  /* 0x000000081a1a7836 */ /* 0x000fce0000000000 */
[----:B--2---:R-:W-:-:S08]  /*06c0*/  DADD R12, R12, R20 ;  /* 0x000000000c0c7229 */ /* 0x004fd00000000014 */
[----:B---3--:R-:W-:-:S08]  /*06d0*/  DADD R12, R12, R16 ;  /* 0x000000000c0c7229 */ /* 0x008fd00000000010 */
[----:B----4-:R-:W-:-:S08]  /*06e0*/  DADD R12, R12, R18 ;  /* 0x000000000c0c7229 */ /* 0x010fd00000000012 */
[----:B------:R-:W-:-:S11]  /*06f0*/  DADD R20, R12, R28 ;  /* 0x000000000c147229 */ /* 0x000fd6000000001c */
.L_x_166:
        /* <DEDUP_REMOVED lines=10> */
[----:B------:R-:W4:Y:S01]  /*07a0*/  LDG.E.64 R16, desc[UR6][R22.64+0x18] ;  /* 0x0000180616107981 */ /* 0x000f22000c1e1b00 */
[----:B------:R-:W-:Y:S01]  /*07b0*/  VIADD R26, R26, 0x4 ;  /* 0x000000041a1a7836 */ /* 0x000fe20000000000 */
[----:B--2---:R-:W-:-:S08]  /*07c0*/  DADD R18, R20, R18 ;  /* 0x0000000014127229 */ /* 0x004fd00000000012 */
[----:B---3--:R-:W-:-:S08]  /*07d0*/  DADD R12, R18, R12 ;  /* 0x00000000120c7229 */ /* 0x008fd0000000000c */
[----:B----4-:R-:W-:-:S08]  /*07e0*/  DADD R12, R12, R14 ;  /* 0x000000000c0c7229 */ /* 0x010fd0000000000e */
[----:B------:R-:W-:-:S11]  /*07f0*/  DADD R20, R12, R16 ;  /* 0x000000000c147229 */ /* 0x000fd60000000010 */
.L_x_167:
[----:B------:R-:W-:Y:S05]  /*0800*/  @!P1 BRA `(.L_x_163) ;  /* 0x0000000000249947 */ /* 0x000fea0003800000 */
[----:B------:R-:W-:Y:S01]  /*0810*/  IADD3 R27, PT, PT, R27, R26, RZ ;  /* 0x0000001a1b1b7210 */ /* 0x000fe20007ffe0ff */
[----:B------:R-:W-:-:S07]  /*0820*/  IMAD.MOV R24, RZ, RZ, -R24 ;  /* 0x000000ffff187224 */ /* 0x000fce00078e0a18 */
.L_x_168:
[----:B-----5:R-:W-:-:S06]  /*0830*/  IMAD.WIDE R12, R27, 0x8, R6 ;  /* 0x000000081b0c7825 */ /* 0x020fcc00078e0206 */
[----:B------:R-:W2:Y:S01]  /*0840*/  LDG.E.64 R12, desc[UR6][R12.64] ;  /* 0x000000060c0c7981 */ /* 0x000ea2000c1e1b00 */
[----:B------:R-:W-:Y:S02]  /*0850*/  VIADD R24, R24, 0x1 ;  /* 0x0000000118187836 */ /* 0x000fe40000000000 */
[----:B------:R-:W-:-:S03]  /*0860*/  VIADD R27, R27, 0x1 ;  /* 0x000000011b1b7836 */ /* 0x000fc60000000000 */
[----:B------:R-:W-:Y:S01]  /*0870*/  ISETP.NE.AND P0, PT, R24, RZ, PT ;  /* 0x000000ff1800720c */ /* 0x000fe20003f05270 */
[----:B--2---:R-:W-:-:S12]  /*0880*/  DADD R20, R12, R20 ;  /* 0x000000000c147229 */ /* 0x004fd80000000014 */
[----:B------:R-:W-:Y:S05]  /*0890*/  @P0 BRA `(.L_x_168) ;  /* 0xfffffffc00e40947 */ /* 0x000fea000383ffff */
.L_x_163:
[----:B------:R-:W0:Y:S01]  /*08a0*/  LDC.64 R12, c[0x0][0x3a0] ;  /* 0x0000e800ff0c7b82 */ /* 0x000e220000000a00 */
[----:B------:R-:W1:Y:S07]  /*08b0*/  LDCU.64 UR8, c[0x0][0x3a8] ;  /* 0x00007500ff0877ac */ /* 0x000e6e0008000a00 */
[----:B------:R-:W2:Y:S01]  /*08c0*/  LDC.64 R14, c[0x0][0x398] ;  /* 0x0000e600ff0e7b82 */ /* 0x000ea20000000a00 */
[C-C-:B-1---5:R-:W-:Y:S02]  /*08d0*/  IMAD R7, R3.reuse, UR8, R2.reuse ;  /* 0x0000000803077c24 */ /* 0x162fe4000f8e0202 */
[----:B------:R-:W-:-:S02]  /*08e0*/  IMAD R3, R3, UR9, R2 ;  /* 0x0000000903037c24 */ /* 0x000fc4000f8e0202 */
[----:B0-----:R-:W-:-:S05]  /*08f0*/  IMAD.WIDE R12, R7, 0x4, R12 ;  /* 0x00000004070c7825 */ /* 0x001fca00078e020c */
[----:B------:R-:W3:Y:S01]  /*0900*/  LDG.E R7, desc[UR6][R12.64] ;  /* 0x000000060c077981 */ /* 0x000ee2000c1e1900 */
[----:B--2---:R-:W-:-:S05]  /*0910*/  IMAD.WIDE R14, R3, 0x8, R14 ;  /* 0x00000008030e7825 */ /* 0x004fca00078e020e */
[----:B------:R-:W2:Y:S01]  /*0920*/  LDG.E.64 R2, desc[UR6][R14.64] ;  /* 0x000000060e027981 */ /* 0x000ea2000c1e1b00 */
[----:B------:R-:W-:Y:S01]  /*0930*/  MOV R17, 0x1 ;  /* 0x0000000100117802 */ /* 0x000fe20000000f00 */
[----:B---3--:R-:W-:-:S04]  /*0940*/  IMAD R7, R0, R7, RZ ;  /* 0x0000000700077224 */ /* 0x008fc800078e02ff */
[----:B--2---:R-:W-:-:S04]  /*0950*/  IMAD.WIDE R6, R7, 0x8, R2 ;  /* 0x0000000807067825 */ /* 0x004fc800078e0202 */
[----:B------:R-:W-:Y:S01]  /*0960*/  VIADD R2, R4, -UR4 ;  /* 0x8000000404027c36 */ /* 0x000fe20008000000 */
[----:B------:R0:W-:Y:S04]  /*0970*/  STG.E.64 desc[UR6][R6.64], R20 ;  /* 0x0000001406007986 */ /* 0x0001e8000c101b06 */
[----:B------:R-:W-:-:S04]  /*0980*/  VIMNMX R3, PT, PT, R2, UR5, PT ;  /* 0x0000000502037c48 */ /* 0x000fc8000bfe0100 */
[----:B------:R-:W-:-:S13]  /*0990*/  ISETP.GE.AND P0, PT, R3, 0x2, PT ;  /* 0x000000020300780c */ /* 0x000fda0003f06270 */
[----:B0-----:R-:W-:Y:S05]  /*09a0*/  @!P0 BRA `(.L_x_169) ;  /* 0x00000004009c8947 */ /* 0x001fea0003800000 */
[C---:B------:R-:W-:Y:S02]  /*09b0*/  VIADD R6, R3.reuse, 0xfffffffe ;  /* 0xfffffffe03067836 */ /* 0x040fe40000000000 */
[----:B------:R-:W-:Y:S02]  /*09c0*/  VIADD R7, R3, 0xffffffff ;  /* 0xffffffff03077836 */ /* 0x000fe40000000000 */
[----:B------:R-:W-:Y:S01]  /*09d0*/  IMAD.MOV.U32 R17, RZ, RZ, 0x1 ;  /* 0x00000001ff117424 */ /* 0x000fe200078e00ff */
[----:B------:R-:W-:Y:S02]  /*09e0*/  ISETP.GE.U32.AND P0, PT, R6, 0x3, PT ;  /* 0x000000030600780c */ /* 0x000fe40003f06070 */
[----:B------:R-:W-:-:S11]  /*09f0*/  LOP3.LUT R3, R7, 0x3, RZ, 0xc0, !PT ;  /* 0x0000000307037812 */ /* 0x000fd600078ec0ff */
[----:B------:R-:W-:Y:S05]  /*0a00*/  @!P0 BRA `(.L_x_170) ;  /* 0x0000000400308947 */ /* 0x000fea0003800000 */
[----:B------:R-:W-:Y:S01]  /*0a10*/  LOP3.LUT R7, R7, 0xfffffffc, RZ, 0xc0, !PT ;  /* 0xfffffffc07077812 */ /* 0x000fe200078ec0ff */
[----:B------:R-:W-:Y:S01]  /*0a20*/  IMAD.MOV.U32 R6, RZ, RZ, RZ ;  /* 0x000000ffff067224 */ /* 0x000fe200078e00ff */
[----:B------:R-:W-:Y:S01]  /*0a30*/  UMOV UR9, 0x1 ;  /* 0x0000000100097882 */ /* 0x000fe20000000000 */
[----:B------:R-:W-:Y:S01]  /*0a40*/  UMOV UR4, URZ ;  /* 0x000000ff00047c82 */ /* 0x000fe20008000000 */
[----:B------:R-:W-:-:S07]  /*0a50*/  IADD3 R7, PT, PT, -R7, RZ, RZ ;  /* 0x000000ff07077210 */ /* 0x000fce0007ffe1ff */
.L_x_171:
[----:B------:R-:W2:Y:S04]  /*0a60*/  LDG.E R19, desc[UR6][R8.64] ;  /* 0x0000000608137981 */ /* 0x000ea8000c1e1900 */
[----:B------:R-:W3:Y:S04]  /*0a70*/  LDG.E.64 R16, desc[UR6][R10.64] ;  /* 0x000000060a107981 */ /* 0x000ee8000c1e1b00 */
[----:B------:R-:W4:Y:S01]  /*0a80*/  LDG.E R23, desc[UR6][R12.64] ;  /* 0x000000060c177981 */ /* 0x000f22000c1e1900 */
[----:B--2---:R-:W-:-:S04]  /*0a90*/  IMAD R19, R0, R19, UR5 ;  /* 0x0000000500137e24 */ /* 0x004fc8000f8e0213 */
[----:B---3--:R-:W-:Y:S02]  /*0aa0*/  IMAD.WIDE R18, R19, 0x8, R16 ;  /* 0x0000000813127825 */ /* 0x008fe400078e0210 */
[----:B------:R-:W2:Y:S04]  /*0ab0*/  LDG.E.64 R16, desc[UR6][R14.64] ;  /* 0x000000060e107981 */ /* 0x000ea8000c1e1b00 */
[----:B------:R-:W3:Y:S01]  /*0ac0*/  LDG.E.64 R18, desc[UR6][R18.64] ;  /* 0x0000000612127981 */ /* 0x000ee2000c1e1b00 */
[----:B----4-:R-:W-:-:S04]  /*0ad0*/  IMAD R23, R0, R23, UR9 ;  /* 0x0000000900177e24 */ /* 0x010fc8000f8e0217 */
[----:B--2---:R-:W-:Y:S01]  /*0ae0*/  IMAD.WIDE R22, R23, 0x8, R16 ;  /* 0x0000000817167825 */ /* 0x004fe200078e0210 */
[----:B---3--:R-:W-:-:S07]  /*0af0*/  DADD R20, R18, R20 ;  /* 0x0000000012147229 */ /* 0x008fce0000000014 */
[----:B------:R0:W-:Y:S04]  /*0b00*/  STG.E.64 desc[UR6][R22.64], R20 ;  /* 0x0000001416007986 */ /* 0x0001e8000c101b06 */
[----:B------:R-:W2:Y:S04]  /*0b10*/  LDG.E R25, desc[UR6][R8.64] ;  /* 0x0000000608197981 */ /* 0x000ea8000c1e1900 */
[----:B------:R-:W3:Y:S01]  /*0b20*/  LDG.E.64 R16, desc[UR6][R10.64] ;  /* 0x000000060a107981 */ /* 0x000ee2000c1e1b00 */
[----:B------:R-:W-:-:S03]  /*0b30*/  USHF.R.S32.HI UR8, URZ, 0x1f, UR5 ;  /* 0x0000001fff087899 */ /* 0x000fc60008011405 */
[----:B------:R-:W4:Y:S01]  /*0b40*/  LDG.E R27, desc[UR6][R12.64] ;  /* 0x000000060c1b7981 */ /* 0x000f22000c1e1900 */
[----:B--2---:R-:W-:-:S05]  /*0b50*/  IMAD R25, R0, R25, RZ ;  /* 0x0000001900197224 */ /* 0x004fca00078e02ff */
[----:B------:R-:W-:-:S04]  /*0b60*/  IADD3 R29, P0, PT, R25, UR5, RZ ;  /* 0x00000005191d7c10 */ /* 0x000fc8000ff1e0ff */
[----:B------:R-:W-:Y:S02]  /*0b70*/  LEA.HI.X.SX32 R25, R25, UR8, 0x1, P0 ;  /* 0x0000000819197c11 */ /* 0x000fe400080f0eff */
[----:B---3--:R-:W-:-:S04]  /*0b80*/  LEA R24, P0, R29, R16, 0x3 ;  /* 0x000000101d187211 */ /* 0x008fc800078018ff */
[----:B------:R-:W-:Y:S02]  /*0b90*/  LEA.HI.X R25, R29, R17, R25, 0x3, P0 ;  /* 0x000000111d197211 */ /* 0x000fe400000f1c19 */
[----:B------:R-:W2:Y:S04]  /*0ba0*/  LDG.E.64 R16, desc[UR6][R14.64] ;  /* 0x000000060e107981 */ /* 0x000ea8000c1e1b00 */
[----:B------:R-:W3:Y:S01]  /*0bb0*/  LDG.E.64 R18, desc[UR6][R24.64+0x8] ;  /* 0x0000080618127981 */ /* 0x000ee2000c1e1b00 */
[----:B----4-:R-:W-:-:S05]  /*0bc0*/  IMAD R27, R0, R27, RZ ;  /* 0x0000001b001b7224 */ /* 0x010fca00078e02ff */
[----:B0-----:R-:W-:-:S04]  /*0bd0*/  IADD3 R23, P0, PT, R27, UR9, RZ ;  /* 0x000000091b177c10 */ /* 0x001fc8000ff1e0ff */
[----:B------:R-:W-:Y:S02]  /*0be0*/  LEA.HI.X.SX32 R27, R27, UR4, 0x1, P0 ;  /* 0x000000041b1b7c11 */ /* 0x000fe400080f0eff */
[----:B--2---:R-:W-:Y:S01]  /*0bf0*/  LEA R22, P0, R23, R16, 0x3 ;  /* 0x0000001017167211 */ /* 0x004fe200078018ff */
[----:B---3--:R-:W-:-:S03]  /*0c00*/  DADD R18, R20, R18 ;  /* 0x0000000014127229 */ /* 0x008fc60000000012 */
[----:B------:R-:W-:-:S05]  /*0c10*/  LEA.HI.X R23, R23, R17, R27, 0x3, P0 ;  /* 0x0000001117177211 */ /* 0x000fca00000f1c1b */
[----:B------:R0:W-:Y:S04]  /*0c20*/  STG.E.64 desc[UR6][R22.64+0x8], R18 ;  /* 0x0000081216007986 */ /* 0x0001e8000c101b06 */
[----:B------:R-:W2:Y:S04]  /*0c30*/  LDG.E R21, desc[UR6][R8.64] ;  /* 0x0000000608157981 */ /* 0x000ea8000c1e1900 */
[----:B------:R-:W3:Y:S04]  /*0c40*/  LDG.E.64 R16, desc[UR6][R10.64] ;  /* 0x000000060a107981 */ /* 0x000ee8000c1e1b00 */
        /* <DEDUP_REMOVED lines=27> */
[----:B------:R-:W-:Y:S01]  /*0e00*/  LEA.HI.X.SX32 R25, R25, UR4, 0x1, P0 ;  /* 0x0000000419197c11 */ /* 0x000fe200080f0eff */
[----:B------:R-:W-:Y:S01]  /*0e10*/  VIADD R7, R7, 0x4 ;  /* 0x0000000407077836 */ /* 0x000fe20000000000 */
[----:B------:R-:W-:Y:S02]  /*0e20*/  UIADD3 UR9, UP0, UPT, UR9, 0x4, URZ ;  /* 0x0000000409097890 */ /* 0x000fe4000ff1e0ff */
[----:B------:R-:W-:Y:S02]  /*0e30*/  UIADD3 UR5, UPT, UPT, UR5, 0x4, URZ ;  /* 0x0000000405057890 */ /* 0x000fe4000fffe0ff */
[----:B------:R-:W-:Y:S01]  /*0e40*/  UIADD3.X UR4, UPT, UPT, URZ, UR4, URZ, UP0, !UPT ;  /* 0x00000004ff047290 */ /* 0x000fe200087fe4ff */
[----:B------:R-:W-:Y:S01]  /*0e50*/  VIADD R6, R6, 0x4 ;  /* 0x0000000406067836 */ /* 0x000fe20000000000 */
[----:B--2---:R-:W-:Y:S01]  /*0e60*/  LEA R16, P0, R23, R16, 0x3 ;  /* 0x0000001017107211 */ /* 0x004fe200078018ff */
[----:B---3--:R-:W-:-:S03]  /*0e70*/  DADD R20, R20, R18 ;  /* 0x0000000014147229 */ /* 0x008fc60000000012 */
[----:B------:R-:W-:-:S05]  /*0e80*/  LEA.HI.X R17, R23, R17, R25, 0x3, P0 ;  /* 0x0000001117117211 */ /* 0x000fca00000f1c19 */
[----:B------:R0:W-:Y:S01]  /*0e90*/  STG.E.64 desc[UR6][R16.64+0x18], R20 ;  /* 0x0000181410007986 */ /* 0x0001e2000c101b06 */
[----:B------:R-:W-:-:S13]  /*0ea0*/  ISETP.NE.AND P0, PT, R7, RZ, PT ;  /* 0x000000ff0700720c */ /* 0x000fda0003f05270 */
[----:B0-----:R-:W-:Y:S05]  /*0eb0*/  @P0 BRA `(.L_x_171) ;  /* 0xfffffff800e80947 */ /* 0x001fea000383ffff */
[----:B------:R-:W-:-:S07]  /*0ec0*/  VIADD R17, R6, 0x1 ;  /* 0x0000000106117836 */ /* 0x000fce0000000000 */
.L_x_170:
[----:B------:R-:W-:-:S13]  /*0ed0*/  ISETP.NE.AND P0, PT, R3, RZ, PT ;  /* 0x000000ff0300720c */ /* 0x000fda0003f05270 */
[----:B------:R-:W-:Y:S05]  /*0ee0*/  @!P0 BRA `(.L_x_169) ;  /* 0x00000000004c8947 */ /* 0x000fea0003800000 */
[----:B------:R-:W0:Y:S01]  /*0ef0*/  LDCU UR4, c[0x0][0x3b8] ;  /* 0x00007700ff0477ac */ /* 0x000e220008000800 */
[----:B------:R-:W-:Y:S01]  /*0f00*/  IMAD.MOV R16, RZ, RZ, -R3 ;  /* 0x000000ffff107224 */ /* 0x000fe200078e0a03 */
[----:B0-----:R-:W-:-:S07]  /*0f10*/  IADD3 R3, PT, PT, R17, UR4, RZ ;  /* 0x0000000411037c10 */ /* 0x001fce000fffe0ff */
.L_x_172:
[----:B0-----:R-:W2:Y:S04]  /*0f20*/  LDG.E R18, desc[UR6][R8.64] ;  /* 0x0000000608127981 */ /* 0x001ea8000c1e1900 */
[----:B------:R-:W3:Y:S04]  /*0f30*/  LDG.E.64 R6, desc[UR6][R10.64] ;  /* 0x000000060a067981 */ /* 0x000ee8000c1e1b00 */
[----:B------:R-:W4:Y:S01]  /*0f40*/  LDG.E R22, desc[UR6][R12.64] ;  /* 0x000000060c167981 */ /* 0x000f22000c1e1900 */
[----:B--2---:R-:W-:-:S04]  /*0f50*/  IMAD R19, R0, R18, R3 ;  /* 0x0000001200137224 */ /* 0x004fc800078e0203 */
[----:B---3--:R-:W-:Y:S02]  /*0f60*/  IMAD.WIDE R6, R19, 0x8, R6 ;  /* 0x0000000813067825 */ /* 0x008fe400078e0206 */
[----:B------:R-:W2:Y:S04]  /*0f70*/  LDG.E.64 R18, desc[UR6][R14.64] ;  /* 0x000000060e127981 */ /* 0x000ea8000c1e1b00 */
[----:B------:R-:W3:Y:S01]  /*0f80*/  LDG.E.64 R6, desc[UR6][R6.64] ;  /* 0x0000000606067981 */ /* 0x000ee2000c1e1b00 */
[----:B----4-:R-:W-:Y:S02]  /*0f90*/  IMAD R23, R0, R22, R17 ;  /* 0x0000001600177224 */ /* 0x010fe400078e0211 */
[----:B------:R-:W-:-:S05]  /*0fa0*/  VIADD R16, R16, 0x1 ;  /* 0x0000000110107836 */ /* 0x000fca0000000000 */
[----:B------:R-:W-:Y:S01]  /*0fb0*/  ISETP.NE.AND P0, PT, R16, RZ, PT ;  /* 0x000000ff1000720c */ /* 0x000fe20003f05270 */
[----:B------:R-:W-:Y:S02]  /*0fc0*/  VIADD R3, R3, 0x1 ;  /* 0x0000000103037836 */ /* 0x000fe40000000000 */
[----:B------:R-:W-:Y:S02]  /*0fd0*/  VIADD R17, R17, 0x1 ;  /* 0x0000000111117836 */ /* 0x000fe40000000000 */
[----:B--2---:R-:W-:Y:S01]  /*0fe0*/  IMAD.WIDE R18, R23, 0x8, R18 ;  /* 0x0000000817127825 */ /* 0x004fe200078e0212 */
[----:B---3--:R-:W-:-:S07]  /*0ff0*/  DADD R20, R6, R20 ;  /* 0x0000000006147229 */ /* 0x008fce0000000014 */
[----:B------:R0:W-:Y:S01]  /*1000*/  STG.E.64 desc[UR6][R18.64], R20 ;  /* 0x0000001412007986 */ /* 0x0001e2000c101b06 */
[----:B------:R-:W-:Y:S05]  /*1010*/  @P0 BRA `(.L_x_172) ;  /* 0xfffffffc00c00947 */ /* 0x000fea000383ffff */
.L_x_169:
[----:B------:R-:W-:-:S13]  /*1020*/  ISETP.GE.AND P0, PT, R17, R2, PT ;  /* 0x000000021100720c */ /* 0x000fda0003f06270 */
[----:B------:R-:W-:Y:S05]  /*1030*/  @P0 BRA `(.L_x_173) ;  /* 0x0000000400fc0947 */ /* 0x000fea0003800000 */
[----:B------:R-:W1:Y:S02]  /*1040*/  LDCU UR5, c[0x0][0x3b8] ;  /* 0x00007700ff0577ac */ /* 0x000e640008000800 */
[C---:B-1----:R-:W-:Y:S01]  /*1050*/  VIADD R7, R17.reuse, UR5 ;  /* 0x0000000511077c36 */ /* 0x042fe20008000000 */
[----:B------:R-:W-:-:S04]  /*1060*/  IADD3 R16, PT, PT, R17, UR5, -R4 ;  /* 0x0000000511107c10 */ /* 0x000fc8000fffe804 */
[----:B------:R-:W-:Y:S02]  /*1070*/  IADD3 R3, PT, PT, R4, -R7, RZ ;  /* 0x8000000704037210 */ /* 0x000fe40007ffe0ff */
[----:B------:R-:W-:Y:S02]  /*1080*/  ISETP.GT.U32.AND P0, PT, R16, -0x4, PT ;  /* 0xfffffffc1000780c */ /* 0x000fe40003f04070 */
[----:B------:R-:W-:Y:S01]  /*1090*/  LOP3.LUT P1, R6, R3, 0x3, RZ, 0xc0, !PT ;  /* 0x0000000303067812 */ /* 0x000fe2000782c0ff */
[----:B------:R-:W-:-:S12]  /*10a0*/  IMAD.MOV.U32 R3, RZ, RZ, R17 ;  /* 0x000000ffff037224 */ /* 0x000fd800078e0011 */
[----:B------:R-:W-:Y:S05]  /*10b0*/  @!P1 BRA `(.L_x_174) ;  /* 0x0000000000649947 */ /* 0x000fea0003800000 */
[----:B------:R-:W-:Y:S01]  /*10c0*/  ULOP3.LUT UR4, URZ, UR5, URZ, 0x33, !UPT ;  /* 0x00000005ff047292 */ /* 0x000fe2000f8e33ff */
[----:B------:R-:W-:Y:S02]  /*10d0*/  IMAD.MOV R6, RZ, RZ, -R6 ;  /* 0x000000ffff067224 */ /* 0x000fe400078e0a06 */
[----:B------:R-:W-:-:S03]  /*10e0*/  IMAD.MOV.U32 R3, RZ, RZ, R17 ;  /* 0x000000ffff037224 */ /* 0x000fc600078e0011 */
[----:B------:R-:W-:-:S07]  /*10f0*/  VIADD R25, R17, UR4 ;  /* 0x0000000411197c36 */ /* 0x000fce0008000000 */
.L_x_175:
[----:B------:R-:W2:Y:S04]  /*1100*/  LDG.E R16, desc[UR6][R8.64] ;  /* 0x0000000608107981 */ /* 0x000ea8000c1e1900 */
[----:B0-----:R-:W3:Y:S04]  /*1110*/  LDG.E.64 R18, desc[UR6][R10.64] ;  /* 0x000000060a127981 */ /* 0x001ee8000c1e1b00 */
[----:B------:R-:W4:Y:S04]  /*1120*/  LDG.E R24, desc[UR6][R12.64] ;  /* 0x000000060c187981 */ /* 0x000f28000c1e1900 */
[----:B-1----:R-:W5:Y:S01]  /*1130*/  LDG.E.64 R22, desc[UR6][R14.64] ;  /* 0x000000060e167981 */ /* 0x002f62000c1e1b00 */
[----:B--2---:R-:W-:-:S02]  /*1140*/  IMAD R27, R0, R16, R7 ;  /* 0x00000010001b7224 */ /* 0x004fc400078e0207 */
[----:B------:R-:W-:Y:S02]  /*1150*/  IMAD R17, R0, R16, R25 ;  /* 0x0000001000117224 */ /* 0x000fe400078e0219 */
[----:B---3--:R-:W-:-:S04]  /*1160*/  IMAD.WIDE R26, R27, 0x8, R18 ;  /* 0x000000081b1a7825 */ /* 0x008fc800078e0212 */
[----:B------:R-:W-:Y:S02]  /*1170*/  IMAD.WIDE R18, R17, 0x8, R18 ;  /* 0x0000000811127825 */ /* 0x000fe400078e0212 */
[----:B------:R-:W2:Y:S04]  /*1180*/  LDG.E.64 R16, desc[UR6][R26.64] ;  /* 0x000000061a107981 */ /* 0x000ea8000c1e1b00 */
[----:B------:R-:W2:Y:S01]  /*1190*/  LDG.E.64 R18, desc[UR6][R18.64] ;  /* 0x0000000612127981 */ /* 0x000ea2000c1e1b00 */
[----:B----4-:R-:W-:-:S04]  /*11a0*/  IMAD R29, R0, R24, R3 ;  /* 0x00000018001d7224 */ /* 0x010fc800078e0203 */
[----:B-----5:R-:W-:Y:S01]  /*11b0*/  IMAD.WIDE R22, R29, 0x8, R22 ;  /* 0x000000081d167825 */ /* 0x020fe200078e0216 */
[----:B------:R-:W-:-:S04]  /*11c0*/  IADD3 R6, PT, PT, R6, 0x1, RZ ;  /* 0x0000000106067810 */ /* 0x000fc80007ffe0ff */
[----:B------:R-:W-:Y:S01]  /*11d0*/  ISETP.NE.AND P1, PT, R6, RZ, PT ;  /* 0x000000ff0600720c */ /* 0x000fe20003f25270 */
[----:B------:R-:W-:Y:S02]  /*11e0*/  VIADD R25, R25, 0x1 ;  /* 0x0000000119197836 */ /* 0x000fe40000000000 */
[----:B------:R-:W-:Y:S02]  /*11f0*/  VIADD R7, R7, 0x1 ;  /* 0x0000000107077836 */ /* 0x000fe40000000000 */
[----:B------:R-:W-:Y:S01]  /*1200*/  VIADD R3, R3, 0x1 ;  /* 0x0000000103037836 */ /* 0x000fe20000000000 */
[----:B--2---:R-:W-:-:S08]  /*1210*/  DADD R16, R16, -R18 ;  /* 0x0000000010107229 */ /* 0x004fd00000000812 */
[----:B------:R-:W-:-:S07]  /*1220*/  DADD R20, R16, R20 ;  /* 0x0000000010147229 */ /* 0x000fce0000000014 */
[----:B------:R1:W-:Y:S01]  /*1230*/  STG.E.64 desc[UR6][R22.64], R20 ;  /* 0x0000001416007986 */ /* 0x0003e2000c101b06 */
[----:B------:R-:W-:Y:S05]  /*1240*/  @P1 BRA `(.L_x_175) ;  /* 0xfffffffc00ac1947 */ /* 0x000fea000383ffff */
.L_x_174:
[----:B------:R-:W-:Y:S01]  /*1250*/  IMAD.MOV.U32 R17, RZ, RZ, R3 ;  /* 0x000000ffff117224 */ /* 0x000fe200078e0003 */
[----:B------:R-:W-:Y:S06]  /*1260*/  @P0 BRA `(.L_x_173) ;  /* 0x0000000400700947 */ /* 0x000fec0003800000 */
[C---:B------:R-:W-:Y:S01]  /*1270*/  IADD3 R6, PT, PT, R3.reuse, 0x2, RZ ;  /* 0x0000000203067810 */ /* 0x040fe20007ffe0ff */
[----:B------:R-:W-:-:S07]  /*1280*/  VIADD R3, R3, UR5 ;  /* 0x0000000503037c36 */ /* 0x000fce0008000000 */
.L_x_176:
[----:B------:R-:W2:Y:S04]  /*1290*/  LDG.E R17, desc[UR6][R8.64] ;  /* 0x0000000608117981 */ /* 0x000ea8000c1e1900 */
[----:B------:R-:W3:Y:S01]  /*12a0*/  LDG.E.64 R26, desc[UR6][R10.64] ;  /* 0x000000060a1a7981 */ /* 0x000ee2000c1e1b00 */
[C---:B------:R-:W-:Y:S02]  /*12b0*/  VIADD R16, R6.reuse, UR5 ;  /* 0x0000000506107c36 */ /* 0x040fe40008000000 */
[----:B------:R-:W-:Y:S01]  /*12c0*/  VIADD R7, R6, -UR5 ;  /* 0x8000000506077c36 */ /* 0x000fe20008000000 */
[----:B------:R-:W4:Y:S01]  /*12d0*/  LDG.E R24, desc[UR6][R12.64] ;  /* 0x000000060c187981 */ /* 0x000f22000c1e1900 */
[CC--:B--2---:R-:W-:Y:S02]  /*12e0*/  IMAD R16, R0.reuse, R17.reuse, R16 ;  /* 0x0000001100107224 */ /* 0x0c4fe400078e0210 */
[----:B------:R-:W-:-:S02]  /*12f0*/  IMAD R17, R0, R17, R7 ;  /* 0x0000001100117224 */ /* 0x000fc400078e0207 */
[----:B0-----:R-:W-:-:S03]  /*1300*/  VIADD R19, R16, 0xfffffffe ;  /* 0xfffffffe10137836 */ /* 0x001fc60000000000 */
[----:B------:R-:W-:Y:S01]  /*1310*/  IADD3 R17, PT, PT, R17, -0x3, RZ ;  /* 0xfffffffd11117810 */ /* 0x000fe20007ffe0ff */
[----:B---3--:R-:W-:-:S04]  /*1320*/  IMAD.WIDE R18, R19, 0x8, R26 ;  /* 0x0000000813127825 */ /* 0x008fc800078e021a */
[----:B------:R-:W-:Y:S02]  /*1330*/  IMAD.WIDE R26, R17, 0x8, R26 ;  /* 0x00000008111a7825 */ /* 0x000fe400078e021a */
[----:B------:R-:W2:Y:S04]  /*1340*/  LDG.E.64 R18, desc[UR6][R18.64] ;  /* 0x0000000612127981 */ /* 0x000ea8000c1e1b00 */
[----:B-1----:R-:W2:Y:S04]  /*1350*/  LDG.E.64 R22, desc[UR6][R26.64] ;  /* 0x000000061a167981 */ /* 0x002ea8000c1e1b00 */
[----:B------:R-:W3:Y:S01]  /*1360*/  LDG.E.64 R16, desc[UR6][R14.64] ;  /* 0x000000060e107981 */ /* 0x000ee2000c1e1b00 */
[----:B------:R-:W-:-:S04]  /*1370*/  VIADD R25, R6, 0xfffffffe ;  /* 0xfffffffe06197836 */ /* 0x000fc80000000000 */
[----:B----4-:R-:W-:Y:S01]  /*1380*/  IMAD R29, R0, R24, R25 ;  /* 0x00000018001d7224 */ /* 0x010fe200078e0219 */
[----:B--2---:R-:W-:-:S03]  /*1390*/  DADD R22, R18, -R22 ;  /* 0x0000000012167229 */ /* 0x004fc60000000816 */
[----:B---3--:R-:W-:-:S05]  /*13a0*/  IMAD.WIDE R16, R29, 0x8, R16 ;  /* 0x000000081d107825 */ /* 0x008fca00078e0210 */
[----:B------:R-:W-:-:S07]  /*13b0*/  DADD R22, R22, R20 ;  /* 0x0000000016167229 */ /* 0x000fce0000000014 */
[----:B------:R0:W-:Y:S04]  /*13c0*/  STG.E.64 desc[UR6][R16.64], R22 ;  /* 0x0000001610007986 */ /* 0x0001e8000c101b06 */
[----:B------:R-:W2:Y:S04]  /*13d0*/  LDG.E R21, desc[UR6][R8.64] ;  /* 0x0000000608157981 */ /* 0x000ea8000c1e1900 */
[----:B------:R-:W3:Y:S01]  /*13e0*/  LDG.E.64 R28, desc[UR6][R10.64] ;  /* 0x000000060a1c7981 */ /* 0x000ee2000c1e1b00 */
[----:B------:R-:W-:-:S03]  /*13f0*/  SHF.R.S32.HI R26, RZ, 0x1f, R3 ;  /* 0x0000001fff1a7819 */ /* 0x000fc60000011403 */
[----:B------:R-:W4:Y:S01]  /*1400*/  LDG.E R27, desc[UR6][R12.64] ;  /* 0x000000060c1b7981 */ /* 0x000f22000c1e1900 */
[----:B--2---:R-:W-:-:S05]  /*1410*/  IMAD R18, R0, R21, RZ ;  /* 0x0000001500127224 */ /* 0x004fca00078e02ff */
[C---:B------:R-:W-:Y:S02]  /*1420*/  IADD3 R21, P0, PT, R18.reuse, R3, RZ ;  /* 0x0000000312157210 */ /* 0x040fe40007f1e0ff */
[----:B------:R-:W-:Y:S02]  /*1430*/  IADD3 R19, PT, PT, R7, -0x2, R18 ;  /* 0xfffffffe07137810 */ /* 0x000fe40007ffe012 */
[----:B------:R-:W-:Y:S02]  /*1440*/  LEA.HI.X.SX32 R18, R18, R26, 0x1, P0 ;  /* 0x0000001a12127211 */ /* 0x000fe400000f0eff */
[----:B---3--:R-:W-:-:S04]  /*1450*/  LEA R20, P0, R21, R28, 0x3 ;  /* 0x0000001c15147211 */ /* 0x008fc800078018ff */
[----:B------:R-:W-:Y:S01]  /*1460*/  LEA.HI.X R21, R21, R29, R18, 0x3, P0 ;  /* 0x0000001d15157211 */ /* 0x000fe200000f1c12 */
[----:B------:R-:W-:Y:S02]  /*1470*/  IMAD.WIDE R28, R19, 0x8, R28 ;  /* 0x00000008131c7825 */ /* 0x000fe400078e021c */
[----:B------:R-:W2:Y:S04]  /*1480*/  LDG.E.64 R18, desc[UR6][R14.64] ;  /* 0x000000060e127981 */ /* 0x000ea8000c1e1b00 */
[----:B0-----:R-:W3:Y:S04]  /*1490*/  LDG.E.64 R16, desc[UR6][R28.64] ;  /* 0x000000061c107981 */ /* 0x001ee8000c1e1b00 */
[----:B------:R-:W3:Y:S01]  /*14a0*/  LDG.E.64 R20, desc[UR6][R20.64+0x8] ;  /* 0x0000080614147981 */ /* 0x000ee2000c1e1b00 */
[----:B----4-:R-:W-:Y:S01]  /*14b0*/  IMAD R27, R0, R27, RZ ;  /* 0x0000001b001b7224 */ /* 0x010fe200078e02ff */
[----:B------:R-:W-:Y:S01]  /*14c0*/  SHF.R.S32.HI R24, RZ, 0x1f, R25 ;  /* 0x0000001fff187819 */ /* 0x000fe20000011419 */
[----:B---3--:R-:W-:-:S08]  /*14d0*/  DADD R16, R20, -R16 ;  /* 0x0000000014107229 */ /* 0x008fd00000000810 */
[----:B------:R-:W-:Y:S01]  /*14e0*/  DADD R16, R22, R16 ;  /* 0x0000000016107229 */ /* 0x000fe20000000010 */
[----:B------:R-:W-:-:S04]  /*14f0*/  IADD3 R23, P0, PT, R25, R27, RZ ;  /* 0x0000001b19177210 */ /* 0x000fc80007f1e0ff */
[----:B------:R-:W-:Y:S02]  /*1500*/  LEA.HI.X.SX32 R27, R27, R24, 0x1, P0 ;  /* 0x000000181b1b7211 */ /* 0x000fe400000f0eff */
[----:B--2---:R-:W-:-:S04]  /*1510*/  LEA R22, P0, R23, R18, 0x3 ;  /* 0x0000001217167211 */ /* 0x004fc800078018ff */
[----:B------:R-:W-:-:S05]  /*1520*/  LEA.HI.X R23, R23, R19, R27, 0x3, P0 ;  /* 0x0000001317177211 */ /* 0x000fca00000f1c1b */
[----:B------:R0:W-:Y:S04]  /*1530*/  STG.E.64 desc[UR6][R22.64+0x8], R16 ;  /* 0x0000081016007986 */ /* 0x0001e8000c101b06 */
[----:B------:R-:W2:Y:S04]  /*1540*/  LDG.E R19, desc[UR6][R8.64] ;  /* 0x0000000608137981 */ /* 0x000ea8000c1e1900 */
[----:B------:R-:W3:Y:S04]  /*1550*/  LDG.E.64 R28, desc[UR6][R10.64] ;  /* 0x000000060a1c7981 */ /* 0x000ee8000c1e1b00 */
[----:B------:R-:W4:Y:S04]  /*1560*/  LDG.E R27, desc[UR6][R12.64] ;  /* 0x000000060c1b7981 */ /* 0x000f28000c1e1900 */
[----:B0-----:R-:W5:Y:S01]  /*1570*/  LDG.E.64 R22, desc[UR6][R14.64] ;  /* 0x000000060e167981 */ /* 0x001f62000c1e1b00 */
[----:B--2---:R-:W-:-:S05]  /*1580*/  IMAD R18, R0, R19, RZ ;  /* 0x0000001300127224 */ /* 0x004fca00078e02ff */
[C---:B------:R-:W-:Y:S02]  /*1590*/  IADD3 R21, P0, PT, R18.reuse, R3, RZ ;  /* 0x0000000312157210 */ /* 0x040fe40007f1e0ff */
[----:B------:R-:W-:Y:S02]  /*15a0*/  IADD3 R19, PT, PT, R7, -0x1, R18 ;  /* 0xffffffff07137810 */ /* 0x000fe40007ffe012 */
[----:B------:R-:W-:Y:S02]  /*15b0*/  LEA.HI.X.SX32 R18, R18, R26, 0x1, P0 ;  /* 0x0000001a12127211 */ /* 0x000fe400000f0eff */
[----:B---3--:R-:W-:-:S04]  /*15c0*/  LEA R20, P0, R21, R28, 0x3 ;  /* 0x0000001c15147211 */ /* 0x008fc800078018ff */
[----:B------:R-:W-:Y:S01]  /*15d0*/  LEA.HI.X R21, R21, R29, R18, 0x3, P0 ;  /* 0x0000001d15157211 */ /* 0x000fe200000f1c12 */
[----:B------:R-:W-:-:S05]  /*15e0*/  IMAD.WIDE R28, R19, 0x8, R28 ;  /* 0x00000008131c7825 */ /* 0x000fca00078e021c */
[----:B------:R-:W2:Y:S04]  /*15f0*/  LDG.E.64 R18, desc[UR6][R28.64] ;  /* 0x000000061c127981 */ /* 0x000ea8000c1e1b00 */
[----:B------:R-:W2:Y:S01]  /*1600*/  LDG.E.64 R20, desc[UR6][R20.64+0x10] ;  /* 0x0000100614147981 */ /* 0x000ea2000c1e1b00 */
[----:B----4-:R-:W-:Y:S01]  /*1610*/  IMAD R27, R0, R27, RZ ;  /* 0x0000001b001b7224 */ /* 0x010fe200078e02ff */
[----:B--2---:R-:W-:-:S08]  /*1620*/  DADD R18, R20, -R18 ;  /* 0x0000000014127229 */ /* 0x004fd00000000812 */
[----:B------:R-:W-:Y:S01]  /*1630*/  DADD R16, R16, R18 ;  /* 0x0000000010107229 */ /* 0x000fe20000000012 */
[----:B------:R-:W-:-:S04]  /*1640*/  IADD3 R19, P0, PT, R25, R27, RZ ;  /* 0x0000001b19137210 */ /* 0x000fc80007f1e0ff */
[----:B------:R-:W-:Y:S02]  /*1650*/  LEA.HI.X.SX32 R27, R27, R24, 0x1, P0 ;  /* 0x000000181b1b7211 */ /* 0x000fe400000f0eff */
[----:B-----5:R-:W-:-:S04]  /*1660*/  LEA R22, P0, R19, R22, 0x3 ;  /* 0x0000001613167211 */ /* 0x020fc800078018ff */
[----:B------:R-:W-:-:S05]  /*1670*/  LEA.HI.X R23, R19, R23, R27, 0x3, P0 ;  /* 0x0000001713177211 */ /* 0x000fca00000f1c1b */
[----:B------:R0:W-:Y:S04]  /*1680*/  STG.E.64 desc[UR6][R22.64+0x10], R16 ;  /* 0x0000101016007986 */ /* 0x0001e8000c101b06 */
[----:B------:R-:W2:Y:S04]  /*1690*/  LDG.E R29, desc[UR6][R12.64] ;  /* 0x000000060c1d7981 */ /* 0x000ea8000c1e1900 */
[----:B------:R-:W3:Y:S04]  /*16a0*/  LDG.E R27, desc[UR6][R8.64] ;  /* 0x00000006081b7981 */ /* 0x000ee8000c1e1900 */
[----:B------:R-:W4:Y:S04]  /*16b0*/  LDG.E.64 R18, desc[UR6][R14.64] ;  /* 0x000000060e127981 */ /* 0x000f28000c1e1b00 */
[----:B------:R-:W5:Y:S01]  /*16c0*/  LDG.E.64 R20, desc[UR6][R10.64] ;  /* 0x000000060a147981 */ /* 0x000f62000c1e1b00 */
[----:B--2---:R-:W-:-:S05]  /*16d0*/  IMAD R29, R0, R29, RZ ;  /* 0x0000001d001d7224 */ /* 0x004fca00078e02ff */
[----:B------:R-:W-:-:S04]  /*16e0*/  IADD3 R25, P0, PT, R25, R29, RZ ;  /* 0x0000001d19197210 */ /* 0x000fc80007f1e0ff */
[----:B------:R-:W-:Y:S01]  /*16f0*/  LEA.HI.X.SX32 R29, R29, R24, 0x1, P0 ;  /* 0x000000181d1d7211 */ /* 0x000fe200000f0eff */
[----:B---3--:R-:W-:Y:S01]  /*1700*/  IMAD R24, R0, R27, RZ ;  /* 0x0000001b00187224 */ /* 0x008fe200078e02ff */
[----:B----4-:R-:W-:-:S04]  /*1710*/  LEA R18, P0, R25, R18, 0x3 ;  /* 0x0000001219127211 */ /* 0x010fc800078018ff */
[----:B------:R-:W-:Y:S02]  /*1720*/  LEA.HI.X R19, R25, R19, R29, 0x3, P0 ;  /* 0x0000001319137211 */ /* 0x000fe400000f1c1d */
[----:B0-----:R-:W-:Y:S01]  /*1730*/  IADD3 R23, P0, PT, R24, R3, RZ ;  /* 0x0000000318177210 */ /* 0x001fe20007f1e0ff */
[----:B------:R-:W-:-:S03]  /*1740*/  IMAD.IADD R25, R7, 0x1, R24 ;  /* 0x0000000107197824 */ /* 0x000fc600078e0218 */
[----:B------:R-:W-:Y:S02]  /*1750*/  LEA.HI.X.SX32 R24, R24, R26, 0x1, P0 ;  /* 0x0000001a18187211 */ /* 0x000fe400000f0eff */
[----:B-----5:R-:W-:-:S04]  /*1760*/  LEA R22, P0, R23, R20, 0x3 ;  /* 0x0000001417167211 */ /* 0x020fc800078018ff */
[----:B------:R-:W-:Y:S01]  /*1770*/  LEA.HI.X R23, R23, R21, R24, 0x3, P0 ;  /* 0x0000001517177211 */ /* 0x000fe200000f1c18 */
[----:B------:R-:W-:-:S05]  /*1780*/  IMAD.WIDE R24, R25, 0x8, R20 ;  /* 0x0000000819187825 */ /* 0x000fca00078e0214 */
[----:B------:R-:W2:Y:S04]  /*1790*/  LDG.E.64 R20, desc[UR6][R24.64] ;  /* 0x0000000618147981 */ /* 0x000ea8000c1e1b00 */
[----:B------:R-:W2:Y:S01]  /*17a0*/  LDG.E.64 R22, desc[UR6][R22.64+0x18] ;  /* 0x0000180616167981 */ /* 0x000ea2000c1e1b00 */
[----:B------:R-:W-:Y:S01]  /*17b0*/  VIADD R3, R3, 0x4 ;  /* 0x0000000403037836 */ /* 0x000fe20000000000 */
[----:B--2---:R-:W-:-:S08]  /*17c0*/  DADD R20, R22, -R20 ;  /* 0x0000000016147229 */ /* 0x004fd00000000814 */
[----:B------:R-:W-:Y:S01]  /*17d0*/  DADD R20, R16, R20 ;  /* 0x0000000010147229 */ /* 0x000fe20000000014 */
[----:B------:R-:W-:-:S06]  /*17e0*/  VIADD R17, R6, 0x2 ;  /* 0x0000000206117836 */ /* 0x000fcc0000000000 */
[----:B------:R2:W-:Y:S01]  /*17f0*/  STG.E.64 desc[UR6][R18.64+0x18], R20 ;  /* 0x0000181412007986 */ /* 0x0005e2000c101b06 */
[----:B------:R-:W-:Y:S02]  /*1800*/  ISETP.GE.AND P0, PT, R17, R2, PT ;  /* 0x000000021100720c */ /* 0x000fe40003f06270 */
[----:B------:R-:W-:-:S11]  /*1810*/  IADD3 R6, PT, PT, R6, 0x4, RZ ;  /* 0x0000000406067810 */ /* 0x000fd60007ffe0ff */
[----:B--2---:R-:W-:Y:S05]  /*1820*/  @!P0 BRA `(.L_x_176) ;  /* 0xfffffff800988947 */ /* 0x004fea000383ffff */
.L_x_173:
[----:B------:R-:W-:-:S13]  /*1830*/  ISETP.GE.AND P0, PT, R17, R5, PT ;  /* 0x000000051100720c */ /* 0x000fda0003f06270 */
[----:B------:R-:W-:Y:S05]  /*1840*/  @P0 BRA `(.L_x_177) ;  /* 0x0000000000d00947 */ /* 0x000fea0003800000 */
[----:B------:R-:W-:Y:S02]  /*1850*/  IMAD.IADD R2, R5, 0x1, -R17 ;  /* 0x0000000105027824 */ /* 0x000fe400078e0a11 */
[----:B------:R-:W-:-:S03]  /*1860*/  IMAD.IADD R3, R17, 0x1, -R5 ;  /* 0x0000000111037824 */ /* 0x000fc600078e0a05 */
[----:B------:R-:W-:Y:S02]  /*1870*/  LOP3.LUT P1, R2, R2, 0x3, RZ, 0xc0, !PT ;  /* 0x0000000302027812 */ /* 0x000fe4000782c0ff */
[----:B------:R-:W-:-:S11]  /*1880*/  ISETP.GT.U32.AND P0, PT, R3, -0x4, PT ;  /* 0xfffffffc0300780c */ /* 0x000fd60003f04070 */
[----:B------:R-:W-:Y:S05]  /*1890*/  @!P1 BRA `(.L_x_178) ;  /* 0x0000000000289947 */ /* 0x000fea0003800000 */
[----:B------:R-:W-:-:S07]  /*18a0*/  IADD3 R6, PT, PT, -R2, RZ, RZ ;  /* 0x000000ff02067210 */ /* 0x000fce0007ffe1ff */
.L_x_179:
[----:B--2---:R-:W2:Y:S04]  /*18b0*/  LDG.E R7, desc[UR6][R12.64] ;  /* 0x000000060c077981 */ /* 0x004ea8000c1e1900 */
[----:B------:R-:W3:Y:S01]  /*18c0*/  LDG.E.64 R2, desc[UR6][R14.64] ;  /* 0x000000060e027981 */ /* 0x000ee2000c1e1b00 */
[----:B------:R-:W-:-:S05]  /*18d0*/  VIADD R6, R6, 0x1 ;  /* 0x0000000106067836 */ /* 0x000fca0000000000 */
[----:B------:R-:W-:Y:S01]  /*18e0*/  ISETP.NE.AND P1, PT, R6, RZ, PT ;  /* 0x000000ff0600720c */ /* 0x000fe20003f25270 */
[----:B--2---:R-:W-:Y:S02]  /*18f0*/  IMAD R7, R0, R7, R17 ;  /* 0x0000000700077224 */ /* 0x004fe400078e0211 */
[----:B------:R-:W-:Y:S02]  /*1900*/  VIADD R17, R17, 0x1 ;  /* 0x0000000111117836 */ /* 0x000fe40000000000 */
[----:B---3--:R-:W-:-:S05]  /*1910*/  IMAD.WIDE R2, R7, 0x8, R2 ;  /* 0x0000000807027825 */ /* 0x008fca00078e0202 */
[----:B------:R2:W-:Y:S03]  /*1920*/  STG.E.64 desc[UR6][R2.64], R20 ;  /* 0x0000001402007986 */ /* 0x0005e6000c101b06 */
[----:B------:R-:W-:Y:S05]  /*1930*/  @P1 BRA `(.L_x_179) ;  /* 0xfffffffc00dc1947 */ /* 0x000fea000383ffff */
.L_x_178:
[----:B------:R-:W-:Y:S05]  /*1940*/  @P0 BRA `(.L_x_177) ;  /* 0x0000000000900947 */ /* 0x000fea0003800000 */
[----:B--2---:R-:W-:-:S07]  /*1950*/  IMAD.IADD R2, R17, 0x1, -R5 ;  /* 0x0000000111027824 */ /* 0x004fce00078e0a05 */
.L_x_180:
[----:B--2---:R-:W2:Y:S04]  /*1960*/  LDG.E R3, desc[UR6][R12.64] ;  /* 0x000000060c037981 */ /* 0x004ea8000c1e1900 */
[----:B------:R-:W0:Y:S01]  /*1970*/  LDG.E.64 R6, desc[UR6][R14.64] ;  /* 0x000000060e067981 */ /* 0x000e22000c1e1b00 */
[----:B--2---:R-:W-:-:S04]  /*1980*/  IMAD R3, R0, R3, R17 ;  /* 0x0000000300037224 */ /* 0x004fc800078e0211 */
[----:B0-----:R-:W-:-:S05]  /*1990*/  IMAD.WIDE R18, R3, 0x8, R6 ;  /* 0x0000000803127825 */ /* 0x001fca00078e0206 */
[----:B------:R0:W-:Y:S04]  /*19a0*/  STG.E.64 desc[UR6][R18.64], R20 ;  /* 0x0000001412007986 */ /* 0x0001e8000c101b06 */
[----:B------:R-:W2:Y:S04]  /*19b0*/  LDG.E R3, desc[UR6][R12.64] ;  /* 0x000000060c037981 */ /* 0x000ea8000c1e1900 */
[----:B------:R-:W3:Y:S01]  /*19c0*/  LDG.E.64 R6, desc[UR6][R14.64] ;  /* 0x000000060e067981 */ /* 0x000ee2000c1e1b00 */
[----:B--2---:R-:W-:Y:S01]  /*19d0*/  IMAD R16, R0, R3, RZ ;  /* 0x0000000300107224 */ /* 0x004fe200078e02ff */
[----:B------:R-:W-:-:S04]  /*19e0*/  SHF.R.S32.HI R3, RZ, 0x1f, R17 ;  /* 0x0000001fff037819 */ /* 0x000fc80000011411 */
[----:B-1----:R-:W-:-:S04]  /*19f0*/  IADD3 R23, P0, PT, R16, R17, RZ ;  /* 0x0000001110177210 */ /* 0x002fc80007f1e0ff */
[----:B------:R-:W-:Y:S02]  /*1a00*/  LEA.HI.X.SX32 R16, R16, R3, 0x1, P0 ;  /* 0x0000000310107211 */ /* 0x000fe400000f0eff */
[----:B---3--:R-:W-:-:S04]  /*1a10*/  LEA R22, P0, R23, R6, 0x3 ;  /* 0x0000000617167211 */ /* 0x008fc800078018ff */
[----:B------:R-:W-:-:S05]  /*1a20*/  LEA.HI.X R23, R23, R7, R16, 0x3, P0 ;  /* 0x0000000717177211 */ /* 0x000fca00000f1c10 */
[----:B------:R1:W-:Y:S04]  /*1a30*/  STG.E.64 desc[UR6][R22.64+0x8], R20 ;  /* 0x0000081416007986 */ /* 0x0003e8000c101b06 */
[----:B------:R-:W2:Y:S04]  /*1a40*/  LDG.E R25, desc[UR6][R12.64] ;  /* 0x000000060c197981 */ /* 0x000ea8000c1e1900 */
[----:B------:R-:W3:Y:S01]  /*1a50*/  LDG.E.64 R6, desc[UR6][R14.64] ;  /* 0x000000060e067981 */ /* 0x000ee2000c1e1b00 */
[----:B--2---:R-:W-:-:S05]  /*1a60*/  IMAD R16, R0, R25, RZ ;  /* 0x0000001900107224 */ /* 0x004fca00078e02ff */
[----:B0-----:R-:W-:-:S04]  /*1a70*/  IADD3 R19, P0, PT, R16, R17, RZ ;  /* 0x0000001110137210 */ /* 0x001fc80007f1e0ff */
[----:B------:R-:W-:Y:S02]  /*1a80*/  LEA.HI.X.SX32 R16, R16, R3, 0x1, P0 ;  /* 0x0000000310107211 */ /* 0x000fe400000f0eff */
[----:B---3--:R-:W-:-:S04]  /*1a90*/  LEA R18, P0, R19, R6, 0x3 ;  /* 0x0000000613127211 */ /* 0x008fc800078018ff */
[----:B------:R-:W-:-:S05]  /*1aa0*/  LEA.HI.X R19, R19, R7, R16, 0x3, P0 ;  /* 0x0000000713137211 */ /* 0x000fca00000f1c10 */
[----:B------:R2:W-:Y:S04]  /*1ab0*/  STG.E.64 desc[UR6][R18.64+0x10], R20 ;  /* 0x0000101412007986 */ /* 0x0005e8000c101b06 */
[----:B------:R-:W3:Y:S04]  /*1ac0*/  LDG.E R25, desc[UR6][R12.64] ;  /* 0x000000060c197981 */ /* 0x000ee8000c1e1900 */
[----:B------:R-:W4:Y:S01]  /*1ad0*/  LDG.E.64 R6, desc[UR6][R14.64] ;  /* 0x000000060e067981 */ /* 0x000f22000c1e1b00 */
[----:B------:R-:W-:Y:S01]  /*1ae0*/  IADD3 R2, PT, PT, R2, 0x4, RZ ;  /* 0x0000000402027810 */ /* 0x000fe20007ffe0ff */
[----:B---3--:R-:W-:-:S05]  /*1af0*/  IMAD R16, R0, R25, RZ ;  /* 0x0000001900107224 */ /* 0x008fca00078e02ff */
[----:B-1----:R-:W-:Y:S01]  /*1b00*/  IADD3 R23, P0, PT, R16, R17, RZ ;  /* 0x0000001110177210 */ /* 0x002fe20007f1e0ff */
[----:B------:R-:W-:-:S03]  /*1b10*/  VIADD R17, R17, 0x4 ;  /* 0x0000000411117836 */ /* 0x000fc60000000000 */
[----:B------:R-:W-:Y:S02]  /*1b20*/  LEA.HI.X.SX32 R3, R16, R3, 0x1, P0 ;  /* 0x0000000310037211 */ /* 0x000fe400000f0eff */
[----:B----4-:R-:W-:-:S04]  /*1b30*/  LEA R6, P0, R23, R6, 0x3 ;  /* 0x0000000617067211 */ /* 0x010fc800078018ff */
[----:B------:R-:W-:Y:S02]  /*1b40*/  LEA.HI.X R7, R23, R7, R3, 0x3, P0 ;  /* 0x0000000717077211 */ /* 0x000fe400000f1c03 */
[----:B------:R-:W-:-:S03]  /*1b50*/  ISETP.NE.AND P0, PT, R2, RZ, PT ;  /* 0x000000ff0200720c */ /* 0x000fc60003f05270 */
[----:B------:R2:W-:Y:S10]  /*1b60*/  STG.E.64 desc[UR6][R6.64+0x18], R20 ;  /* 0x0000181406007986 */ /* 0x0005f4000c101b06 */
[----:B------:R-:W-:Y:S05]  /*1b70*/  @P0 BRA `(.L_x_180) ;  /* 0xfffffffc00780947 */ /* 0x000fea000383ffff */
[----:B------:R-:W-:-:S07]  /*1b80*/  IMAD.MOV.U32 R17, RZ, RZ, R5 ;  /* 0x000000ffff117224 */ /* 0x000fce00078e0005 */
.L_x_177:
[----:B------:R-:W-:-:S13]  /*1b90*/  ISETP.GE.AND P0, PT, R17, R4, PT ;  /* 0x000000041100720c */ /* 0x000fda0003f06270 */
[----:B------:R-:W-:Y:S05]  /*1ba0*/  @P0 EXIT ;  /* 0x000000000000094d */ /* 0x000fea0003800000 */
[C---:B--2---:R-:W-:Y:S01]  /*1bb0*/  IMAD.IADD R2, R4.reuse, 0x1, -R17 ;  /* 0x0000000104027824 */ /* 0x044fe200078e0a11 */
[----:B------:R-:W-:-:S04]  /*1bc0*/  IADD3 R3, PT, PT, -R4, R17, RZ ;  /* 0x0000001104037210 */ /* 0x000fc80007ffe1ff */
[----:B------:R-:W-:Y:S02]  /*1bd0*/  LOP3.LUT P1, R2, R2, 0x3, RZ, 0xc0, !PT ;  /* 0x0000000302027812 */ /* 0x000fe4000782c0ff */
[----:B------:R-:W-:-:S11]  /*1be0*/  ISETP.GT.U32.AND P0, PT, R3, -0x4, PT ;  /* 0xfffffffc0300780c */ /* 0x000fd60003f04070 */
[----:B------:R-:W-:Y:S05]  /*1bf0*/  @!P1 BRA `(.L_x_181) ;  /* 0x0000000000509947 */ /* 0x000fea0003800000 */
[----:B------:R-:W2:Y:S01]  /*1c00*/  LDCU UR4, c[0x0][0x3b8] ;  /* 0x00007700ff0477ac */ /* 0x000ea20008000800 */
[----:B------:R-:W-:Y:S01]  /*1c10*/  IMAD.MOV R2, RZ, RZ, -R2 ;  /* 0x000000ffff027224 */ /* 0x000fe200078e0a02 */
[----:B--2---:R-:W-:-:S06]  /*1c20*/  ULOP3.LUT UR4, URZ, UR4, URZ, 0x33, !UPT ;  /* 0x00000004ff047292 */ /* 0x004fcc000f8e33ff */
[----:B------:R-:W-:-:S07]  /*1c30*/  VIADD R3, R17, UR4 ;  /* 0x0000000411037c36 */ /* 0x000fce0008000000 */
.L_x_182:
[----:B--2---:R-:W2:Y:S04]  /*1c40*/  LDG.E R5, desc[UR6][R8.64] ;  /* 0x0000000608057981 */ /* 0x004ea8000c1e1900 */
[----:B------:R-:W3:Y:S04]  /*1c50*/  LDG.E.64 R6, desc[UR6][R10.64] ;  /* 0x000000060a067981 */ /* 0x000ee8000c1e1b00 */
[----:B0-----:R-:W4:Y:S01]  /*1c60*/  LDG.E.64 R18, desc[UR6][R14.64] ;  /* 0x000000060e127981 */ /* 0x001f22000c1e1b00 */
[----:B--2---:R-:W-:-:S04]  /*1c70*/  IMAD R5, R0, R5, R3 ;  /* 0x0000000500057224 */ /* 0x004fc800078e0203 */
[----:B---3--:R-:W-:Y:S02]  /*1c80*/  IMAD.WIDE R6, R5, 0x8, R6 ;  /* 0x0000000805067825 */ /* 0x008fe400078e0206 */
[----:B------:R-:W2:Y:S04]  /*1c90*/  LDG.E R5, desc[UR6][R12.64] ;  /* 0x000000060c057981 */ /* 0x000ea8000c1e1900 */
[----:B------:R-:W1:Y:S01]  /*1ca0*/  LDG.E.64 R6, desc[UR6][R6.64] ;  /* 0x0000000606067981 */ /* 0x000e62000c1e1b00 */
[----:B------:R-:W-:-:S05]  /*1cb0*/  VIADD R2, R2, 0x1 ;  /* 0x0000000102027836 */ /* 0x000fca0000000000 */
[----:B------:R-:W-:Y:S02]  /*1cc0*/  ISETP.NE.AND P1, PT, R2, RZ, PT ;  /* 0x000000ff0200720c */ /* 0x000fe40003f25270 */
[----:B------:R-:W-:Y:S01]  /*1cd0*/  IADD3 R3, PT, PT, R3, 0x1, RZ ;  /* 0x0000000103037810 */ /* 0x000fe20007ffe0ff */
[----:B--2---:R-:W-:Y:S01]  /*1ce0*/  IMAD R5, R0, R5, R17 ;  /* 0x0000000500057224 */ /* 0x004fe200078e0211 */
[----:B-1----:R-:W-:-:S03]  /*1cf0*/  DADD R20, -R6, R20 ;  /* 0x0000000006147229 */ /* 0x002fc60000000114 */
[----:B----4-:R-:W-:-:S05]  /*1d00*/  IMAD.WIDE R18, R5, 0x8, R18 ;  /* 0x0000000805127825 */ /* 0x010fca00078e0212 */
[----:B------:R2:W-:Y:S01]  /*1d10*/  STG.E.64 desc[UR6][R18.64], R20 ;  /* 0x0000001412007986 */ /* 0x0005e2000c101b06 */
[----:B------:R-:W-:Y:S01]  /*1d20*/  VIADD R17, R17, 0x1 ;  /* 0x0000000111117836 */ /* 0x000fe20000000000 */
[----:B------:R-:W-:Y:S06]  /*1d30*/  @P1 BRA `(.L_x_182) ;  /* 0xfffffffc00c01947 */ /* 0x000fec000383ffff */
.L_x_181:
[----:B------:R-:W-:Y:S05]  /*1d40*/  @P0 EXIT ;  /* 0x000000000000094d */ /* 0x000fea0003800000 */
[C---:B------:R-:W-:Y:S01]  /*1d50*/  IMAD.IADD R4, R17.reuse, 0x1, -R4 ;  /* 0x0000000111047824 */ /* 0x040fe200078e0a04 */
[----:B------:R-:W3:Y:S01]  /*1d60*/  LDCU UR4, c[0x0][0x3b8] ;  /* 0x00007700ff0477ac */ /* 0x000ee20008000800 */
[----:B------:R-:W-:-:S07]  /*1d70*/  VIADD R2, R17, 0x2 ;  /* 0x0000000211027836 */ /* 0x000fce0000000000 */
.L_x_183:
[----:B------:R-:W4:Y:S04]  /*1d80*/  LDG.E R5, desc[UR6][R8.64] ;  /* 0x0000000608057981 */ /* 0x000f28000c1e1900 */
[----:B------:R-:W5:Y:S01]  /*1d90*/  LDG.E.64 R6, desc[UR6][R10.64] ;  /* 0x000000060a067981 */ /* 0x000f62000c1e1b00 */
[----:B---3--:R-:W-:-:S03]  /*1da0*/  IADD3 R3, PT, PT, R2, -UR4, RZ ;  /* 0x8000000402037c10 */ /* 0x008fc6000fffe0ff */
[----:B0-2---:R-:W1:Y:S02]  /*1db0*/  LDG.E R18, desc[UR6][R12.64] ;  /* 0x000000060c127981 */ /* 0x005e64000c1e1900 */
[----:B----4-:R-:W-:-:S04]  /*1dc0*/  IMAD R5, R0, R5, R3 ;  /* 0x0000000500057224 */ /* 0x010fc800078e0203 */
[----:B------:R-:W-:-:S04]  /*1dd0*/  VIADD R5, R5, 0xfffffffd ;  /* 0xfffffffd05057836 */ /* 0x000fc80000000000 */
[----:B-----5:R-:W-:Y:S02]  /*1de0*/  IMAD.WIDE R16, R5, 0x8, R6 ;  /* 0x0000000805107825 */ /* 0x020fe400078e0206 */
[----:B------:R-:W2:Y:S04]  /*1df0*/  LDG.E.64 R6, desc[UR6][R14.64] ;  /* 0x000000060e067981 */ /* 0x000ea8000c1e1b00 */
[----:B------:R-:W3:Y:S01]  /*1e00*/  LDG.E.64 R16, desc[UR6][R16.64] ;  /* 0x0000000610107981 */ /* 0x000ee2000c1e1b00 */
[----:B------:R-:W-:-:S04]  /*1e10*/  VIADD R5, R2, 0xfffffffe ;  /* 0xfffffffe02057836 */ /* 0x000fc80000000000 */
[----:B-1----:R-:W-:-:S04]  /*1e20*/  IMAD R23, R0, R18, R5 ;  /* 0x0000001200177224 */ /* 0x002fc800078e0205 */
[----:B--2---:R-:W-:Y:S01]  /*1e30*/  IMAD.WIDE R22, R23, 0x8, R6 ;  /* 0x0000000817167825 */ /* 0x004fe200078e0206 */
[----:B---3--:R-:W-:-:S07]  /*1e40*/  DADD R20, -R16, R20 ;  /* 0x0000000010147229 */ /* 0x008fce0000000114 */
[----:B------:R0:W-:Y:S04]  /*1e50*/  STG.E.64 desc[UR6][R22.64], R20 ;  /* 0x0000001416007986 */ /* 0x0001e8000c101b06 */
[----:B------:R-:W2:Y:S04]  /*1e60*/  LDG.E R18, desc[UR6][R8.64] ;  /* 0x0000000608127981 */ /* 0x000ea8000c1e1900 */
[----:B------:R-:W3:Y:S04]  /*1e70*/  LDG.E.64 R6, desc[UR6][R10.64] ;  /* 0x000000060a067981 */ /* 0x000ee8000c1e1b00 */
[----:B------:R-:W4:Y:S04]  /*1e80*/  LDG.E R25, desc[UR6][R12.64] ;  /* 0x000000060c197981 */ /* 0x000f28000c1e1900 */
[----:B------:R-:W0:Y:S01]  /*1e90*/  LDG.E.64 R16, desc[UR6][R14.64] ;  /* 0x000000060e107981 */ /* 0x000e22000c1e1b00 */
[----:B--2---:R-:W-:-:S04]  /*1ea0*/  IMAD R18, R0, R18, R3 ;  /* 0x0000001200127224 */ /* 0x004fc800078e0203 */
[----:B------:R-:W-:-:S04]  /*1eb0*/  VIADD R19, R18, 0xfffffffe ;  /* 0xfffffffe12137836 */ /* 0x000fc80000000000 */
[----:B---3--:R-:W-:-:S06]  /*1ec0*/  IMAD.WIDE R18, R19, 0x8, R6 ;  /* 0x0000000813127825 */ /* 0x008fcc00078e0206 */
[----:B------:R-:W2:Y:S01]  /*1ed0*/  LDG.E.64 R18, desc[UR6][R18.64] ;  /* 0x0000000612127981 */ /* 0x000ea2000c1e1b00 */
[----:B----4-:R-:W-:Y:S01]  /*1ee0*/  IMAD R25, R0, R25, RZ ;  /* 0x0000001900197224 */ /* 0x010fe200078e02ff */
[----:B------:R-:W-:-:S04]  /*1ef0*/  SHF.R.S32.HI R6, RZ, 0x1f, R5 ;  /* 0x0000001fff067819 */ /* 0x000fc80000011405 */
[----:B------:R-:W-:-:S04]  /*1f00*/  IADD3 R7, P0, PT, R5, R25, RZ ;  /* 0x0000001905077210 */ /* 0x000fc80007f1e0ff */
[----:B------:R-:W-:Y:S02]  /*1f10*/  LEA.HI.X.SX32 R25, R25, R6, 0x1, P0 ;  /* 0x0000000619197211 */ /* 0x000fe400000f0eff */
[----:B0-----:R-:W-:-:S04]  /*1f20*/  LEA R22, P0, R7, R16, 0x3 ;  /* 0x0000001007167211 */ /* 0x001fc800078018ff */
[----:B------:R-:W-:Y:S01]  /*1f30*/  LEA.HI.X R23, R7, R17, R25, 0x3, P0 ;  /* 0x0000001107177211 */ /* 0x000fe200000f1c19 */
[----:B--2---:R-:W-:-:S07]  /*1f40*/  DADD R20, R20, -R18 ;  /* 0x0000000014147229 */ /* 0x004fce0000000812 */
[----:B------:R0:W-:Y:S04]  /*1f50*/  STG.E.64 desc[UR6][R22.64+0x8], R20 ;  /* 0x0000081416007986 */ /* 0x0001e8000c101b06 */
[----:B------:R-:W2:Y:S04]  /*1f60*/  LDG.E R7, desc[UR6][R8.64] ;  /* 0x0000000608077981 */ /* 0x000ea8000c1e1900 */
[----:B------:R-:W3:Y:S04]  /*1f70*/  LDG.E.64 R16, desc[UR6][R10.64] ;  /* 0x000000060a107981 */ /* 0x000ee8000c1e1b00 */
[----:B------:R-:W4:Y:S01]  /*1f80*/  LDG.E R25, desc[UR6][R12.64] ;  /* 0x000000060c197981 */ /* 0x000f22000c1e1900 */
[----:B--2---:R-:W-:-:S05]  /*1f90*/  IMAD R7, R0, R7, R3 ;  /* 0x0000000700077224 */ /* 0x004fca00078e0203 */
[----:B------:R-:W-:-:S05]  /*1fa0*/  IADD3 R7, PT, PT, R7, -0x1, RZ ;  /* 0xffffffff07077810 */ /* 0x000fca0007ffe0ff */
[----:B---3--:R-:W-:Y:S02]  /*1fb0*/  IMAD.WIDE R18, R7, 0x8, R16 ;  /* 0x0000000807127825 */ /* 0x008fe400078e0210 */
[----:B------:R-:W0:Y:S04]  /*1fc0*/  LDG.E.64 R16, desc[UR6][R14.64] ;  /* 0x000000060e107981 */ /* 0x000e28000c1e1b00 */
[----:B------:R-:W2:Y:S01]  /*1fd0*/  LDG.E.64 R18, desc[UR6][R18.64] ;  /* 0x0000000612127981 */ /* 0x000ea2000c1e1b00 */
[----:B----4-:R-:W-:-:S05]  /*1fe0*/  IMAD R25, R0, R25, RZ ;  /* 0x0000001900197224 */ /* 0x010fca00078e02ff */
[----:B------:R-:W-:-:S04]  /*1ff0*/  IADD3 R7, P0, PT, R5, R25, RZ ;  /* 0x0000001905077210 */ /* 0x000fc80007f1e0ff */
[----:B------:R-:W-:Y:S02]  /*2000*/  LEA.HI.X.SX32 R25, R25, R6, 0x1, P0 ;  /* 0x0000000619197211 */ /* 0x000fe400000f0eff */
[----:B0-----:R-:W-:Y:S01]  /*2010*/  LEA R22, P0, R7, R16, 0x3 ;  /* 0x0000001007167211 */ /* 0x001fe200078018ff */
[----:B--2---:R-:W-:-:S03]  /*2020*/  DADD R20, R20, -R18 ;  /* 0x0000000014147229 */ /* 0x004fc60000000812 */
[----:B------:R-:W-:-:S05]  /*2030*/  LEA.HI.X R23, R7, R17, R25, 0x3, P0 ;  /* 0x0000001107177211 */ /* 0x000fca00000f1c19 */
[----:B------:R0:W-:Y:S04]  /*2040*/  STG.E.64 desc[UR6][R22.64+0x10], R20 ;  /* 0x0000101416007986 */ /* 0x0001e8000c101b06 */
[----:B------:R-:W2:Y:S04]  /*2050*/  LDG.E R7, desc[UR6][R8.64] ;  /* 0x0000000608077981 */ /* 0x000ea8000c1e1900 */
[----:B------:R-:W3:Y:S04]  /*2060*/  LDG.E.64 R16, desc[UR6][R10.64] ;  /* 0x000000060a107981 */ /* 0x000ee8000c1e1b00 */
[----:B------:R-:W4:Y:S01]  /*2070*/  LDG.E R25, desc[UR6][R12.64] ;  /* 0x000000060c197981 */ /* 0x000f22000c1e1900 */
[----:B--2---:R-:W-:-:S04]  /*2080*/  IMAD R7, R0, R7, R3 ;  /* 0x0000000700077224 */ /* 0x004fc800078e0203 */
[----:B---3--:R-:W-:Y:S02]  /*2090*/  IMAD.WIDE R18, R7, 0x8, R16 ;  /* 0x0000000807127825 */ /* 0x008fe400078e0210 */
[----:B------:R-:W2:Y:S04]  /*20a0*/  LDG.E.64 R16, desc[UR6][R14.64] ;  /* 0x000000060e107981 */ /* 0x000ea8000c1e1b00 */
[----:B------:R-:W0:Y:S01]  /*20b0*/  LDG.E.64 R18, desc[UR6][R18.64] ;  /* 0x0000000612127981 */ /* 0x000e22000c1e1b00 */
[----:B----4-:R-:W-:-:S05]  /*20c0*/  IMAD R25, R0, R25, RZ ;  /* 0x0000001900197224 */ /* 0x010fca00078e02ff */
[----:B------:R-:W-:-:S04]  /*20d0*/  IADD3 R5, P0, PT, R5, R25, RZ ;  /* 0x0000001905057210 */ /* 0x000fc80007f1e0ff */
[----:B------:R-:W-:Y:S01]  /*20e0*/  LEA.HI.X.SX32 R25, R25, R6, 0x1, P0 ;  /* 0x0000000619197211 */ /* 0x000fe200000f0eff */
[----:B------:R-:W-:Y:S02]  /*20f0*/  VIADD R4, R4, 0x4 ;  /* 0x0000000404047836 */ /* 0x000fe40000000000 */
[----:B------:R-:W-:Y:S01]  /*2100*/  VIADD R2, R2, 0x4 ;  /* 0x0000000402027836 */ /* 0x000fe20000000000 */
[----:B--2---:R-:W-:Y:S01]  /*2110*/  LEA R6, P0, R5, R16, 0x3 ;  /* 0x0000001005067211 */ /* 0x004fe200078018ff */
[----:B0-----:R-:W-:-:S03]  /*2120*/  DADD R20, R20, -R18 ;  /* 0x0000000014147229 */ /* 0x001fc60000000812 */
[----:B------:R-:W-:-:S05]  /*2130*/  LEA.HI.X R7, R5, R17, R25, 0x3, P0 ;  /* 0x0000001105077211 */ /* 0x000fca00000f1c19 */
[----:B------:R4:W-:Y:S01]  /*2140*/  STG.E.64 desc[UR6][R6.64+0x18], R20 ;  /* 0x0000181406007986 */ /* 0x0009e2000c101b06 */
[----:B------:R-:W-:-:S13]  /*2150*/  ISETP.NE.AND P0, PT, R4, RZ, PT ;  /* 0x000000ff0400720c */ /* 0x000fda0003f05270 */
[----:B----4-:R-:W-:Y:S05]  /*2160*/  @P0 BRA `(.L_x_183) ;  /* 0xfffffffc00040947 */ /* 0x010fea000383ffff */
[----:B------:R-:W-:Y:S05]  /*2170*/  EXIT ;  /* 0x000000000000794d */ /* 0x000fea0003800000 */
.L_x_184:
        /* <DEDUP_REMOVED lines=16> */
.L_x_250:


//--------------------- .text.neighborhoodSumX    --------------------------
	.section	.text.neighborhoodSumX,"ax",@progbits
	.align	128
        .global         neighborhoodSumX
        .type           neighborhoodSumX,@function
        .size           neighborhoodSumX,(.L_x_251 - neighborhoodSumX)
        .other          neighborhoodSumX,@"STO_CUDA_ENTRY STV_DEFAULT"
neighborhoodSumX:
.text.neighborhoodSumX:
        /* <DEDUP_REMOVED lines=27> */
[----:B------:R-:W3:Y:S07]  /*01b0*/  LDCU.64 UR10, c[0x0][0x390] ;  /* 0x00007200ff0a77ac */ /* 0x000eee0008000a00 */
[----:B------:R-:W4:Y:S01]  /*01c0*/  LDC.64 R8, c[0x0][0x388] ;  /* 0x0000e200ff087b82 */ /* 0x000f220000000a00 */
[----:B0-----:R-:W-:Y:S01]  /*01d0*/  UIADD3 UR6, UPT, UPT, UR9, 0x1, URZ ;  /* 0x0000000109067890 */ /* 0x001fe2000fffe0ff */
[----:B---3--:R-:W-:-:S02]  /*01e0*/  IMAD R11, R3, UR11, R2 ;  /* 0x0000000b030b7c24 */ /* 0x008fc4000f8e0202 */
[----:B------:R-:W-:Y:S01]  /*01f0*/  IMAD R13, R3, UR10, R2 ;  /* 0x0000000a030d7c24 */ /* 0x000fe2000f8e0202 */
[----:B--2---:R-:W-:Y:S01]  /*0200*/  R2UR UR5, R4 ;  /* 0x00000000040572ca */ /* 0x004fe200000e0000 */
[----:B-1----:R-:W-:Y:S01]  /*0210*/  IMAD.WIDE R4, R11, 0x8, R6 ;  /* 0x000000080b047825 */ /* 0x002fe200078e0206 */
[----:B------:R-:W-:-:S03]  /*0220*/  CS2R R10, SRZ ;  /* 0x00000000000a7805 */ /* 0x000fc6000001ff00 */
[----:B----4-:R-:W-:-:S08]  /*0230*/  IMAD.WIDE R6, R13, 0x4, R8 ;  /* 0x000000040d067825 */ /* 0x010fd000078e0208 */
[----:B------:R-:W-:-:S04]  /*0240*/  UISETP.LT.AND UP0, UPT, UR5, UR6, UPT ;  /* 0x000000060500728c */ /* 0x000fc8000bf01270 */
[----:B------:R-:W-:-:S04]  /*0250*/  USEL UR7, UR5, UR6, UP0 ;  /* 0x0000000605077287 */ /* 0x000fc80008000000 */
[----:B------:R-:W-:-:S09]  /*0260*/  UISETP.GE.AND UP0, UPT, UR7, 0x1, UPT ;  /* 0x000000010700788c */ /* 0x000fd2000bf06270 */
[----:B------:R-:W-:Y:S05]  /*0270*/  BRA.U !UP0, `(.L_x_185) ;  /* 0x0000000508ec7547 */ /* 0x000fea000b800000 */
[----:B------:R0:W5:Y:S04]  /*0280*/  LDG.E R27, desc[UR12][R6.64] ;  /* 0x0000000c061b7981 */ /* 0x000168000c1e1900 */
[----:B------:R0:W5:Y:S01]  /*0290*/  LDG.E.64 R8, desc[UR12][R4.64] ;  /* 0x0000000c04087981 */ /* 0x000162000c1e1b00 */
[----:B------:R-:W-:Y:S01]  /*02a0*/  UISETP.GE.U32.AND UP1, UPT, UR7, 0x10, UPT ;  /* 0x000000100700788c */ /* 0x000fe2000bf26070 */
[----:B------:R-:W-:Y:S01]  /*02b0*/  CS2R R10, SRZ ;  /* 0x00000000000a7805 */ /* 0x000fe2000001ff00 */
[----:B------:R-:W-:Y:S01]  /*02c0*/  ULOP3.LUT UP0, UR10, UR7, 0xf, URZ, 0xc0, !UPT ;  /* 0x0000000f070a7892 */ /* 0x000fe2000f80c0ff */
[----:B------:R-:W-:-:S06]  /*02d0*/  UMOV UR4, URZ ;  /* 0x000000ff00047c82 */ /* 0x000fcc0008000000 */
[----:B0-----:R-:W-:Y:S05]  /*02e0*/  BRA.U !UP1, `(.L_x_186) ;  /* 0x0000000109e07547 */ /* 0x001fea000b800000 */
[----:B------:R-:W-:Y:S01]  /*02f0*/  ULOP3.LUT UR4, UR7, 0x7ffffff0, URZ, 0xc0, !UPT ;  /* 0x7ffffff007047892 */ /* 0x000fe2000f8ec0ff */
[----:B------:R-:W-:Y:S02]  /*0300*/  MOV R26, R0 ;  /* 0x00000000001a7202 */ /* 0x000fe40000000f00 */
[----:B------:R-:W-:Y:S01]  /*0310*/  CS2R R10, SRZ ;  /* 0x00000000000a7805 */ /* 0x000fe2000001ff00 */
[----:B------:R-:W-:-:S12]  /*0320*/  UIADD3 UR8, UPT, UPT, -UR4, URZ, URZ ;  /* 0x000000ff04087290 */ /* 0x000fd8000fffe1ff */
.L_x_187:
[----:B-----5:R-:W-:-:S05]  /*0330*/  IMAD.WIDE R24, R26, 0x8, R8 ;  /* 0x000000081a187825 */ /* 0x020fca00078e0208 */
[----:B------:R-:W2:Y:S01]  /*0340*/  LDG.E.64 R22, desc[UR12][R24.64] ;  /* 0x0000000c18167981 */ /* 0x000ea2000c1e1b00 */
[----:B------:R-:W-:-:S05]  /*0350*/  IMAD.WIDE R28, R27, 0x8, R24 ;  /* 0x000000081b1c7825 */ /* 0x000fca00078e0218 */
[----:B------:R0:W3:Y:S02]  /*0360*/  LDG.E.64 R20, desc[UR12][R28.64] ;  /* 0x0000000c1c147981 */ /* 0x0000e4000c1e1b00 */
[----:B0-----:R-:W-:-:S05]  /*0370*/  IMAD.WIDE R28, R27, 0x8, R28 ;  /* 0x000000081b1c7825 */ /* 0x001fca00078e021c */
[----:B------:R-:W4:Y:S01]  /*0380*/  LDG.E.64 R18, desc[UR12][R28.64] ;  /* 0x0000000c1c127981 */ /* 0x000f22000c1e1b00 */
[----:B------:R-:W-:-:S05]  /*0390*/  IMAD.WIDE R14, R27, 0x8, R28 ;  /* 0x000000081b0e7825 */ /* 0x000fca00078e021c */
[----:B------:R-:W4:Y:S01]  /*03a0*/  LDG.E.64 R16, desc[UR12][R14.64] ;  /* 0x0000000c0e107981 */ /* 0x000f22000c1e1b00 */
[----:B------:R-:W-:-:S05]  /*03b0*/  IMAD.WIDE R12, R27, 0x8, R14 ;  /* 0x000000081b0c7825 */ /* 0x000fca00078e020e */
[----:B------:R0:W4:Y:S02]  /*03c0*/  LDG.E.64 R14, desc[UR12][R12.64] ;  /* 0x0000000c0c0e7981 */ /* 0x000124000c1e1b00 */
[----:B0-----:R-:W-:-:S04]  /*03d0*/  IMAD.WIDE R12, R27, 0x8, R12 ;  /* 0x000000081b0c7825 */ /* 0x001fc800078e020c */
[----:B------:R-:W-:-:S04]  /*03e0*/  IMAD.WIDE R24, R27, 0x8, R12 ;  /* 0x000000081b187825 */ /* 0x000fc800078e020c */
[C---:B------:R-:W-:Y:S01]  /*03f0*/  IMAD.WIDE R28, R27.reuse, 0x8, R24 ;  /* 0x000000081b1c7825 */ /* 0x040fe200078e0218 */
[----:B--2---:R-:W-:Y:S01]  /*0400*/  DADD R22, R22, R10 ;  /* 0x0000000016167229 */ /* 0x004fe2000000000a */
[----:B------:R-:W2:Y:S07]  /*0410*/  LDG.E.64 R10, desc[UR12][R12.64] ;  /* 0x0000000c0c0a7981 */ /* 0x000eae000c1e1b00 */
[----:B---3--:R-:W-:Y:S01]  /*0420*/  DADD R22, R22, R20 ;  /* 0x0000000016167229 */ /* 0x008fe20000000014 */
[----:B------:R-:W3:Y:S07]  /*0430*/  LDG.E.64 R20, desc[UR12][R24.64] ;  /* 0x0000000c18147981 */ /* 0x000eee000c1e1b00 */
[----:B----4-:R-:W-:Y:S01]  /*0440*/  DADD R22, R22, R18 ;  /* 0x0000000016167229 */ /* 0x010fe20000000012 */
[----:B------:R0:W4:Y:S07]  /*0450*/  LDG.E.64 R18, desc[UR12][R28.64] ;  /* 0x0000000c1c127981 */ /* 0x00012e000c1e1b00 */
[----:B------:R-:W-:Y:S01]  /*0460*/  DADD R22, R22, R16 ;  /* 0x0000000016167229 */ /* 0x000fe20000000010 */
[----:B0-----:R-:W-:-:S05]  /*0470*/  IMAD.WIDE R28, R27, 0x8, R28 ;  /* 0x000000081b1c7825 */ /* 0x001fca00078e021c */
[----:B------:R-:W4:Y:S01]  /*0480*/  LDG.E.64 R16, desc[UR12][R28.64] ;  /* 0x0000000c1c107981 */ /* 0x000f22000c1e1b00 */
[----:B------:R-:W-:Y:S01]  /*0490*/  IMAD.WIDE R12, R27, 0x8, R28 ;  /* 0x000000081b0c7825 */ /* 0x000fe200078e021c */
[----:B------:R-:W-:-:S04]  /*04a0*/  DADD R22, R22, R14 ;  /* 0x0000000016167229 */ /* 0x000fc8000000000e */
[----:B------:R0:W4:Y:S02]  /*04b0*/  LDG.E.64 R14, desc[UR12][R12.64] ;  /* 0x0000000c0c0e7981 */ /* 0x000124000c1e1b00 */
[----:B0-----:R-:W-:-:S04]  /*04c0*/  IMAD.WIDE R12, R27, 0x8, R12 ;  /* 0x000000081b0c7825 */ /* 0x001fc800078e020c */
[C---:B------:R-:W-:Y:S01]  /*04d0*/  IMAD.WIDE R24, R27.reuse, 0x8, R12 ;  /* 0x000000081b187825 */ /* 0x040fe200078e020c */
[----:B--2---:R-:W-:Y:S01]  /*04e0*/  DADD R22, R22, R10 ;  /* 0x0000000016167229 */ /* 0x004fe2000000000a */
[----:B------:R-:W2:Y:S07]  /*04f0*/  LDG.E.64 R10, desc[UR12][R12.64] ;  /* 0x0000000c0c0a7981 */ /* 0x000eae000c1e1b00 */
[----:B---3--:R-:W-:Y:S01]  /*0500*/  DADD R22, R22, R20 ;  /* 0x0000000016167229 */ /* 0x008fe20000000014 */
[----:B------:R0:W3:Y:S02]  /*0510*/  LDG.E.64 R20, desc[UR12][R24.64] ;  /* 0x0000000c18147981 */ /* 0x0000e4000c1e1b00 */
[----:B0-----:R-:W-:-:S05]  /*0520*/  IMAD.WIDE R24, R27, 0x8, R24 ;  /* 0x000000081b187825 */ /* 0x001fca00078e0218 */
[----:B----4-:R-:W-:Y:S01]  /*0530*/  DADD R22, R22, R18 ;  /* 0x0000000016167229 */ /* 0x010fe20000000012 */
[----:B------:R-:W4:Y:S01]  /*0540*/  LDG.E.64 R18, desc[UR12][R24.64] ;  /* 0x0000000c18127981 */ /* 0x000f22000c1e1b00 */
[----:B------:R-:W-:-:S06]  /*0550*/  IMAD.WIDE R28, R27, 0x8, R24 ;  /* 0x000000081b1c7825 */ /* 0x000fcc00078e0218 */
[----:B------:R-:W-:Y:S01]  /*0560*/  DADD R22, R22, R16 ;  /* 0x0000000016167229 */ /* 0x000fe20000000010 */
[----:B------:R0:W4:Y:S07]  /*0570*/  LDG.E.64 R16, desc[UR12][R28.64] ;  /* 0x0000000c1c107981 */ /* 0x00012e000c1e1b00 */
[----:B------:R-:W-:Y:S01]  /*0580*/  DADD R14, R22, R14 ;  /* 0x00000000160e7229 */ /* 0x000fe2000000000e */
[----:B0-----:R-:W-:-:S05]  /*0590*/  IMAD.WIDE R28, R27, 0x8, R28 ;  /* 0x000000081b1c7825 */ /* 0x001fca00078e021c */
[----:B------:R-:W4:Y:S01]  /*05a0*/  LDG.E.64 R12, desc[UR12][R28.64] ;  /* 0x0000000c1c0c7981 */ /* 0x000f22000c1e1b00 */
[----:B------:R-:W-:-:S06]  /*05b0*/  IMAD.WIDE R22, R27, 0x8, R28 ;  /* 0x000000081b167825 */ /* 0x000fcc00078e021c */
[----:B------:R-:W4:Y:S01]  /*05c0*/  LDG.E.64 R22, desc[UR12][R22.64] ;  /* 0x0000000c16167981 */ /* 0x000f22000c1e1b00 */
[----:B------:R-:W-:Y:S01]  /*05d0*/  UIADD3 UR8, UPT, UPT, UR8, 0x10, URZ ;  /* 0x0000001008087890 */ /* 0x000fe2000fffe0ff */
[----:B------:R-:W-:-:S03]  /*05e0*/  LEA R26, R27, R26, 0x4 ;  /* 0x0000001a1b1a7211 */ /* 0x000fc600078e20ff */
[----:B------:R-:W-:Y:S01]  /*05f0*/  UISETP.NE.AND UP1, UPT, UR8, URZ, UPT ;  /* 0x000000ff0800728c */ /* 0x000fe2000bf25270 */
[----:B--2---:R-:W-:-:S08]  /*0600*/  DADD R10, R14, R10 ;  /* 0x000000000e0a7229 */ /* 0x004fd0000000000a */
[----:B---3--:R-:W-:-:S08]  /*0610*/  DADD R10, R10, R20 ;  /* 0x000000000a0a7229 */ /* 0x008fd00000000014 */
[----:B----4-:R-:W-:-:S08]  /*0620*/  DADD R10, R10, R18 ;  /* 0x000000000a0a7229 */ /* 0x010fd00000000012 */
[----:B------:R-:W-:-:S08]  /*0630*/  DADD R10, R10, R16 ;  /* 0x000000000a0a7229 */ /* 0x000fd00000000010 */
[----:B------:R-:W-:-:S08]  /*0640*/  DADD R10, R10, R12 ;  /* 0x000000000a0a7229 */ /* 0x000fd0000000000c */
[----:B------:R-:W-:Y:S01]  /*0650*/  DADD R10, R10, R22 ;  /* 0x000000000a0a7229 */ /* 0x000fe20000000016 */
[----:B------:R-:W-:Y:S10]  /*0660*/  BRA.U UP1, `(.L_x_187) ;  /* 0xfffffffd01307547 */ /* 0x000ff4000b83ffff */
.L_x_186:
[----:B------:R-:W-:Y:S05]  /*0670*/  BRA.U !UP0, `(.L_x_185) ;  /* 0x0000000108ec7547 */ /* 0x000fea000b800000 */
[----:B------:R-:W-:Y:S02]  /*0680*/  UISETP.GE.U32.AND UP0, UPT, UR10, 0x8, UPT ;  /* 0x000000080a00788c */ /* 0x000fe4000bf06070 */
[----:B------:R-:W-:-:S04]  /*0690*/  ULOP3.LUT UR11, UR7, 0x7, URZ, 0xc0, !UPT ;  /* 0x00000007070b7892 */ /* 0x000fc8000f8ec0ff */
[----:B------:R-:W-:-:S03]  /*06a0*/  UISETP.NE.AND UP1, UPT, UR11, URZ, UPT ;  /* 0x000000ff0b00728c */ /* 0x000fc6000bf25270 */
[----:B------:R-:W-:Y:S08]  /*06b0*/  BRA.U !UP0, `(.L_x_188) ;  /* 0x0000000108687547 */ /* 0x000ff0000b800000 */
[----:B-----5:R-:W-:-:S04]  /*06c0*/  IMAD R25, R27, UR4, R0 ;  /* 0x000000041b197c24 */ /* 0x020fc8000f8e0200 */
[----:B------:R-:W-:-:S05]  /*06d0*/  IMAD.WIDE R24, R25, 0x8, R8 ;  /* 0x0000000819187825 */ /* 0x000fca00078e0208 */
[----:B------:R0:W2:Y:S02]  /*06e0*/  LDG.E.64 R20, desc[UR12][R24.64] ;  /* 0x0000000c18147981 */ /* 0x0000a4000c1e1b00 */
[----:B0-----:R-:W-:-:S05]  /*06f0*/  IMAD.WIDE R24, R27, 0x8, R24 ;  /* 0x000000081b187825 */ /* 0x001fca00078e0218 */
[----:B------:R-:W3:Y:S01]  /*0700*/  LDG.E.64 R22, desc[UR12][R24.64] ;  /* 0x0000000c18167981 */ /* 0x000ee2000c1e1b00 */
[----:B------:R-:W-:-:S05]  /*0710*/  IMAD.WIDE R12, R27, 0x8, R24 ;  /* 0x000000081b0c7825 */ /* 0x000fca00078e0218 */
[----:B------:R-:W4:Y:S01]  /*0720*/  LDG.E.64 R18, desc[UR12][R12.64] ;  /* 0x0000000c0c127981 */ /* 0x000f22000c1e1b00 */
[----:B------:R-:W-:-:S05]  /*0730*/  IMAD.WIDE R14, R27, 0x8, R12 ;  /* 0x000000081b0e7825 */ /* 0x000fca00078e020c */
[----:B------:R-:W4:Y:S01]  /*0740*/  LDG.E.64 R16, desc[UR12][R14.64] ;  /* 0x0000000c0e107981 */ /* 0x000f22000c1e1b00 */
[----:B------:R-:W-:-:S05]  /*0750*/  IMAD.WIDE R28, R27, 0x8, R14 ;  /* 0x000000081b1c7825 */ /* 0x000fca00078e020e */
[----:B------:R0:W4:Y:S02]  /*0760*/  LDG.E.64 R14, desc[UR12][R28.64] ;  /* 0x0000000c1c0e7981 */ /* 0x000124000c1e1b00 */
[----:B0-----:R-:W-:-:S05]  /*0770*/  IMAD.WIDE R28, R27, 0x8, R28 ;  /* 0x000000081b1c7825 */ /* 0x001fca00078e021c */
[----:B------:R0:W4:Y:S02]  /*0780*/  LDG.E.64 R12, desc[UR12][R28.64] ;  /* 0x0000000c1c0c7981 */ /* 0x000124000c1e1b00 */
[----:B0-----:R-:W-:-:S04]  /*0790*/  IMAD.WIDE R28, R27, 0x8, R28 ;  /* 0x000000081b1c7825 */ /* 0x001fc800078e021c */
[----:B------:R-:W-:-:S06]  /*07a0*/  IMAD.WIDE R24, R27, 0x8, R28 ;  /* 0x000000081b187825 */ /* 0x000fcc00078e021c */
[----:B------:R-:W4:Y:S01]  /*07b0*/  LDG.E.64 R24, desc[UR12][R24.64] ;  /* 0x0000000c18187981 */ /* 0x000f22000c1e1b00 */
[----:B--2---:R-:W-:-:S03]  /*07c0*/  DADD R20, R10, R20 ;  /* 0x000000000a147229 */ /* 0x004fc60000000014 */
[----:B------:R-:W2:Y:S05]  /*07d0*/  LDG.E.64 R10, desc[UR12][R28.64] ;  /* 0x0000000c1c0a7981 */ /* 0x000eaa000c1e1b00 */
[----:B---3--:R-:W-:-:S08]  /*07e0*/  DADD R20, R20, R22 ;  /* 0x0000000014147229 */ /* 0x008fd00000000016 */
[----:B----4-:R-:W-:-:S08]  /*07f0*/  DADD R18, R20, R18 ;  /* 0x0000000014127229 */ /* 0x010fd00000000012 */
[----:B------:R-:W-:-:S08]  /*0800*/  DADD R16, R18, R16 ;  /* 0x0000000012107229 */ /* 0x000fd00000000010 */
[----:B------:R-:W-:-:S08]  /*0810*/  DADD R14, R16, R14 ;  /* 0x00000000100e7229 */ /* 0x000fd0000000000e */
[----:B------:R-:W-:Y:S01]  /*0820*/  DADD R12, R14, R12 ;  /* 0x000000000e0c7229 */ /* 0x000fe2000000000c */
[----:B------:R-:W-:-:S07]  /*0830*/  UIADD3 UR4, UPT, UPT, UR4, 0x8, URZ ;  /* 0x0000000804047890 */ /* 0x000fce000fffe0ff */
[----:B--2---:R-:W-:-:S08]  /*0840*/  DADD R10, R12, R10 ;  /* 0x000000000c0a7229 */ /* 0x004fd0000000000a */
[----:B------:R-:W-:-:S11]  /*0850*/  DADD R10, R10, R24 ;  /* 0x000000000a0a7229 */ /* 0x000fd60000000018 */
.L_x_188:
[----:B------:R-:W-:Y:S05]  /*0860*/  BRA.U !UP1, `(.L_x_185) ;  /* 0x0000000109707547 */ /* 0x000fea000b800000 */
[----:B------:R-:W-:Y:S02]  /*0870*/  UISETP.GE.U32.AND UP0, UPT, UR11, 0x4, UPT ;  /* 0x000000040b00788c */ /* 0x000fe4000bf06070 */
[----:B------:R-:W-:-:S04]  /*0880*/  ULOP3.LUT UR8, UR7, 0x3, URZ, 0xc0, !UPT ;  /* 0x0000000307087892 */ /* 0x000fc8000f8ec0ff */
[----:B------:R-:W-:-:S03]  /*0890*/  UISETP.NE.AND UP1, UPT, UR8, URZ, UPT ;  /* 0x000000ff0800728c */ /* 0x000fc6000bf25270 */
[----:B------:R-:W-:Y:S08]  /*08a0*/  BRA.U !UP0, `(.L_x_189) ;  /* 0x0000000108387547 */ /* 0x000ff0000b800000 */
[----:B-----5:R-:W-:-:S04]  /*08b0*/  IMAD R21, R27, UR4, R0 ;  /* 0x000000041b157c24 */ /* 0x020fc8000f8e0200 */
[----:B------:R-:W-:-:S05]  /*08c0*/  IMAD.WIDE R20, R21, 0x8, R8 ;  /* 0x0000000815147825 */ /* 0x000fca00078e0208 */
[----:B------:R-:W2:Y:S01]  /*08d0*/  LDG.E.64 R12, desc[UR12][R20.64] ;  /* 0x0000000c140c7981 */ /* 0x000ea2000c1e1b00 */
[----:B------:R-:W-:-:S05]  /*08e0*/  IMAD.WIDE R22, R27, 0x8, R20 ;  /* 0x000000081b167825 */ /* 0x000fca00078e0214 */
[----:B------:R-:W3:Y:S01]  /*08f0*/  LDG.E.64 R14, desc[UR12][R22.64] ;  /* 0x0000000c160e7981 */ /* 0x000ee2000c1e1b00 */
[----:B------:R-:W-:-:S05]  /*0900*/  IMAD.WIDE R24, R27, 0x8, R22 ;  /* 0x000000081b187825 */ /* 0x000fca00078e0216 */
[----:B------:R-:W4:Y:S01]  /*0910*/  LDG.E.64 R16, desc[UR12][R24.64] ;  /* 0x0000000c18107981 */ /* 0x000f22000c1e1b00 */
[----:B------:R-:W-:-:S06]  /*0920*/  IMAD.WIDE R18, R27, 0x8, R24 ;  /* 0x000000081b127825 */ /* 0x000fcc00078e0218 */
[----:B------:R-:W4:Y:S01]  /*0930*/  LDG.E.64 R18, desc[UR12][R18.64] ;  /* 0x0000000c12127981 */ /* 0x000f22000c1e1b00 */
[----:B------:R-:W-:Y:S01]  /*0940*/  UIADD3 UR4, UPT, UPT, UR4, 0x4, URZ ;  /* 0x0000000404047890 */ /* 0x000fe2000fffe0ff */
[----:B--2---:R-:W-:-:S08]  /*0950*/  DADD R12, R10, R12 ;  /* 0x000000000a0c7229 */ /* 0x004fd0000000000c */
[----:B---3--:R-:W-:-:S08]  /*0960*/  DADD R12, R12, R14 ;  /* 0x000000000c0c7229 */ /* 0x008fd0000000000e */
[----:B----4-:R-:W-:-:S08]  /*0970*/  DADD R12, R12, R16 ;  /* 0x000000000c0c7229 */ /* 0x010fd00000000010 */
[----:B------:R-:W-:-:S11]  /*0980*/  DADD R10, R12, R18 ;  /* 0x000000000c0a7229 */ /* 0x000fd60000000012 */
.L_x_189:
[----:B------:R-:W-:Y:S05]  /*0990*/  BRA.U !UP1, `(.L_x_185) ;  /* 0x0000000109247547 */ /* 0x000fea000b800000 */
[----:B-----5:R-:W-:Y:S01]  /*09a0*/  IMAD R14, R27, UR4, R0 ;  /* 0x000000041b0e7c24 */ /* 0x020fe2000f8e0200 */
[----:B------:R-:W-:-:S12]  /*09b0*/  UIADD3 UR8, UPT, UPT, -UR8, URZ, URZ ;  /* 0x000000ff08087290 */ /* 0x000fd8000fffe1ff */
.L_x_190:
[----:B------:R-:W-:-:S06]  /*09c0*/  IMAD.WIDE R12, R14, 0x8, R8 ;  /* 0x000000080e0c7825 */ /* 0x000fcc00078e0208 */
[----:B------:R-:W2:Y:S01]  /*09d0*/  LDG.E.64 R12, desc[UR12][R12.64] ;  /* 0x0000000c0c0c7981 */ /* 0x000ea2000c1e1b00 */
[----:B------:R-:W-:Y:S01]  /*09e0*/  UIADD3 UR8, UPT, UPT, UR8, 0x1, URZ ;  /* 0x0000000108087890 */ /* 0x000fe2000fffe0ff */
[----:B------:R-:W-:-:S03]  /*09f0*/  IADD3 R14, PT, PT, R27, R14, RZ ;  /* 0x0000000e1b0e7210 */ /* 0x000fc60007ffe0ff */
[----:B------:R-:W-:Y:S01]  /*0a00*/  UISETP.NE.AND UP0, UPT, UR8, URZ, UPT ;  /* 0x000000ff0800728c */ /* 0x000fe2000bf05270 */
[----:B--2---:R-:W-:-:S08]  /*0a10*/  DADD R10, R12, R10 ;  /* 0x000000000c0a7229 */ /* 0x004fd0000000000a */
[----:B------:R-:W-:Y:S05]  /*0a20*/  BRA.U UP0, `(.L_x_190) ;  /* 0xfffffffd00e47547 */ /* 0x000fea000b83ffff */
.L_x_185:
[----:B-----5:R-:W0:Y:S01]  /*0a30*/  LDC.64 R8, c[0x0][0x398] ;  /* 0x0000e600ff087b82 */ /* 0x020e220000000a00 */
[----:B------:R-:W1:Y:S07]  /*0a40*/  LDCU.64 UR10, c[0x0][0x3a8] ;  /* 0x00007500ff0a77ac */ /* 0x000e6e0008000a00 */
[----:B------:R-:W2:Y:S01]  /*0a50*/  LDC.64 R14, c[0x0][0x3a0] ;  /* 0x0000e800ff0e7b82 */ /* 0x000ea20000000a00 */
[----:B-1----:R-:W-:-:S04]  /*0a60*/  IMAD R13, R3, UR11, R2 ;  /* 0x0000000b030d7c24 */ /* 0x002fc8000f8e0202 */
[----:B0-----:R-:W-:-:S05]  /*0a70*/  IMAD.WIDE R8, R13, 0x8, R8 ;  /* 0x000000080d087825 */ /* 0x001fca00078e0208 */
[----:B------:R-:W3:Y:S01]  /*0a80*/  LDG.E.64 R12, desc[UR12][R8.64] ;  /* 0x0000000c080c7981 */ /* 0x000ee2000c1e1b00 */
[----:B------:R-:W-:Y:S01]  /*0a90*/  UIADD3 UR4, UPT, UPT, UR5, -UR9, URZ ;  /* 0x8000000905047290 */ /* 0x000fe2000fffe0ff */
[----:B------:R-:W-:Y:S01]  /*0aa0*/  IMAD R3, R3, UR10, R2 ;  /* 0x0000000a03037c24 */ /* 0x000fe2000f8e0202 */
[----:B------:R-:W-:Y:S02]  /*0ab0*/  UMOV UR8, 0x1 ;  /* 0x0000000100087882 */ /* 0x000fe40000000000 */
[----:B------:R-:W-:Y:S01]  /*0ac0*/  UISETP.LT.AND UP0, UPT, UR6, UR4, UPT ;  /* 0x000000040600728c */ /* 0x000fe2000bf01270 */
[----:B--2---:R-:W-:-:S03]  /*0ad0*/  IMAD.WIDE R2, R3, 0x4, R14 ;  /* 0x0000000403027825 */ /* 0x004fc600078e020e */
[----:B------:R-:W-:-:S04]  /*0ae0*/  USEL UR6, UR6, UR4, UP0 ;  /* 0x0000000406067287 */ /* 0x000fc80008000000 */
[----:B------:R-:W-:Y:S01]  /*0af0*/  UISETP.GE.AND UP0, UPT, UR6, 0x2, UPT ;  /* 0x000000020600788c */ /* 0x000fe2000bf06270 */
[----:B---3--:R-:W-:-:S05]  /*0b00*/  IMAD.WIDE.U32 R12, R0, 0x8, R12 ;  /* 0x00000008000c7825 */ /* 0x008fca00078e000c */
[----:B------:R0:W-:Y:S03]  /*0b10*/  STG.E.64 desc[UR12][R12.64], R10 ;  /* 0x0000000a0c007986 */ /* 0x0001e6000c101b0c */
[----:B------:R-:W-:Y:S05]  /*0b20*/  BRA.U !UP0, `(.L_x_191) ;  /* 0x00000005085c7547 */ /* 0x000fea000b800000 */
[----:B------:R-:W-:Y:S02]  /*0b30*/  UIADD3 UR9, UPT, UPT, UR6, -0x1, URZ ;  /* 0xffffffff06097890 */ /* 0x000fe4000fffe0ff */
[----:B------:R-:W-:Y:S02]  /*0b40*/  UIADD3 UR6, UPT, UPT, UR6, -0x2, URZ ;  /* 0xfffffffe06067890 */ /* 0x000fe4000fffe0ff */
[----:B------:R-:W-:Y:S02]  /*0b50*/  ULOP3.LUT UR10, UR9, 0x3, URZ, 0xc0, !UPT ;  /* 0x00000003090a7892 */ /* 0x000fe4000f8ec0ff */
[----:B------:R-:W-:Y:S01]  /*0b60*/  UISETP.GE.U32.AND UP0, UPT, UR6, 0x3, UPT ;  /* 0x000000030600788c */ /* 0x000fe2000bf06070 */
[----:B------:R-:W-:-:S08]  /*0b70*/  UMOV UR8, 0x1 ;  /* 0x0000000100087882 */ /* 0x000fd00000000000 */
[----:B------:R-:W-:Y:S05]  /*0b80*/  BRA.U !UP0, `(.L_x_192) ;  /* 0x0000000108f07547 */ /* 0x000fea000b800000 */
[----:B------:R-:W-:Y:S01]  /*0b90*/  ULOP3.LUT UR9, UR9, 0xfffffffc, URZ, 0xc0, !UPT ;  /* 0xfffffffc09097892 */ /* 0x000fe2000f8ec0ff */
[----:B------:R-:W1:Y:S03]  /*0ba0*/  LDCU UR6, c[0x0][0x3b8] ;  /* 0x00007700ff0677ac */ /* 0x000e660008000800 */
[----:B------:R-:W-:Y:S01]  /*0bb0*/  UIADD3 UR9, UPT, UPT, -UR9, URZ, URZ ;  /* 0x000000ff09097290 */ /* 0x000fe2000fffe1ff */
[----:B------:R-:W-:-:S11]  /*0bc0*/  UMOV UR8, 0x2 ;  /* 0x0000000200087882 */ /* 0x000fd60000000000 */
.L_x_193:
[----:B--2---:R-:W1:Y:S04]  /*0bd0*/  LDG.E R14, desc[UR12][R6.64] ;  /* 0x0000000c060e7981 */ /* 0x004e68000c1e1900 */
[----:B0-----:R-:W2:Y:S04]  /*0be0*/  LDG.E.64 R12, desc[UR12][R4.64] ;  /* 0x0000000c040c7981 */ /* 0x001ea8000c1e1b00 */
[----:B------:R-:W3:Y:S01]  /*0bf0*/  LDG.E R17, desc[UR12][R2.64] ;  /* 0x0000000c02117981 */ /* 0x000ee2000c1e1900 */
[----:B-1----:R-:W-:-:S05]  /*0c00*/  IMAD R15, R14, UR6, R14 ;  /* 0x000000060e0f7c24 */ /* 0x002fca000f8e020e */
[----:B------:R-:W-:-:S05]  /*0c10*/  IADD3 R15, PT, PT, R0, R15, RZ ;  /* 0x0000000f000f7210 */ /* 0x000fca0007ffe0ff */
[----:B--2---:R-:W-:Y:S02]  /*0c20*/  IMAD.WIDE R12, R15, 0x8, R12 ;  /* 0x000000080f0c7825 */ /* 0x004fe400078e020c */
[----:B------:R-:W2:Y:S04]  /*0c30*/  LDG.E.64 R14, desc[UR12][R8.64] ;  /* 0x0000000c080e7981 */ /* 0x000ea8000c1e1b00 */
[----:B------:R-:W4:Y:S01]  /*0c40*/  LDG.E.64 R12, desc[UR12][R12.64] ;  /* 0x0000000c0c0c7981 */ /* 0x000f22000c1e1b00 */
[----:B------:R-:W-:-:S06]  /*0c50*/  UIADD3 UR11, UPT, UPT, UR8, -0x1, URZ ;  /* 0xffffffff080b7890 */ /* 0x000fcc000fffe0ff */
[----:B---3--:R-:W-:-:S04]  /*0c60*/  IMAD R17, R17, UR11, R0 ;  /* 0x0000000b11117c24 */ /* 0x008fc8000f8e0200 */
[----:B--2---:R-:W-:Y:S01]  /*0c70*/  IMAD.WIDE R14, R17, 0x8, R14 ;  /* 0x00000008110e7825 */ /* 0x004fe200078e020e */
[----:B----4-:R-:W-:-:S07]  /*0c80*/  DADD R10, R12, R10 ;  /* 0x000000000c0a7229 */ /* 0x010fce000000000a */
[----:B------:R0:W-:Y:S04]  /*0c90*/  STG.E.64 desc[UR12][R14.64], R10 ;  /* 0x0000000a0e007986 */ /* 0x0001e8000c101b0c */
[----:B------:R-:W2:Y:S04]  /*0ca0*/  LDG.E R19, desc[UR12][R6.64] ;  /* 0x0000000c06137981 */ /* 0x000ea8000c1e1900 */
[----:B------:R-:W3:Y:S01]  /*0cb0*/  LDG.E.64 R16, desc[UR12][R4.64] ;  /* 0x0000000c04107981 */ /* 0x000ee2000c1e1b00 */
[----:B------:R-:W-:-:S03]  /*0cc0*/  UIADD3 UR11, UPT, UPT, UR6, 0x2, URZ ;  /* 0x00000002060b7890 */ /* 0x000fc6000fffe0ff */
[----:B------:R-:W4:Y:S03]  /*0cd0*/  LDG.E R21, desc[UR12][R2.64] ;  /* 0x0000000c02157981 */ /* 0x000f26000c1e1900 */
[----:B--2---:R-:W-:-:S04]  /*0ce0*/  IMAD R19, R19, UR11, R0 ;  /* 0x0000000b13137c24 */ /* 0x004fc8000f8e0200 */
[----:B---3--:R-:W-:Y:S02]  /*0cf0*/  IMAD.WIDE R16, R19, 0x8, R16 ;  /* 0x0000000813107825 */ /* 0x008fe400078e0210 */
[----:B------:R-:W2:Y:S04]  /*0d00*/  LDG.E.64 R18, desc[UR12][R8.64] ;  /* 0x0000000c08127981 */ /* 0x000ea8000c1e1b00 */
[----:B------:R-:W3:Y:S01]  /*0d10*/  LDG.E.64 R12, desc[UR12][R16.64] ;  /* 0x0000000c100c7981 */ /* 0x000ee2000c1e1b00 */
[----:B----4-:R-:W-:-:S04]  /*0d20*/  IMAD R21, R21, UR8, R0 ;  /* 0x0000000815157c24 */ /* 0x010fc8000f8e0200 */
[----:B--2---:R-:W-:Y:S01]  /*0d30*/  IMAD.WIDE R18, R21, 0x8, R18 ;  /* 0x0000000815127825 */ /* 0x004fe200078e0212 */
[----:B---3--:R-:W-:-:S07]  /*0d40*/  DADD R12, R10, R12 ;  /* 0x000000000a0c7229 */ /* 0x008fce000000000c */
[----:B------:R1:W-:Y:S04]  /*0d50*/  STG.E.64 desc[UR12][R18.64], R12 ;  /* 0x0000000c12007986 */ /* 0x0003e8000c101b0c */
[----:B0-----:R-:W2:Y:S04]  /*0d60*/  LDG.E R15, desc[UR12][R6.64] ;  /* 0x0000000c060f7981 */ /* 0x001ea8000c1e1900 */
[----:B------:R-:W3:Y:S01]  /*0d70*/  LDG.E.64 R10, desc[UR12][R4.64] ;  /* 0x0000000c040a7981 */ /* 0x000ee2000c1e1b00 */
[----:B------:R-:W-:-:S03]  /*0d80*/  UIADD3 UR11, UPT, UPT, UR6, 0x3, URZ ;  /* 0x00000003060b7890 */ /* 0x000fc6000fffe0ff */
[----:B------:R-:W4:Y:S04]  /*0d90*/  LDG.E R20, desc[UR12][R2.64] ;  /* 0x0000000c02147981 */ /* 0x000f28000c1e1900 */
[----:B------:R-:W5:Y:S01]  /*0da0*/  LDG.E.64 R16, desc[UR12][R8.64] ;  /* 0x0000000c08107981 */ /* 0x000f62000c1e1b00 */
[----:B--2---:R-:W-:-:S04]  /*0db0*/  IMAD R15, R15, UR11, R0 ;  /* 0x0000000b0f0f7c24 */ /* 0x004fc8000f8e0200 */
[----:B---3--:R-:W-:-:S05]  /*0dc0*/  IMAD.WIDE R14, R15, 0x8, R10 ;  /* 0x000000080f0e7825 */ /* 0x008fca00078e020a */
[----:B------:R-:W2:Y:S01]  /*0dd0*/  LDG.E.64 R10, desc[UR12][R14.64] ;  /* 0x0000000c0e0a7981 */ /* 0x000ea2000c1e1b00 */
[----:B----4-:R-:W-:-:S05]  /*0de0*/  IMAD R21, R20, UR8, R20 ;  /* 0x0000000814157c24 */ /* 0x010fca000f8e0214 */
[----:B------:R-:W-:-:S05]  /*0df0*/  IADD3 R21, PT, PT, R0, R21, RZ ;  /* 0x0000001500157210 */ /* 0x000fca0007ffe0ff */
[----:B-----5:R-:W-:Y:S01]  /*0e00*/  IMAD.WIDE R16, R21, 0x8, R16 ;  /* 0x0000000815107825 */ /* 0x020fe200078e0210 */
[----:B--2---:R-:W-:-:S07]  /*0e10*/  DADD R10, R12, R10 ;  /* 0x000000000c0a7229 */ /* 0x004fce000000000a */
[----:B------:R0:W-:Y:S04]  /*0e20*/  STG.E.64 desc[UR12][R16.64], R10 ;  /* 0x0000000a10007986 */ /* 0x0001e8000c101b0c */
[----:B-1----:R-:W2:Y:S04]  /*0e30*/  LDG.E R19, desc[UR12][R6.64] ;  /* 0x0000000c06137981 */ /* 0x002ea8000c1e1900 */
[----:B------:R-:W3:Y:S01]  /*0e40*/  LDG.E.64 R12, desc[UR12][R4.64] ;  /* 0x0000000c040c7981 */ /* 0x000ee2000c1e1b00 */
[----:B------:R-:W-:-:S03]  /*0e50*/  UIADD3 UR6, UPT, UPT, UR6, 0x4, URZ ;  /* 0x0000000406067890 */ /* 0x000fc6000fffe0ff */
[----:B------:R-:W4:Y:S03]  /*0e60*/  LDG.E.64 R14, desc[UR12][R8.64] ;  /* 0x0000000c080e7981 */ /* 0x000f26000c1e1b00 */
[----:B--2---:R-:W-:-:S04]  /*0e70*/  IMAD R19, R19, UR6, R0 ;  /* 0x0000000613137c24 */ /* 0x004fc8000f8e0200 */
[----:B---3--:R-:W-:Y:S02]  /*0e80*/  IMAD.WIDE R12, R19, 0x8, R12 ;  /* 0x00000008130c7825 */ /* 0x008fe400078e020c */
[----:B------:R-:W2:Y:S04]  /*0e90*/  LDG.E R19, desc[UR12][R2.64] ;  /* 0x0000000c02137981 */ /* 0x000ea8000c1e1900 */
[----:B------:R-:W0:Y:S01]  /*0ea0*/  LDG.E.64 R12, desc[UR12][R12.64] ;  /* 0x0000000c0c0c7981 */ /* 0x000e22000c1e1b00 */
[----:B------:R-:W-:Y:S02]  /*0eb0*/  UIADD3 UR11, UPT, UPT, UR8, 0x2, URZ ;  /* 0x00000002080b7890 */ /* 0x000fe4000fffe0ff */
[----:B------:R-:W-:-:S04]  /*0ec0*/  UIADD3 UR9, UPT, UPT, UR9, 0x4, URZ ;  /* 0x0000000409097890 */ /* 0x000fc8000fffe0ff */
[----:B------:R-:W-:Y:S02]  /*0ed0*/  UISETP.NE.AND UP0, UPT, UR9, URZ, UPT ;  /* 0x000000ff0900728c */ /* 0x000fe4000bf05270 */
[----:B------:R-:W-:Y:S01]  /*0ee0*/  UIADD3 UR8, UPT, UPT, UR8, 0x4, URZ ;  /* 0x0000000408087890 */ /* 0x000fe2000fffe0ff */
[----:B--2---:R-:W-:Y:S01]  /*0ef0*/  IMAD R19, R19, UR11, R0 ;  /* 0x0000000b13137c24 */ /* 0x004fe2000f8e0200 */
[----:B0-----:R-:W-:-:S03]  /*0f00*/  DADD R10, R10, R12 ;  /* 0x000000000a0a7229 */ /* 0x001fc6000000000c */
[----:B----4-:R-:W-:-:S05]  /*0f10*/  IMAD.WIDE R14, R19, 0x8, R14 ;  /* 0x00000008130e7825 */ /* 0x010fca00078e020e */
[----:B------:R2:W-:Y:S01]  /*0f20*/  STG.E.64 desc[UR12][R14.64], R10 ;  /* 0x0000000a0e007986 */ /* 0x0005e2000c101b0c */
[----:B------:R-:W-:Y:S05]  /*0f30*/  BRA.U UP0, `(.L_x_193) ;  /* 0xfffffffd00247547 */ /* 0x000fea000b83ffff */
[----:B------:R-:W-:-:S12]  /*0f40*/  UIADD3 UR8, UPT, UPT, UR8, -0x1, URZ ;  /* 0xffffffff08087890 */ /* 0x000fd8000fffe0ff */
.L_x_192:
[----:B------:R-:W-:-:S09]  /*0f50*/  UISETP.NE.AND UP0, UPT, UR10, URZ, UPT ;  /* 0x000000ff0a00728c */ /* 0x000fd2000bf05270 */
[----:B------:R-:W-:Y:S05]  /*0f60*/  BRA.U !UP0, `(.L_x_191) ;  /* 0x00000001084c7547 */ /* 0x000fea000b800000 */
[----:B------:R-:W1:Y:S01]  /*0f70*/  LDCU UR6, c[0x0][0x3b8] ;  /* 0x00007700ff0677ac */ /* 0x000e620008000800 */
[----:B------:R-:W-:Y:S02]  /*0f80*/  UIADD3 UR10, UPT, UPT, -UR10, URZ, URZ ;  /* 0x000000ff0a0a7290 */ /* 0x000fe4000fffe1ff */
[----:B-1----:R-:W-:-:S12]  /*0f90*/  UIADD3 UR6, UPT, UPT, UR8, UR6, URZ ;  /* 0x0000000608067290 */ /* 0x002fd8000fffe0ff */
.L_x_194:
[----:B-12---:R-:W2:Y:S04]  /*0fa0*/  LDG.E R15, desc[UR12][R6.64] ;  /* 0x0000000c060f7981 */ /* 0x006ea8000c1e1900 */
[----:B0-----:R-:W3:Y:S04]  /*0fb0*/  LDG.E.64 R12, desc[UR12][R4.64] ;  /* 0x0000000c040c7981 */ /* 0x001ee8000c1e1b00 */
[----:B------:R-:W4:Y:S01]  /*0fc0*/  LDG.E R17, desc[UR12][R2.64] ;  /* 0x0000000c02117981 */ /* 0x000f22000c1e1900 */
[----:B--2---:R-:W-:-:S04]  /*0fd0*/  IMAD R15, R15, UR6, R0 ;  /* 0x000000060f0f7c24 */ /* 0x004fc8000f8e0200 */
[----:B---3--:R-:W-:Y:S02]  /*0fe0*/  IMAD.WIDE R12, R15, 0x8, R12 ;  /* 0x000000080f0c7825 */ /* 0x008fe400078e020c */
[----:B------:R-:W2:Y:S04]  /*0ff0*/  LDG.E.64 R14, desc[UR12][R8.64] ;  /* 0x0000000c080e7981 */ /* 0x000ea8000c1e1b00 */
[----:B------:R-:W3:Y:S01]  /*1000*/  LDG.E.64 R12, desc[UR12][R12.64] ;  /* 0x0000000c0c0c7981 */ /* 0x000ee2000c1e1b00 */
[----:B----4-:R-:W-:Y:S01]  /*1010*/  IMAD R17, R17, UR8, R0 ;  /* 0x0000000811117c24 */ /* 0x010fe2000f8e0200 */
[----:B------:R-:W-:-:S04]  /*1020*/  UIADD3 UR10, UPT, UPT, UR10, 0x1, URZ ;  /* 0x000000010a0a7890 */ /* 0x000fc8000fffe0ff */
[----:B------:R-:W-:Y:S02]  /*1030*/  UISETP.NE.AND UP0, UPT, UR10, URZ, UPT ;  /* 0x000000ff0a00728c */ /* 0x000fe4000bf05270 */
[----:B------:R-:W-:Y:S02]  /*1040*/  UIADD3 UR6, UPT, UPT, UR6, 0x1, URZ ;  /* 0x0000000106067890 */ /* 0x000fe4000fffe0ff */
[----:B------:R-:W-:Y:S01]  /*1050*/  UIADD3 UR8, UPT, UPT, UR8, 0x1, URZ ;  /* 0x0000000108087890 */ /* 0x000fe2000fffe0ff */
[----:B--2---:R-:W-:Y:S01]  /*1060*/  IMAD.WIDE R14, R17, 0x8, R14 ;  /* 0x00000008110e7825 */ /* 0x004fe200078e020e */
[----:B---3--:R-:W-:-:S07]  /*1070*/  DADD R10, R12, R10 ;  /* 0x000000000c0a7229 */ /* 0x008fce000000000a */
[----:B------:R1:W-:Y:S01]  /*1080*/  STG.E.64 desc[UR12][R14.64], R10 ;  /* 0x0000000a0e007986 */ /* 0x0003e2000c101b0c */
[----:B------:R-:W-:Y:S05]  /*1090*/  BRA.U UP0, `(.L_x_194) ;  /* 0xfffffffd00c07547 */ /* 0x000fea000b83ffff */
.L_x_191:
[----:B------:R-:W-:-:S09]  /*10a0*/  UISETP.GE.AND UP0, UPT, UR8, UR4, UPT ;  /* 0x000000040800728c */ /* 0x000fd2000bf06270 */
[----:B------:R-:W-:Y:S05]  /*10b0*/  BRA.U UP0, `(.L_x_195) ;  /* 0x0000000500e07547 */ /* 0x000fea000b800000 */
[----:B------:R-:W3:Y:S02]  /*10c0*/  LDCU UR15, c[0x0][0x3b8] ;  /* 0x00007700ff0f77ac */ /* 0x000ee40008000800 */
[----:B---3--:R-:W-:-:S04]  /*10d0*/  UIADD3 UR11, UPT, UPT, UR8, UR15, URZ ;  /* 0x0000000f080b7290 */ /* 0x008fc8000fffe0ff */
[----:B------:R-:W-:-:S04]  /*10e0*/  UIADD3 UR6, UPT, UPT, UR5, -UR11, URZ ;  /* 0x8000000b05067290 */ /* 0x000fc8000fffe0ff */
[----:B------:R-:W-:-:S03]  /*10f0*/  ULOP3.LUT UP0, UR10, UR6, 0x3, URZ, 0xc0, !UPT ;  /* 0x00000003060a7892 */ /* 0x000fc6000f80c0ff */
[----:B------:R-:W-:-:S06]  /*1100*/  UMOV UR6, UR8 ;  /* 0x0000000800067c82 */ /* 0x000fcc0008000000 */
[----:B------:R-:W-:Y:S05]  /*1110*/  BRA.U !UP0, `(.L_x_196) ;  /* 0x0000000108787547 */ /* 0x000fea000b800000 */
[----:B------:R-:W-:Y:S02]  /*1120*/  UIADD3 UR9, UPT, UPT, UR8, -0x1, URZ ;  /* 0xffffffff08097890 */ /* 0x000fe4000fffe0ff */
[----:B------:R-:W-:Y:S02]  /*1130*/  UIADD3 UR16, UPT, UPT, UR8, -UR15, URZ ;  /* 0x8000000f08107290 */ /* 0x000fe4000fffe0ff */
[----:B------:R-:W-:Y:S01]  /*1140*/  UIADD3 UR10, UPT, UPT, -UR10, URZ, URZ ;  /* 0x000000ff0a0a7290 */ /* 0x000fe2000fffe1ff */
[----:B------:R-:W-:-:S11]  /*1150*/  UMOV UR6, UR11 ;  /* 0x0000000b00067c82 */ /* 0x000fd60008000000 */
.L_x_197:
[----:B-12---:R-:W2:Y:S04]  /*1160*/  LDG.E R15, desc[UR12][R6.64] ;  /* 0x0000000c060f7981 */ /* 0x006ea8000c1e1900 */
[----:B0--3--:R-:W3:Y:S01]  /*1170*/  LDG.E.64 R12, desc[UR12][R4.64] ;  /* 0x0000000c040c7981 */ /* 0x009ee2000c1e1b00 */
[----:B------:R-:W-:-:S03]  /*1180*/  UIADD3 UR11, UPT, UPT, UR16, -0x1, URZ ;  /* 0xffffffff100b7890 */ /* 0x000fc6000fffe0ff */
[----:B------:R-:W4:Y:S01]  /*1190*/  LDG.E R16, desc[UR12][R2.64] ;  /* 0x0000000c02107981 */ /* 0x000f22000c1e1900 */
[C-C-:B--2---:R-:W-:Y:S02]  /*11a0*/  IMAD R17, R15.reuse, UR6, R0.reuse ;  /* 0x000000060f117c24 */ /* 0x144fe4000f8e0200 */
[----:B------:R-:W-:Y:S02]  /*11b0*/  IMAD R19, R15, UR11, R0 ;  /* 0x0000000b0f137c24 */ /* 0x000fe4000f8e0200 */
[----:B---3--:R-:W-:-:S04]  /*11c0*/  IMAD.WIDE R14, R17, 0x8, R12 ;  /* 0x00000008110e7825 */ /* 0x008fc800078e020c */
[----:B------:R-:W-:Y:S02]  /*11d0*/  IMAD.WIDE R12, R19, 0x8, R12 ;  /* 0x00000008130c7825 */ /* 0x000fe400078e020c */
[----:B------:R-:W2:Y:S04]  /*11e0*/  LDG.E.64 R14, desc[UR12][R14.64] ;  /* 0x0000000c0e0e7981 */ /* 0x000ea8000c1e1b00 */
[----:B------:R-:W2:Y:S04]  /*11f0*/  LDG.E.64 R12, desc[UR12][R12.64] ;  /* 0x0000000c0c0c7981 */ /* 0x000ea8000c1e1b00 */
[----:B------:R-:W3:Y:S01]  /*1200*/  LDG.E.64 R18, desc[UR12][R8.64] ;  /* 0x0000000c08127981 */ /* 0x000ee2000c1e1b00 */
[----:B----4-:R-:W-:-:S05]  /*1210*/  IMAD R21, R16, UR9, R16 ;  /* 0x0000000910157c24 */ /* 0x010fca000f8e0210 */
[----:B------:R-:W-:Y:S01]  /*1220*/  IADD3 R21, PT, PT, R0, R21, RZ ;  /* 0x0000001500157210 */ /* 0x000fe20007ffe0ff */
[----:B------:R-:W-:-:S04]  /*1230*/  UIADD3 UR10, UPT, UPT, UR10, 0x1, URZ ;  /* 0x000000010a0a7890 */ /* 0x000fc8000fffe0ff */
[----:B------:R-:W-:Y:S02]  /*1240*/  UISETP.NE.AND UP0, UPT, UR10, URZ, UPT ;  /* 0x000000ff0a00728c */ /* 0x000fe4000bf05270 */
[----:B------:R-:W-:Y:S02]  /*1250*/  UIADD3 UR11, UPT, UPT, UR9, 0x1, URZ ;  /* 0x00000001090b7890 */ /* 0x000fe4000fffe0ff */
[----:B------:R-:W-:Y:S01]  /*1260*/  UMOV UR14, UR9 ;  /* 0x00000009000e7c82 */ /* 0x000fe20008000000 */
[----:B------:R-:W-:Y:S02]  /*1270*/  UIADD3 UR16, UPT, UPT, UR16, 0x1, URZ ;  /* 0x0000000110107890 */ /* 0x000fe4000fffe0ff */
[----:B------:R-:W-:Y:S02]  /*1280*/  UIADD3 UR6, UPT, UPT, UR6, 0x1, URZ ;  /* 0x0000000106067890 */ /* 0x000fe4000fffe0ff */
[----:B------:R-:W-:Y:S01]  /*1290*/  UMOV UR9, UR11 ;  /* 0x0000000b00097c82 */ /* 0x000fe20008000000 */
[----:B--2---:R-:W-:Y:S01]  /*12a0*/  DADD R16, R14, -R12 ;  /* 0x000000000e107229 */ /* 0x004fe2000000080c */
[----:B---3--:R-:W-:-:S07]  /*12b0*/  IMAD.WIDE R18, R21, 0x8, R18 ;  /* 0x0000000815127825 */ /* 0x008fce00078e0212 */
[----:B------:R-:W-:-:S07]  /*12c0*/  DADD R10, R16, R10 ;  /* 0x00000000100a7229 */ /* 0x000fce000000000a */
[----:B------:R3:W-:Y:S01]  /*12d0*/  STG.E.64 desc[UR12][R18.64], R10 ;  /* 0x0000000a12007986 */ /* 0x0007e2000c101b0c */
[----:B------:R-:W-:Y:S05]  /*12e0*/  BRA.U UP0, `(.L_x_197) ;  /* 0xfffffffd009c7547 */ /* 0x000fea000b83ffff */
[----:B------:R-:W-:-:S12]  /*12f0*/  UIADD3 UR6, UPT, UPT, UR14, 0x2, URZ ;  /* 0x000000020e067890 */ /* 0x000fd8000fffe0ff */
.L_x_196:
[----:B------:R-:W-:-:S04]  /*1300*/  UIADD3 UR8, UPT, UPT, UR8, UR15, -UR5 ;  /* 0x0000000f08087290 */ /* 0x000fc8000fffe805 */
[----:B------:R-:W-:-:S03]  /*1310*/  UISETP.GT.U32.AND UP0, UPT, UR8, -0x4, UPT ;  /* 0xfffffffc0800788c */ /* 0x000fc6000bf04070 */
[----:B------:R-:W-:-:S06]  /*1320*/  UMOV UR8, UR6 ;  /* 0x0000000600087c82 */ /* 0x000fcc0008000000 */
[----:B------:R-:W-:Y:S05]  /*1330*/  BRA.U UP0, `(.L_x_195) ;  /* 0x0000000500407547 */ /* 0x000fea000b800000 */
[----:B------:R-:W-:Y:S02]  /*1340*/  UIADD3 UR8, UPT, UPT, UR6, 0x1, URZ ;  /* 0x0000000106087890 */ /* 0x000fe4000fffe0ff */
[----:B------:R-:W-:Y:S02]  /*1350*/  UIADD3 UR11, UPT, UPT, UR6, 0x2, -UR15 ;  /* 0x00000002060b7890 */ /* 0x000fe4000fffe80f */
[----:B------:R-:W-:-:S12]  /*1360*/  UIADD3 UR6, UPT, UPT, UR6, UR15, URZ ;  /* 0x0000000f06067290 */ /* 0x000fd8000fffe0ff */
.L_x_198:
[----:B-12---:R-:W2:Y:S04]  /*1370*/  LDG.E R15, desc[UR12][R6.64] ;  /* 0x0000000c060f7981 */ /* 0x006ea8000c1e1900 */
[----:B0---4-:R-:W4:Y:S01]  /*1380*/  LDG.E.64 R12, desc[UR12][R4.64] ;  /* 0x0000000c040c7981 */ /* 0x011f22000c1e1b00 */
[----:B------:R-:W-:-:S03]  /*1390*/  UIADD3 UR9, UPT, UPT, UR11, -0x3, URZ ;  /* 0xfffffffd0b097890 */ /* 0x000fc6000fffe0ff */
[----:B------:R-:W5:Y:S01]  /*13a0*/  LDG.E R21, desc[UR12][R2.64] ;  /* 0x0000000c02157981 */ /* 0x000f62000c1e1900 */
[C-C-:B--2---:R-:W-:Y:S02]  /*13b0*/  IMAD R17, R15.reuse, UR6, R0.reuse ;  /* 0x000000060f117c24 */ /* 0x144fe4000f8e0200 */
[----:B---3--:R-:W-:Y:S02]  /*13c0*/  IMAD R19, R15, UR9, R0 ;  /* 0x000000090f137c24 */ /* 0x008fe4000f8e0200 */
[----:B----4-:R-:W-:-:S04]  /*13d0*/  IMAD.WIDE R14, R17, 0x8, R12 ;  /* 0x00000008110e7825 */ /* 0x010fc800078e020c */
[----:B------:R-:W-:Y:S02]  /*13e0*/  IMAD.WIDE R12, R19, 0x8, R12 ;  /* 0x00000008130c7825 */ /* 0x000fe400078e020c */
[----:B------:R-:W2:Y:S04]  /*13f0*/  LDG.E.64 R14, desc[UR12][R14.64] ;  /* 0x0000000c0e0e7981 */ /* 0x000ea8000c1e1b00 */
[----:B------:R-:W2:Y:S04]  /*1400*/  LDG.E.64 R12, desc[UR12][R12.64] ;  /* 0x0000000c0c0c7981 */ /* 0x000ea8000c1e1b00 */
[----:B------:R-:W3:Y:S01]  /*1410*/  LDG.E.64 R18, desc[UR12][R8.64] ;  /* 0x0000000c08127981 */ /* 0x000ee2000c1e1b00 */
[----:B------:R-:W-:-:S06]  /*1420*/  UIADD3 UR9, UPT, UPT, UR8, -0x1, URZ ;  /* 0xffffffff08097890 */ /* 0x000fcc000fffe0ff */
[----:B-----5:R-:W-:Y:S01]  /*1430*/  IMAD R21, R21, UR9, R0 ;  /* 0x0000000915157c24 */ /* 0x020fe2000f8e0200 */
[----:B--2---:R-:W-:-:S03]  /*1440*/  DADD R16, R14, -R12 ;  /* 0x000000000e107229 */ /* 0x004fc6000000080c */
[----:B---3--:R-:W-:-:S05]  /*1450*/  IMAD.WIDE R18, R21, 0x8, R18 ;  /* 0x0000000815127825 */ /* 0x008fca00078e0212 */
[----:B------:R-:W-:-:S07]  /*1460*/  DADD R10, R16, R10 ;  /* 0x00000000100a7229 */ /* 0x000fce000000000a */
[----:B------:R0:W-:Y:S04]  /*1470*/  STG.E.64 desc[UR12][R18.64], R10 ;  /* 0x0000000a12007986 */ /* 0x0001e8000c101b0c */
[----:B------:R-:W2:Y:S04]  /*1480*/  LDG.E R17, desc[UR12][R6.64] ;  /* 0x0000000c06117981 */ /* 0x000ea8000c1e1900 */
[----:B------:R-:W3:Y:S01]  /*1490*/  LDG.E.64 R14, desc[UR12][R4.64] ;  /* 0x0000000c040e7981 */ /* 0x000ee2000c1e1b00 */
[----:B------:R-:W-:-:S03]  /*14a0*/  UIADD3 UR9, UPT, UPT, UR11, -0x2, URZ ;  /* 0xfffffffe0b097890 */ /* 0x000fc6000fffe0ff */
[----:B0-----:R-:W4:Y:S01]  /*14b0*/  LDG.E.64 R18, desc[UR12][R8.64] ;  /* 0x0000000c08127981 */ /* 0x001f22000c1e1b00 */
[C---:B--2---:R-:W-:Y:S02]  /*14c0*/  IMAD R13, R17.reuse, UR6, R17 ;  /* 0x00000006110d7c24 */ /* 0x044fe4000f8e0211 */
[----:B------:R-:W-:-:S03]  /*14d0*/  IMAD R21, R17, UR9, R0 ;  /* 0x0000000911157c24 */ /* 0x000fc6000f8e0200 */
[----:B------:R-:W-:Y:S01]  /*14e0*/  IADD3 R17, PT, PT, R0, R13, RZ ;  /* 0x0000000d00117210 */ /* 0x000fe20007ffe0ff */
[--C-:B---3--:R-:W-:Y:S02]  /*14f0*/  IMAD.WIDE R12, R21, 0x8, R14.reuse ;  /* 0x00000008150c7825 */ /* 0x108fe400078e020e */
[----:B------:R-:W2:Y:S02]  /*1500*/  LDG.E R21, desc[UR12][R2.64] ;  /* 0x0000000c02157981 */ /* 0x000ea4000c1e1900 */
[----:B------:R-:W-:Y:S02]  /*1510*/  IMAD.WIDE R14, R17, 0x8, R14 ;  /* 0x00000008110e7825 */ /* 0x000fe400078e020e */
[----:B------:R-:W3:Y:S04]  /*1520*/  LDG.E.64 R12, desc[UR12][R12.64] ;  /* 0x0000000c0c0c7981 */ /* 0x000ee8000c1e1b00 */
[----:B------:R-:W3:Y:S01]  /*1530*/  LDG.E.64 R14, desc[UR12][R14.64] ;  /* 0x0000000c0e0e7981 */ /* 0x000ee2000c1e1b00 */
[----:B--2---:R-:W-:Y:S01]  /*1540*/  IMAD R21, R21, UR8, R0 ;  /* 0x0000000815157c24 */ /* 0x004fe2000f8e0200 */
[----:B---3--:R-:W-:-:S03]  /*1550*/  DADD R16, R14, -R12 ;  /* 0x000000000e107229 */ /* 0x008fc6000000080c */
[----:B----4-:R-:W-:-:S05]  /*1560*/  IMAD.WIDE R18, R21, 0x8, R18 ;  /* 0x0000000815127825 */ /* 0x010fca00078e0212 */
[----:B------:R-:W-:-:S07]  /*1570*/  DADD R10, R10, R16 ;  /* 0x000000000a0a7229 */ /* 0x000fce0000000010 */
[----:B------:R0:W-:Y:S04]  /*1580*/  STG.E.64 desc[UR12][R18.64], R10 ;  /* 0x0000000a12007986 */ /* 0x0001e8000c101b0c */
[----:B------:R-:W2:Y:S04]  /*1590*/  LDG.E R21, desc[UR12][R6.64] ;  /* 0x0000000c06157981 */ /* 0x000ea8000c1e1900 */
[----:B------:R-:W3:Y:S01]  /*15a0*/  LDG.E.64 R16, desc[UR12][R4.64] ;  /* 0x0000000c04107981 */ /* 0x000ee2000c1e1b00 */
[----:B------:R-:W-:-:S03]  /*15b0*/  UIADD3 UR10, UPT, UPT, UR6, 0x2, URZ ;  /* 0x00000002060a7890 */ /* 0x000fc6000fffe0ff */
[----:B------:R-:W4:Y:S04]  /*15c0*/  LDG.E R14, desc[UR12][R2.64] ;  /* 0x0000000c020e7981 */ /* 0x000f28000c1e1900 */
[----:B0-----:R-:W5:Y:S01]  /*15d0*/  LDG.E.64 R18, desc[UR12][R8.64] ;  /* 0x0000000c08127981 */ /* 0x001f62000c1e1b00 */
[C---:B--2---:R-:W-:Y:S02]  /*15e0*/  IMAD R15, R21.reuse, UR9, R21 ;  /* 0x00000009150f7c24 */ /* 0x044fe4000f8e0215 */
[----:B------:R-:W-:-:S03]  /*15f0*/  IMAD R13, R21, UR10, R0 ;  /* 0x0000000a150d7c24 */ /* 0x000fc6000f8e0200 */
[----:B------:R-:W-:Y:S01]  /*1600*/  IADD3 R15, PT, PT, R0, R15, RZ ;  /* 0x0000000f000f7210 */ /* 0x000fe20007ffe0ff */
[----:B---3--:R-:W-:-:S04]  /*1610*/  IMAD.WIDE R12, R13, 0x8, R16 ;  /* 0x000000080d0c7825 */ /* 0x008fc800078e0210 */
[----:B------:R-:W-:Y:S02]  /*1620*/  IMAD.WIDE R16, R15, 0x8, R16 ;  /* 0x000000080f107825 */ /* 0x000fe400078e0210 */
[----:B------:R-:W2:Y:S04]  /*1630*/  LDG.E.64 R12, desc[UR12][R12.64] ;  /* 0x0000000c0c0c7981 */ /* 0x000ea8000c1e1b00 */
[----:B------:R-:W2:Y:S01]  /*1640*/  LDG.E.64 R16, desc[UR12][R16.64] ;  /* 0x0000000c10107981 */ /* 0x000ea2000c1e1b00 */
[----:B----4-:R-:W-:-:S05]  /*1650*/  IMAD R21, R14, UR8, R14 ;  /* 0x000000080e157c24 */ /* 0x010fca000f8e020e */
[----:B------:R-:W-:-:S05]  /*1660*/  IADD3 R21, PT, PT, R0, R21, RZ ;  /* 0x0000001500157210 */ /* 0x000fca0007ffe0ff */
[----:B-----5:R-:W-:Y:S01]  /*1670*/  IMAD.WIDE R18, R21, 0x8, R18 ;  /* 0x0000000815127825 */ /* 0x020fe200078e0212 */
[----:B--2---:R-:W-:-:S08]  /*1680*/  DADD R14, R12, -R16 ;  /* 0x000000000c0e7229 */ /* 0x004fd00000000810 */
[----:B------:R-:W-:-:S07]  /*1690*/  DADD R10, R10, R14 ;  /* 0x000000000a0a7229 */ /* 0x000fce000000000e */
[----:B------:R0:W-:Y:S04]  /*16a0*/  STG.E.64 desc[UR12][R18.64], R10 ;  /* 0x0000000a12007986 */ /* 0x0001e8000c101b0c */
[----:B------:R-:W2:Y:S04]  /*16b0*/  LDG.E R21, desc[UR12][R6.64] ;  /* 0x0000000c06157981 */ /* 0x000ea8000c1e1900 */
[----:B------:R-:W3:Y:S01]  /*16c0*/  LDG.E.64 R14, desc[UR12][R4.64] ;  /* 0x0000000c040e7981 */ /* 0x000ee2000c1e1b00 */
[----:B------:R-:W-:-:S03]  /*16d0*/  UIADD3 UR9, UPT, UPT, UR6, 0x3, URZ ;  /* 0x0000000306097890 */ /* 0x000fc6000fffe0ff */
[----:B0-----:R-:W4:Y:S03]  /*16e0*/  LDG.E.64 R18, desc[UR12][R8.64] ;  /* 0x0000000c08127981 */ /* 0x001f26000c1e1b00 */
[C-C-:B--2---:R-:W-:Y:S02]  /*16f0*/  IMAD R13, R21.reuse, UR9, R0.reuse ;  /* 0x00000009150d7c24 */ /* 0x144fe4000f8e0200 */
[----:B------:R-:W-:Y:S02]  /*1700*/  IMAD R21, R21, UR11, R0 ;  /* 0x0000000b15157c24 */ /* 0x000fe4000f8e0200 */
[----:B---3--:R-:W-:-:S04]  /*1710*/  IMAD.WIDE R12, R13, 0x8, R14 ;  /* 0x000000080d0c7825 */ /* 0x008fc800078e020e */
[----:B------:R-:W-:Y:S02]  /*1720*/  IMAD.WIDE R14, R21, 0x8, R14 ;  /* 0x00000008150e7825 */ /* 0x000fe400078e020e */
[----:B------:R-:W2:Y:S04]  /*1730*/  LDG.E.64 R12, desc[UR12][R12.64] ;  /* 0x0000000c0c0c7981 */ /* 0x000ea8000c1e1b00 */
[----:B------:R-:W2:Y:S04]  /*1740*/  LDG.E.64 R14, desc[UR12][R14.64] ;  /* 0x0000000c0e0e7981 */ /* 0x000ea8000c1e1b00 */
[----:B------:R-:W3:Y:S01]  /*1750*/  LDG.E R21, desc[UR12][R2.64] ;  /* 0x0000000c02157981 */ /* 0x000ee2000c1e1900 */
[----:B------:R-:W-:-:S02]  /*1760*/  UIADD3 UR9, UPT, UPT, UR8, 0x2, URZ ;  /* 0x0000000208097890 */ /* 0x000fc4000fffe0ff */
[----:B------:R-:W-:-:S04]  /*1770*/  UIADD3 UR10, UPT, UPT, UR8, 0x3, URZ ;  /* 0x00000003080a7890 */ /* 0x000fc8000fffe0ff */
[----:B------:R-:W-:Y:S02]  /*1780*/  UISETP.GE.AND UP0, UPT, UR10, UR4, UPT ;  /* 0x000000040a00728c */ /* 0x000fe4000bf06270 */
[----:B------:R-:W-:Y:S02]  /*1790*/  UIADD3 UR6, UPT, UPT, UR6, 0x4, URZ ;  /* 0x0000000406067890 */ /* 0x000fe4000fffe0ff */
[----:B------:R-:W-:Y:S01]  /*17a0*/  UIADD3 UR11, UPT, UPT, UR11, 0x4, URZ ;  /* 0x000000040b0b7890 */ /* 0x000fe2000fffe0ff */
[----:B--2---:R-:W-:Y:S01]  /*17b0*/  DADD R16, R12, -R14 ;  /* 0x000000000c107229 */ /* 0x004fe2000000080e */
[----:B---3--:R-:W-:-:S07]  /*17c0*/  IMAD R21, R21, UR9, R0 ;  /* 0x0000000915157c24 */ /* 0x008fce000f8e0200 */
[----:B------:R-:W-:Y:S01]  /*17d0*/  DADD R10, R10, R16 ;  /* 0x000000000a0a7229 */ /* 0x000fe20000000010 */
[----:B----4-:R-:W-:-:S06]  /*17e0*/  IMAD.WIDE R18, R21, 0x8, R18 ;  /* 0x0000000815127825 */ /* 0x010fcc00078e0212 */
[----:B------:R4:W-:Y:S01]  /*17f0*/  STG.E.64 desc[UR12][R18.64], R10 ;  /* 0x0000000a12007986 */ /* 0x0009e2000c101b0c */
[----:B------:R-:W-:-:S07]  /*1800*/  UIADD3 UR9, UPT, UPT, UR8, 0x4, URZ ;  /* 0x0000000408097890 */ /* 0x000fce000fffe0ff */
[----:B------:R-:W-:Y:S01]  /*1810*/  UMOV UR8, UR9 ;  /* 0x0000000900087c82 */ /* 0x000fe20008000000 */
[----:B------:R-:W-:Y:S05]  /*1820*/  BRA.U !UP0, `(.L_x_198) ;  /* 0xfffffff908d07547 */ /* 0x000fea000b83ffff */
[----:B------:R-:W-:-:S05]  /*1830*/  UMOV UR8, UR10 ;  /* 0x0000000a00087c82 */ /* 0x000fca0008000000 */
.L_x_195:
[----:B------:R-:W-:-:S09]  /*1840*/  UISETP.GE.AND UP0, UPT, UR8, UR7, UPT ;  /* 0x000000070800728c */ /* 0x000fd2000bf06270 */
[----:B------:R-:W-:Y:S05]  /*1850*/  BRA.U UP0, `(.L_x_199) ;  /* 0x0000000100b87547 */ /* 0x000fea000b800000 */
[----:B------:R-:W-:Y:S02]  /*1860*/  UIADD3 UR4, UPT, UPT, UR7, -UR8, URZ ;  /* 0x8000000807047290 */ /* 0x000fe4000fffe0ff */
[----:B------:R-:W-:Y:S02]  /*1870*/  UIADD3 UR6, UPT, UPT, -UR7, UR8, URZ ;  /* 0x0000000807067290 */ /* 0x000fe4000fffe1ff */
[----:B------:R-:W-:Y:S02]  /*1880*/  ULOP3.LUT UP1, UR4, UR4, 0x3, URZ, 0xc0, !UPT ;  /* 0x0000000304047892 */ /* 0x000fe4000f82c0ff */
[----:B------:R-:W-:-:S07]  /*1890*/  UISETP.GT.U32.AND UP0, UPT, UR6, -0x4, UPT ;  /* 0xfffffffc0600788c */ /* 0x000fce000bf04070 */
[----:B------:R-:W-:Y:S05]  /*18a0*/  BRA.U !UP1, `(.L_x_200) ;  /* 0x0000000109287547 */ /* 0x000fea000b800000 */
[----:B------:R-:W-:-:S12]  /*18b0*/  UIADD3 UR4, UPT, UPT, -UR4, URZ, URZ ;  /* 0x000000ff04047290 */ /* 0x000fd8000fffe1ff */
.L_x_201:
[----:B-12---:R-:W2:Y:S04]  /*18c0*/  LDG.E R15, desc[UR12][R2.64] ;  /* 0x0000000c020f7981 */ /* 0x006ea8000c1e1900 */
[----:B0-----:R-:W5:Y:S01]  /*18d0*/  LDG.E.64 R12, desc[UR12][R8.64] ;  /* 0x0000000c080c7981 */ /* 0x001f62000c1e1b00 */
[----:B------:R-:W-:-:S04]  /*18e0*/  UIADD3 UR4, UPT, UPT, UR4, 0x1, URZ ;  /* 0x0000000104047890 */ /* 0x000fc8000fffe0ff */
[----:B------:R-:W-:Y:S01]  /*18f0*/  UISETP.NE.AND UP1, UPT, UR4, URZ, UPT ;  /* 0x000000ff0400728c */ /* 0x000fe2000bf25270 */
[----:B--2---:R-:W-:Y:S01]  /*1900*/  IMAD R15, R15, UR8, R0 ;  /* 0x000000080f0f7c24 */ /* 0x004fe2000f8e0200 */
[----:B------:R-:W-:-:S03]  /*1910*/  UIADD3 UR8, UPT, UPT, UR8, 0x1, URZ ;  /* 0x0000000108087890 */ /* 0x000fc6000fffe0ff */
[----:B-----5:R-:W-:-:S05]  /*1920*/  IMAD.WIDE R12, R15, 0x8, R12 ;  /* 0x000000080f0c7825 */ /* 0x020fca00078e020c */
[----:B------:R0:W-:Y:S01]  /*1930*/  STG.E.64 desc[UR12][R12.64], R10 ;  /* 0x0000000a0c007986 */ /* 0x0001e2000c101b0c */
[----:B------:R-:W-:Y:S05]  /*1940*/  BRA.U UP1, `(.L_x_201) ;  /* 0xfffffffd01dc7547 */ /* 0x000fea000b83ffff */
.L_x_200:
[----:B------:R-:W-:Y:S05]  /*1950*/  BRA.U UP0, `(.L_x_199) ;  /* 0x0000000100787547 */ /* 0x000fea000b800000 */
[----:B------:R-:W-:Y:S02]  /*1960*/  UIADD3 UR4, UPT, UPT, -UR7, UR8, URZ ;  /* 0x0000000807047290 */ /* 0x000fe4000fffe1ff */
[----:B------:R-:W-:-:S12]  /*1970*/  UIADD3 UR8, UPT, UPT, UR8, 0x1, URZ ;  /* 0x0000000108087890 */ /* 0x000fd8000fffe0ff */
.L_x_202:
[----:B-12---:R-:W2:Y:S04]  /*1980*/  LDG.E R15, desc[UR12][R2.64] ;  /* 0x0000000c020f7981 */ /* 0x006ea8000c1e1900 */
[----:B0-----:R-:W5:Y:S01]  /*1990*/  LDG.E.64 R12, desc[UR12][R8.64] ;  /* 0x0000000c080c7981 */ /* 0x001f62000c1e1b00 */
[----:B------:R-:W-:-:S06]  /*19a0*/  UIADD3 UR6, UPT, UPT, UR8, -0x1, URZ ;  /* 0xffffffff08067890 */ /* 0x000fcc000fffe0ff */
[----:B--2---:R-:W-:-:S04]  /*19b0*/  IMAD R15, R15, UR6, R0 ;  /* 0x000000060f0f7c24 */ /* 0x004fc8000f8e0200 */
[----:B-----5:R-:W-:-:S05]  /*19c0*/  IMAD.WIDE R12, R15, 0x8, R12 ;  /* 0x000000080f0c7825 */ /* 0x020fca00078e020c */
[----:B------:R0:W-:Y:S04]  /*19d0*/  STG.E.64 desc[UR12][R12.64], R10 ;  /* 0x0000000a0c007986 */ /* 0x0001e8000c101b0c */
[----:B------:R-:W2:Y:S04]  /*19e0*/  LDG.E R17, desc[UR12][R2.64] ;  /* 0x0000000c02117981 */ /* 0x000ea8000c1e1900 */
[----:B------:R-:W5:Y:S01]  /*19f0*/  LDG.E.64 R14, desc[UR12][R8.64] ;  /* 0x0000000c080e7981 */ /* 0x000f62000c1e1b00 */
[----:B--2---:R-:W-:-:S04]  /*1a00*/  IMAD R17, R17, UR8, R0 ;  /* 0x0000000811117c24 */ /* 0x004fc8000f8e0200 */
[----:B-----5:R-:W-:-:S05]  /*1a10*/  IMAD.WIDE R14, R17, 0x8, R14 ;  /* 0x00000008110e7825 */ /* 0x020fca00078e020e */
[----:B------:R1:W-:Y:S04]  /*1a20*/  STG.E.64 desc[UR12][R14.64], R10 ;  /* 0x0000000a0e007986 */ /* 0x0003e8000c101b0c */
[----:B---34-:R-:W2:Y:S04]  /*1a30*/  LDG.E R18, desc[UR12][R2.64] ;  /* 0x0000000c02127981 */ /* 0x018ea8000c1e1900 */
[----:B------:R-:W3:Y:S01]  /*1a40*/  LDG.E.64 R16, desc[UR12][R8.64] ;  /* 0x0000000c08107981 */ /* 0x000ee2000c1e1b00 */
[----:B--2---:R-:W-:-:S05]  /*1a50*/  IMAD R19, R18, UR8, R18 ;  /* 0x0000000812137c24 */ /* 0x004fca000f8e0212 */
[----:B------:R-:W-:-:S05]  /*1a60*/  IADD3 R19, PT, PT, R0, R19, RZ ;  /* 0x0000001300137210 */ /* 0x000fca0007ffe0ff */
[----:B---3--:R-:W-:-:S05]  /*1a70*/  IMAD.WIDE R16, R19, 0x8, R16 ;  /* 0x0000000813107825 */ /* 0x008fca00078e0210 */
[----:B------:R1:W-:Y:S04]  /*1a80*/  STG.E.64 desc[UR12][R16.64], R10 ;  /* 0x0000000a10007986 */ /* 0x0003e8000c101b0c */
[----:B------:R-:W2:Y:S04]  /*1a90*/  LDG.E R19, desc[UR12][R2.64] ;  /* 0x0000000c02137981 */ /* 0x000ea8000c1e1900 */
[----:B0-----:R-:W3:Y:S01]  /*1aa0*/  LDG.E.64 R12, desc[UR12][R8.64] ;  /* 0x0000000c080c7981 */ /* 0x001ee2000c1e1b00 */
[----:B------:R-:W-:Y:S02]  /*1ab0*/  UIADD3 UR6, UPT, UPT, UR8, 0x2, URZ ;  /* 0x0000000208067890 */ /* 0x000fe4000fffe0ff */
[----:B------:R-:W-:-:S02]  /*1ac0*/  UIADD3 UR4, UPT, UPT, UR4, 0x4, URZ ;  /* 0x0000000404047890 */ /* 0x000fc4000fffe0ff */
[----:B------:R-:W-:Y:S02]  /*1ad0*/  UIADD3 UR8, UPT, UPT, UR8, 0x4, URZ ;  /* 0x0000000408087890 */ /* 0x000fe4000fffe0ff */
[----:B------:R-:W-:Y:S01]  /*1ae0*/  UISETP.NE.AND UP0, UPT, UR4, URZ, UPT ;  /* 0x000000ff0400728c */ /* 0x000fe2000bf05270 */
[----:B--2---:R-:W-:-:S04]  /*1af0*/  IMAD R19, R19, UR6, R0 ;  /* 0x0000000613137c24 */ /* 0x004fc8000f8e0200 */
[----:B---3--:R-:W-:-:S05]  /*1b00*/  IMAD.WIDE R12, R19, 0x8, R12 ;  /* 0x00000008130c7825 */ /* 0x008fca00078e020c */
[----:B------:R1:W-:Y:S01]  /*1b10*/  STG.E.64 desc[UR12][R12.64], R10 ;  /* 0x0000000a0c007986 */ /* 0x0003e2000c101b0c */
[----:B------:R-:W-:Y:S05]  /*1b20*/  BRA.U UP0, `(.L_x_202) ;  /* 0xfffffffd00947547 */ /* 0x000fea000b83ffff */
[----:B------:R-:W-:-:S05]  /*1b30*/  UMOV UR8, UR7 ;  /* 0x0000000700087c82 */ /* 0x000fca0008000000 */
.L_x_199:
[----:B------:R-:W-:-:S06]  /*1b40*/  UISETP.GE.AND UP0, UPT, UR8, UR5, UPT ;  /* 0x000000050800728c */ /* 0x000fcc000bf06270 */
[----:B------:R-:W-:-:S13]  /*1b50*/  PLOP3.LUT P0, PT, PT, PT, UP0, 0x80, 0x8 ;  /* 0x000000000008781c */ /* 0x000fda0003f0f008 */
[----:B------:R-:W-:Y:S05]  /*1b60*/  @P0 EXIT ;  /* 0x000000000000094d */ /* 0x000fea0003800000 */
[----:B------:R-:W-:-:S04]  /*1b70*/  UIADD3 UR4, UPT, UPT, UR5, -UR8, URZ ;  /* 0x8000000805047290 */ /* 0x000fc8000fffe0ff */
[----:B------:R-:W-:-:S03]  /*1b80*/  ULOP3.LUT UP0, UR7, UR4, 0x3, URZ, 0xc0, !UPT ;  /* 0x0000000304077892 */ /* 0x000fc6000f80c0ff */
[----:B------:R-:W-:-:S06]  /*1b90*/  UMOV UR4, UR8 ;  /* 0x0000000800047c82 */ /* 0x000fcc0008000000 */
[----:B------:R-:W-:Y:S05]  /*1ba0*/  BRA.U !UP0, `(.L_x_203) ;  /* 0x0000000108647547 */ /* 0x000fea000b800000 */
[----:B------:R-:W5:Y:S01]  /*1bb0*/  LDCU UR6, c[0x0][0x3b8] ;  /* 0x00007700ff0677ac */ /* 0x000f620008000800 */
[----:B------:R-:W-:Y:S02]  /*1bc0*/  UIADD3 UR4, UPT, UPT, UR8, -0x1, URZ ;  /* 0xffffffff08047890 */ /* 0x000fe4000fffe0ff */
[----:B------:R-:W-:Y:S02]  /*1bd0*/  UIADD3 UR7, UPT, UPT, -UR7, URZ, URZ ;  /* 0x000000ff07077290 */ /* 0x000fe4000fffe1ff */
[----:B-----5:R-:W-:-:S12]  /*1be0*/  UIADD3 UR6, UPT, UPT, UR8, -UR6, URZ ;  /* 0x8000000608067290 */ /* 0x020fd8000fffe0ff */
.L_x_204:
[----:B012---:R-:W2:Y:S04]  /*1bf0*/  LDG.E R15, desc[UR12][R6.64] ;  /* 0x0000000c060f7981 */ /* 0x007ea8000c1e1900 */
[----:B0-----:R-:W5:Y:S01]  /*1c00*/  LDG.E.64 R12, desc[UR12][R4.64] ;  /* 0x0000000c040c7981 */ /* 0x001f62000c1e1b00 */
[----:B------:R-:W-:-:S03]  /*1c10*/  UIADD3 UR9, UPT, UPT, UR6, -0x1, URZ ;  /* 0xffffffff06097890 */ /* 0x000fc6000fffe0ff */
[----:B------:R-:W3:Y:S03]  /*1c20*/  LDG.E R16, desc[UR12][R2.64] ;  /* 0x0000000c02107981 */ /* 0x000ee6000c1e1900 */
[----:B--2---:R-:W-:-:S04]  /*1c30*/  IMAD R15, R15, UR9, R0 ;  /* 0x000000090f0f7c24 */ /* 0x004fc8000f8e0200 */
[----:B-----5:R-:W-:Y:S02]  /*1c40*/  IMAD.WIDE R12, R15, 0x8, R12 ;  /* 0x000000080f0c7825 */ /* 0x020fe400078e020c */
[----:B------:R-:W2:Y:S04]  /*1c50*/  LDG.E.64 R14, desc[UR12][R8.64] ;  /* 0x0000000c080e7981 */ /* 0x000ea8000c1e1b00 */
[----:B------:R-:W4:Y:S01]  /*1c60*/  LDG.E.64 R12, desc[UR12][R12.64] ;  /* 0x0000000c0c0c7981 */ /* 0x000f22000c1e1b00 */
[----:B---3--:R-:W-:-:S05]  /*1c70*/  IMAD R17, R16, UR4, R16 ;  /* 0x0000000410117c24 */ /* 0x008fca000f8e0210 */
[----:B------:R-:W-:Y:S01]  /*1c80*/  IADD3 R17, PT, PT, R0, R17, RZ ;  /* 0x0000001100117210 */ /* 0x000fe20007ffe0ff */
[----:B------:R-:W-:-:S04]  /*1c90*/  UIADD3 UR7, UPT, UPT, UR7, 0x1, URZ ;  /* 0x0000000107077890 */ /* 0x000fc8000fffe0ff */
[----:B------:R-:W-:Y:S02]  /*1ca0*/  UISETP.NE.AND UP0, UPT, UR7, URZ, UPT ;  /* 0x000000ff0700728c */ /* 0x000fe4000bf05270 */
[----:B------:R-:W-:Y:S02]  /*1cb0*/  UIADD3 UR9, UPT, UPT, UR4, 0x1, URZ ;  /* 0x0000000104097890 */ /* 0x000fe4000fffe0ff */
[----:B------:R-:W-:Y:S01]  /*1cc0*/  UMOV UR10, UR4 ;  /* 0x00000004000a7c82 */ /* 0x000fe20008000000 */
[----:B------:R-:W-:-:S04]  /*1cd0*/  UIADD3 UR6, UPT, UPT, UR6, 0x1, URZ ;  /* 0x0000000106067890 */ /* 0x000fc8000fffe0ff */
[----:B------:R-:W-:Y:S01]  /*1ce0*/  UMOV UR4, UR9 ;  /* 0x0000000900047c82 */ /* 0x000fe20008000000 */
[----:B--2---:R-:W-:Y:S01]  /*1cf0*/  IMAD.WIDE R14, R17, 0x8, R14 ;  /* 0x00000008110e7825 */ /* 0x004fe200078e020e */
[----:B----4-:R-:W-:-:S07]  /*1d00*/  DADD R10, -R12, R10 ;  /* 0x000000000c0a7229 */ /* 0x010fce000000010a */
[----:B------:R0:W-:Y:S01]  /*1d10*/  STG.E.64 desc[UR12][R14.64], R10 ;  /* 0x0000000a0e007986 */ /* 0x0001e2000c101b0c */
[----:B------:R-:W-:Y:S05]  /*1d20*/  BRA.U UP0, `(.L_x_204) ;  /* 0xfffffffd00b07547 */ /* 0x000fea000b83ffff */
[----:B------:R-:W-:-:S12]  /*1d30*/  UIADD3 UR4, UPT, UPT, UR10, 0x2, URZ ;  /* 0x000000020a047890 */ /* 0x000fd8000fffe0ff */
.L_x_203:
[----:B------:R-:W-:-:S04]  /*1d40*/  UIADD3 UR6, UPT, UPT, -UR5, UR8, URZ ;  /* 0x0000000805067290 */ /* 0x000fc8000fffe1ff */
[----:B------:R-:W-:-:S06]  /*1d50*/  UISETP.GT.U32.AND UP0, UPT, UR6, -0x4, UPT ;  /* 0xfffffffc0600788c */ /* 0x000fcc000bf04070 */
[----:B------:R-:W-:-:S13]  /*1d60*/  PLOP3.LUT P0, PT, PT, PT, UP0, 0x80, 0x8 ;  /* 0x000000000008781c */ /* 0x000fda0003f0f008 */
[----:B------:R-:W-:Y:S05]  /*1d70*/  @P0 EXIT ;  /* 0x000000000000094d */ /* 0x000fea0003800000 */
[----:B------:R-:W5:Y:S01]  /*1d80*/  LDCU UR6, c[0x0][0x3b8] ;  /* 0x00007700ff0677ac */ /* 0x000f620008000800 */
[----:B------:R-:W-:Y:S02]  /*1d90*/  UIADD3 UR5, UPT, UPT, -UR5, UR4, URZ ;  /* 0x0000000405057290 */ /* 0x000fe4000fffe1ff */
[----:B------:R-:W-:Y:S02]  /*1da0*/  UIADD3 UR7, UPT, UPT, UR4, 0x1, URZ ;  /* 0x0000000104077890 */ /* 0x000fe4000fffe0ff */
[----:B-----5:R-:W-:-:S12]  /*1db0*/  UIADD3 UR4, UPT, UPT, UR4, 0x2, -UR6 ;  /* 0x0000000204047890 */ /* 0x020fd8000fffe806 */
.L_x_205:
[----:B012---:R-:W2:Y:S04]  /*1dc0*/  LDG.E R15, desc[UR12][R6.64] ;  /* 0x0000000c060f7981 */ /* 0x007ea8000c1e1900 */
[----:B------:R-:W5:Y:S01]  /*1dd0*/  LDG.E.64 R12, desc[UR12][R4.64] ;  /* 0x0000000c040c7981 */ /* 0x000f62000c1e1b00 */
[----:B------:R-:W-:-:S03]  /*1de0*/  UIADD3 UR6, UPT, UPT, UR4, -0x3, URZ ;  /* 0xfffffffd04067890 */ /* 0x000fc6000fffe0ff */
[----:B------:R-:W3:Y:S03]  /*1df0*/  LDG.E R17, desc[UR12][R2.64] ;  /* 0x0000000c02117981 */ /* 0x000ee6000c1e1900 */
[----:B--2---:R-:W-:-:S04]  /*1e00*/  IMAD R15, R15, UR6, R0 ;  /* 0x000000060f0f7c24 */ /* 0x004fc8000f8e0200 */
[----:B-----5:R-:W-:Y:S02]  /*1e10*/  IMAD.WIDE R12, R15, 0x8, R12 ;  /* 0x000000080f0c7825 */ /* 0x020fe400078e020c */
[----:B------:R-:W2:Y:S04]  /*1e20*/  LDG.E.64 R14, desc[UR12][R8.64] ;  /* 0x0000000c080e7981 */ /* 0x000ea8000c1e1b00 */
[----:B------:R-:W4:Y:S01]  /*1e30*/  LDG.E.64 R12, desc[UR12][R12.64] ;  /* 0x0000000c0c0c7981 */ /* 0x000f22000c1e1b00 */
[----:B------:R-:W-:-:S06]  /*1e40*/  UIADD3 UR6, UPT, UPT, UR7, -0x1, URZ ;  /* 0xffffffff07067890 */ /* 0x000fcc000fffe0ff */
[----:B---3--:R-:W-:-:S04]  /*1e50*/  IMAD R17, R17, UR6, R0 ;  /* 0x0000000611117c24 */ /* 0x008fc8000f8e0200 */
[----:B--2---:R-:W-:Y:S01]  /*1e60*/  IMAD.WIDE R14, R17, 0x8, R14 ;  /* 0x00000008110e7825 */ /* 0x004fe200078e020e */
[----:B----4-:R-:W-:-:S07]  /*1e70*/  DADD R10, -R12, R10 ;  /* 0x000000000c0a7229 */ /* 0x010fce000000010a */
[----:B------:R0:W-:Y:S04]  /*1e80*/  STG.E.64 desc[UR12][R14.64], R10 ;  /* 0x0000000a0e007986 */ /* 0x0001e8000c101b0c */
[----:B------:R-:W2:Y:S04]  /*1e90*/  LDG.E R19, desc[UR12][R6.64] ;  /* 0x0000000c06137981 */ /* 0x000ea8000c1e1900 */
[----:B------:R-:W3:Y:S01]  /*1ea0*/  LDG.E.64 R16, desc[UR12][R4.64] ;  /* 0x0000000c04107981 */ /* 0x000ee2000c1e1b00 */
[----:B------:R-:W-:-:S03]  /*1eb0*/  UIADD3 UR6, UPT, UPT, UR4, -0x2, URZ ;  /* 0xfffffffe04067890 */ /* 0x000fc6000fffe0ff */
[----:B------:R-:W4:Y:S03]  /*1ec0*/  LDG.E R21, desc[UR12][R2.64] ;  /* 0x0000000c02157981 */ /* 0x000f26000c1e1900 */
[----:B--2---:R-:W-:-:S04]  /*1ed0*/  IMAD R19, R19, UR6, R0 ;  /* 0x0000000613137c24 */ /* 0x004fc8000f8e0200 */
[----:B---3--:R-:W-:Y:S02]  /*1ee0*/  IMAD.WIDE R16, R19, 0x8, R16 ;  /* 0x0000000813107825 */ /* 0x008fe400078e0210 */
[----:B------:R-:W2:Y:S04]  /*1ef0*/  LDG.E.64 R18, desc[UR12][R8.64] ;  /* 0x0000000c08127981 */ /* 0x000ea8000c1e1b00 */
[----:B------:R-:W3:Y:S01]  /*1f00*/  LDG.E.64 R12, desc[UR12][R16.64] ;  /* 0x0000000c100c7981 */ /* 0x000ee2000c1e1b00 */
[----:B----4-:R-:W-:-:S04]  /*1f10*/  IMAD R21, R21, UR7, R0 ;  /* 0x0000000715157c24 */ /* 0x010fc8000f8e0200 */
[----:B--2---:R-:W-:Y:S01]  /*1f20*/  IMAD.WIDE R18, R21, 0x8, R18 ;  /* 0x0000000815127825 */ /* 0x004fe200078e0212 */
[----:B---3--:R-:W-:-:S07]  /*1f30*/  DADD R12, R10, -R12 ;  /* 0x000000000a0c7229 */ /* 0x008fce000000080c */
[----:B------:R1:W-:Y:S04]  /*1f40*/  STG.E.64 desc[UR12][R18.64], R12 ;  /* 0x0000000c12007986 */ /* 0x0003e8000c101b0c */
[----:B0-----:R-:W2:Y:S04]  /*1f50*/  LDG.E R14, desc[UR12][R6.64] ;  /* 0x0000000c060e7981 */ /* 0x001ea8000c1e1900 */
[----:B------:R-:W3:Y:S04]  /*1f60*/  LDG.E.64 R10, desc[UR12][R4.64] ;  /* 0x0000000c040a7981 */ /* 0x000ee8000c1e1b00 */
[----:B------:R-:W4:Y:S01]  /*1f70*/  LDG.E R20, desc[UR12][R2.64] ;  /* 0x0000000c02147981 */ /* 0x000f22000c1e1900 */
[----:B--2---:R-:W-:-:S05]  /*1f80*/  IMAD R15, R14, UR6, R14 ;  /* 0x000000060e0f7c24 */ /* 0x004fca000f8e020e */
[----:B------:R-:W-:-:S05]  /*1f90*/  IADD3 R15, PT, PT, R0, R15, RZ ;  /* 0x0000000f000f7210 */ /* 0x000fca0007ffe0ff */
[----:B---3--:R-:W-:Y:S02]  /*1fa0*/  IMAD.WIDE R10, R15, 0x8, R10 ;  /* 0x000000080f0a7825 */ /* 0x008fe400078e020a */
[----:B------:R-:W2:Y:S04]  /*1fb0*/  LDG.E.64 R14, desc[UR12][R8.64] ;  /* 0x0000000c080e7981 */ /* 0x000ea8000c1e1b00 */
[----:B------:R-:W1:Y:S01]  /*1fc0*/  LDG.E.64 R10, desc[UR12][R10.64] ;  /* 0x0000000c0a0a7981 */ /* 0x000e62000c1e1b00 */
[----:B----4-:R-:W-:-:S05]  /*1fd0*/  IMAD R17, R20, UR7, R20 ;  /* 0x0000000714117c24 */ /* 0x010fca000f8e0214 */
[----:B------:R-:W-:-:S05]  /*1fe0*/  IADD3 R17, PT, PT, R0, R17, RZ ;  /* 0x0000001100117210 */ /* 0x000fca0007ffe0ff */
[----:B--2---:R-:W-:Y:S01]  /*1ff0*/  IMAD.WIDE R14, R17, 0x8, R14 ;  /* 0x00000008110e7825 */ /* 0x004fe200078e020e */
[----:B-1----:R-:W-:-:S07]  /*2000*/  DADD R12, R12, -R10 ;  /* 0x000000000c0c7229 */ /* 0x002fce000000080a */
[----:B------:R0:W-:Y:S04]  /*2010*/  STG.E.64 desc[UR12][R14.64], R12 ;  /* 0x0000000c0e007986 */ /* 0x0001e8000c101b0c */
[----:B------:R-:W2:Y:S04]  /*2020*/  LDG.E R19, desc[UR12][R6.64] ;  /* 0x0000000c06137981 */ /* 0x000ea8000c1e1900 */
[----:B------:R-:W3:Y:S04]  /*2030*/  LDG.E.64 R16, desc[UR12][R4.64] ;  /* 0x0000000c04107981 */ /* 0x000ee8000c1e1b00 */
[----:B------:R-:W4:Y:S01]  /*2040*/  LDG.E R11, desc[UR12][R2.64] ;  /* 0x0000000c020b7981 */ /* 0x000f22000c1e1900 */
[----:B--2---:R-:W-:-:S04]  /*2050*/  IMAD R19, R19, UR4, R0 ;  /* 0x0000000413137c24 */ /* 0x004fc8000f8e0200 */
[----:B---3--:R-:W-:Y:S02]  /*2060*/  IMAD.WIDE R16, R19, 0x8, R16 ;  /* 0x0000000813107825 */ /* 0x008fe400078e0210 */
[----:B------:R-:W2:Y:S04]  /*2070*/  LDG.E.64 R18, desc[UR12][R8.64] ;  /* 0x0000000c08127981 */ /* 0x000ea8000c1e1b00 */
[----:B------:R-:W3:Y:S01]  /*2080*/  LDG.E.64 R16, desc[UR12][R16.64] ;  /* 0x0000000c10107981 */ /* 0x000ee2000c1e1b00 */
[----:B------:R-:W-:-:S06]  /*2090*/  UIADD3 UR6, UPT, UPT, UR7, 0x2, URZ ;  /* 0x0000000207067890 */ /* 0x000fcc000fffe0ff */
[----:B----4-:R-:W-:Y:S01]  /*20a0*/  IMAD R21, R11, UR6, R0 ;  /* 0x000000060b157c24 */ /* 0x010fe2000f8e0200 */
[----:B------:R-:W-:-:S04]  /*20b0*/  UIADD3 UR5, UPT, UPT, UR5, 0x4, URZ ;  /* 0x0000000405057890 */ /* 0x000fc8000fffe0ff */
[----:B------:R-:W-:Y:S02]  /*20c0*/  UISETP.NE.AND UP0, UPT, UR5, URZ, UPT ;  /* 0x000000ff0500728c */ /* 0x000fe4000bf05270 */
[----:B------:R-:W-:Y:S02]  /*20d0*/  UIADD3 UR7, UPT, UPT, UR7, 0x4, URZ ;  /* 0x0000000407077890 */ /* 0x000fe4000fffe0ff */
[----:B------:R-:W-:Y:S01]  /*20e0*/  UIADD3 UR4, UPT, UPT, UR4, 0x4, URZ ;  /* 0x0000000404047890 */ /* 0x000fe2000fffe0ff */
[----:B--2---:R-:W-:Y:S01]  /*20f0*/  IMAD.WIDE R18, R21, 0x8, R18 ;  /* 0x0000000815127825 */ /* 0x004fe200078e0212 */
[----:B---3--:R-:W-:-:S07]  /*2100*/  DADD R10, R12, -R16 ;  /* 0x000000000c0a7229 */ /* 0x008fce0000000810 */
[----:B------:R0:W-:Y:S01]  /*2110*/  STG.E.64 desc[UR12][R18.64], R10 ;  /* 0x0000000a12007986 */ /* 0x0001e2000c101b0c */
[----:B------:R-:W-:Y:S05]  /*2120*/  BRA.U UP0, `(.L_x_205) ;  /* 0xfffffffd00247547 */ /* 0x000fea000b83ffff */
[----:B------:R-:W-:Y:S05]  /*2130*/  EXIT ;  /* 0x000000000000794d */ /* 0x000fea0003800000 */
.L_x_206:
        /* <DEDUP_REMOVED lines=12> */
.L_x_251:


//--------------------- .text.batchGrad           --------------------------
	.section	.text.batchGrad,"ax",@progbits
	.align	128
        .global         batchGrad
        .type           batchGrad,@function
        .size           batchGrad,(.L_x_244 - batchGrad)
        .other          batchGrad,@"STO_CUDA_ENTRY STV_DEFAULT"
batchGrad:
.text.batchGrad:
[----:B------:R-:W-:Y:S08]  /*0000*/  LDC R1, c[0x0][0x37c] ;  /* 0x0000df00ff017b82 */ /* 0x000ff00000000800 */
[----:B------:R-:W0:Y:S01]  /*0010*/  LDC.64 R6, c[0x0][0x3e0] ;  /* 0x0000f800ff067b82 */ /* 0x000e220000000a00 */
[----:B------:R-:W0:Y:S02]  /*0020*/  LDCU.64 UR4, c[0x0][0x358] ;  /* 0x00006b00ff0477ac */ /* 0x000e240008000a00 */
[----:B0-----:R-:W2:Y:S04]  /*0030*/  LDG.E R0, desc[UR4][R6.64+0x4] ;  /* 0x0000040406007981 */ /* 0x001ea8000c1e1900 */
[----:B------:R-:W3:Y:S01]  /*0040*/  LDG.E R3, desc[UR4][R6.64] ;  /* 0x0000000406037981 */ /* 0x000ee2000c1e1900 */
[----:B------:R-:W0:Y:S01]  /*0050*/  S2UR UR6, SR_CTAID.Y ;  /* 0x00000000000679c3 */ /* 0x000e220000002600 */
[----:B------:R-:W0:Y:S01]  /*0060*/  S2R R5, SR_TID.Y ;  /* 0x0000000000057919 */ /* 0x000e220000002200 */
[----:B------:R-:W1:Y:S06]  /*0070*/  S2R R9, SR_TID.X ;  /* 0x0000000000097919 */ /* 0x000e6c0000002100 */
[----:B------:R-:W0:Y:S01]  /*0080*/  LDC R2, c[0x0][0x364] ;  /* 0x0000d900ff027b82 */ /* 0x000e220000000800 */
[----:B------:R-:W4:Y:S07]  /*0090*/  S2R R11, SR_TID.Z ;  /* 0x00000000000b7919 */ /* 0x000f2e0000002300 */
[----:B------:R-:W1:Y:S08]  /*00a0*/  LDC R4, c[0x0][0x360] ;  /* 0x0000d800ff047b82 */ /* 0x000e700000000800 */
[----:B------:R-:W1:Y:S08]  /*00b0*/  S2UR UR7, SR_CTAID.X ;  /* 0x00000000000779c3 */ /* 0x000e700000002500 */
[----:B------:R-:W4:Y:S01]  /*00c0*/  S2UR UR8, SR_CTAID.Z ;  /* 0x00000000000879c3 */ /* 0x000f220000002700 */
[----:B0-----:R-:W-:-:S07]  /*00d0*/  IMAD R2, R2, UR6, R5 ;  /* 0x0000000602027c24 */ /* 0x001fce000f8e0205 */
[----:B------:R-:W4:Y:S01]  /*00e0*/  LDC R8, c[0x0][0x368] ;  /* 0x0000da00ff087b82 */ /* 0x000f220000000800 */
[----:B-1----:R-:W-:Y:S01]  /*00f0*/  IMAD R5, R4, UR7, R9 ;  /* 0x0000000704057c24 */ /* 0x002fe2000f8e0209 */
        /* <DEDUP_REMOVED lines=34> */
[----:B------:R-:W0:Y:S01]  /*0320*/  LDCU.64 UR6, c[0x0][0x390] ;  /* 0x00007200ff0677ac */ /* 0x000e220008000a00 */
[----:B------:R-:W-:Y:S01]  /*0330*/  IADD3 R10, PT, PT, -R4, RZ, RZ ;  /* 0x000000ff040a7210 */ /* 0x000fe20007ffe1ff */
[----:B------:R-:W1:Y:S01]  /*0340*/  LDC.64 R6, c[0x0][0x380] ;  /* 0x0000e000ff067b82 */ /* 0x000e620000000a00 */
[----:B------:R-:W-:Y:S03]  /*0350*/  BSSY.RECONVERGENT B0, `(.L_x_207) ;  /* 0x0000060000007945 */ /* 0x000fe60003800200 */
[----:B------:R-:W-:-:S04]  /*0360*/  IMAD R5, R0, R10, R5 ;  /* 0x0000000a00057224 */ /* 0x000fc800078e0205 */
[----:B------:R-:W2:Y:S01]  /*0370*/  LDC.64 R8, c[0x0][0x388] ;  /* 0x0000e200ff087b82 */ /* 0x000ea20000000a00 */
[----:B------:R-:W-:Y:S01]  /*0380*/  ISETP.NE.AND P0, PT, R5, RZ, PT ;  /* 0x000000ff0500720c */ /* 0x000fe20003f05270 */
[C---:B0-----:R-:W-:Y:S02]  /*0390*/  IMAD R26, R4.reuse, UR6, RZ ;  /* 0x00000006041a7c24 */ /* 0x041fe4000f8e02ff */
[----:B------:R-:W-:-:S03]  /*03a0*/  IMAD R24, R4, UR7, RZ ;  /* 0x0000000704187c24 */ /* 0x000fc6000f8e02ff */
[C---:B------:R-:W-:Y:S01]  /*03b0*/  IADD3 R13, PT, PT, R3.reuse, R26, RZ ;  /* 0x0000001a030d7210 */ /* 0x040fe20007ffe0ff */
[----:B------:R-:W-:-:S04]  /*03c0*/  IMAD.IADD R11, R3, 0x1, R24 ;  /* 0x00000001030b7824 */ /* 0x000fc800078e0218 */
[----:B-1----:R-:W-:-:S04]  /*03d0*/  IMAD.WIDE R6, R11, 0x8, R6 ;  /* 0x000000080b067825 */ /* 0x002fc800078e0206 */
[----:B--2---:R-:W-:Y:S01]  /*03e0*/  IMAD.WIDE R8, R13, 0x4, R8 ;  /* 0x000000040d087825 */ /* 0x004fe200078e0208 */
[----:B------:R-:W-:Y:S06]  /*03f0*/  @P0 BRA `(.L_x_208) ;  /* 0x0000000000240947 */ /* 0x000fec0003800000 */
[----:B------:R-:W2:Y:S04]  /*0400*/  LDG.E R13, desc[UR4][R8.64] ;  /* 0x00000004080d7981 */ /* 0x000ea8000c1e1900 */
[----:B------:R-:W3:Y:S01]  /*0410*/  LDG.E.64 R10, desc[UR4][R6.64] ;  /* 0x00000004060a7981 */ /* 0x000ee2000c1e1b00 */
[C---:B--2---:R-:W-:Y:S02]  /*0420*/  IMAD.IADD R15, R2.reuse, 0x1, R13 ;  /* 0x00000001020f7824 */ /* 0x044fe400078e020d */
[----:B---3--:R-:W-:-:S04]  /*0430*/  IMAD.WIDE.U32 R12, R2, 0x4, R10 ;  /* 0x00000004020c7825 */ /* 0x008fc800078e000a */
[----:B------:R-:W-:Y:S02]  /*0440*/  IMAD.WIDE R10, R15, 0x4, R10 ;  /* 0x000000040f0a7825 */ /* 0x000fe400078e020a */
[----:B------:R-:W2:Y:S04]  /*0450*/  LDG.E R13, desc[UR4][R12.64] ;  /* 0x000000040c0d7981 */ /* 0x000ea8000c1e1900 */
[----:B------:R-:W2:Y:S02]  /*0460*/  LDG.E R10, desc[UR4][R10.64] ;  /* 0x000000040a0a7981 */ /* 0x000ea4000c1e1900 */
[----:B--2---:R-:W-:Y:S01]  /*0470*/  FADD R17, R10, -R13 ;  /* 0x8000000d0a117221 */ /* 0x004fe20000000000 */
[----:B------:R-:W-:Y:S06]  /*0480*/  BRA `(.L_x_209) ;  /* 0x0000000400307947 */ /* 0x000fec0003800000 */
.L_x_208:
[----:B------:R-:W-:-:S04]  /*0490*/  IADD3 R10, PT, PT, R0, -0x1, RZ ;  /* 0xffffffff000a7810 */ /* 0x000fc80007ffe0ff */
[----:B------:R-:W-:-:S13]  /*04a0*/  ISETP.NE.AND P0, PT, R5, R10, PT ;  /* 0x0000000a0500720c */ /* 0x000fda0003f05270 */
[----:B------:R-:W-:Y:S05]  /*04b0*/  @P0 BRA `(.L_x_210) ;  /* 0x0000000000280947 */ /* 0x000fea0003800000 */
[----:B------:R-:W2:Y:S04]  /*04c0*/  LDG.E R0, desc[UR4][R8.64] ;  /* 0x0000000408007981 */ /* 0x000ea8000c1e1900 */
[----:B------:R-:W3:Y:S01]  /*04d0*/  LDG.E.64 R12, desc[UR4][R6.64] ;  /* 0x00000004060c7981 */ /* 0x000ee2000c1e1b00 */
[----:B--2---:R-:W-:-:S04]  /*04e0*/  IMAD R11, R5, R0, R2 ;  /* 0x00000000050b7224 */ /* 0x004fc800078e0202 */
[C---:B------:R-:W-:Y:S02]  /*04f0*/  IMAD.IADD R15, R11.reuse, 0x1, -R0 ;  /* 0x000000010b0f7824 */ /* 0x040fe400078e0a00 */
[----:B---3--:R-:W-:-:S04]  /*0500*/  IMAD.WIDE R10, R11, 0x4, R12 ;  /* 0x000000040b0a7825 */ /* 0x008fc800078e020c */
[----:B------:R-:W-:Y:S02]  /*0510*/  IMAD.WIDE R12, R15, 0x4, R12 ;  /* 0x000000040f0c7825 */ /* 0x000fe400078e020c */
[----:B------:R-:W2:Y:S04]  /*0520*/  LDG.E R10, desc[UR4][R10.64] ;  /* 0x000000040a0a7981 */ /* 0x000ea8000c1e1900 */
[----:B------:R-:W2:Y:S02]  /*0530*/  LDG.E R13, desc[UR4][R12.64] ;  /* 0x000000040c0d7981 */ /* 0x000ea4000c1e1900 */
[----:B--2---:R-:W-:Y:S01]  /*0540*/  FADD R17, R10, -R13 ;  /* 0x8000000d0a117221 */ /* 0x004fe20000000000 */
[----:B------:R-:W-:Y:S06]  /*0550*/  BRA `(.L_x_209) ;  /* 0x0000000000fc7947 */ /* 0x000fec0003800000 */
.L_x_210:
[----:B------:R-:W-:Y:S02]  /*0560*/  IADD3 R0, PT, PT, R0, -0x2, RZ ;  /* 0xfffffffe00007810 */ /* 0x000fe40007ffe0ff */
[C---:B------:R-:W-:Y:S02]  /*0570*/  ISETP.NE.AND P1, PT, R5.reuse, 0x1, PT ;  /* 0x000000010500780c */ /* 0x040fe40003f25270 */
[----:B------:R-:W-:-:S13]  /*0580*/  ISETP.NE.AND P0, PT, R5, R0, PT ;  /* 0x000000000500720c */ /* 0x000fda0003f05270 */
[----:B------:R-:W-:Y:S05]  /*0590*/  @P0 BRA P1, `(.L_x_211) ;  /* 0x0000000000300947 */ /* 0x000fea0000800000 */
[----:B------:R-:W2:Y:S04]  /*05a0*/  LDG.E R0, desc[UR4][R8.64] ;  /* 0x0000000408007981 */ /* 0x000ea8000c1e1900 */
[----:B------:R-:W3:Y:S01]  /*05b0*/  LDG.E.64 R12, desc[UR4][R6.64] ;  /* 0x00000004060c7981 */ /* 0x000ee2000c1e1b00 */
[----:B--2---:R-:W-:-:S04]  /*05c0*/  IMAD R15, R5, R0, R2 ;  /* 0x00000000050f7224 */ /* 0x004fc800078e0202 */
[C---:B------:R-:W-:Y:S01]  /*05d0*/  IMAD.IADD R11, R0.reuse, 0x1, R15 ;  /* 0x00000001000b7824 */ /* 0x040fe200078e020f */
[----:B------:R-:W-:-:S03]  /*05e0*/  IADD3 R15, PT, PT, -R0, R15, RZ ;  /* 0x0000000f000f7210 */ /* 0x000fc60007ffe1ff */
[----:B---3--:R-:W-:-:S04]  /*05f0*/  IMAD.WIDE R10, R11, 0x4, R12 ;  /* 0x000000040b0a7825 */ /* 0x008fc800078e020c */
[----:B------:R-:W-:Y:S02]  /*0600*/  IMAD.WIDE R12, R15, 0x4, R12 ;  /* 0x000000040f0c7825 */ /* 0x000fe400078e020c */
[----:B------:R-:W2:Y:S04]  /*0610*/  LDG.E R10, desc[UR4][R10.64] ;  /* 0x000000040a0a7981 */ /* 0x000ea8000c1e1900 */
[----:B------:R-:W2:Y:S02]  /*0620*/  LDG.E R13, desc[UR4][R12.64] ;  /* 0x000000040c0d7981 */ /* 0x000ea4000c1e1900 */
[----:B--2---:R-:W-:-:S04]  /*0630*/  FADD R17, -R13, R10 ;  /* 0x0000000a0d117221 */ /* 0x004fc80000000100 */
[----:B------:R-:W-:Y:S01]  /*0640*/  FMUL R17, R17, 0.5 ;  /* 0x3f00000011117820 */ /* 0x000fe20000400000 */
[----:B------:R-:W-:Y:S06]  /*0650*/  BRA `(.L_x_209) ;  /* 0x0000000000bc7947 */ /* 0x000fec0003800000 */
.L_x_211:
[----:B------:R-:W2:Y:S04]  /*0660*/  LDG.E R29, desc[UR4][R8.64] ;  /* 0x00000004081d7981 */ /* 0x000ea8000c1e1900 */
[----:B------:R-:W3:Y:S01]  /*0670*/  LDG.E.64 R10, desc[UR4][R6.64] ;  /* 0x00000004060a7981 */ /* 0x000ee2000c1e1b00 */
[----:B--2---:R-:W-:-:S04]  /*0680*/  IMAD R0, R5, R29, R2 ;  /* 0x0000001d05007224 */ /* 0x004fc800078e0202 */
[----:B------:R-:W-:-:S04]  /*0690*/  IMAD R15, R29, -0x2, R0 ;  /* 0xfffffffe1d0f7824 */ /* 0x000fc800078e0200 */
[----:B---3--:R-:W-:-:S04]  /*06a0*/  IMAD.WIDE R14, R15, 0x4, R10 ;  /* 0x000000040f0e7825 */ /* 0x008fc800078e020a */
[C---:B------:R-:W-:Y:S01]  /*06b0*/  IMAD.IADD R13, R29.reuse, 0x1, R0 ;  /* 0x000000011d0d7824 */ /* 0x040fe200078e0200 */
[----:B------:R-:W2:Y:S01]  /*06c0*/  LDG.E R25, desc[UR4][R14.64] ;  /* 0x000000040e197981 */ /* 0x000ea2000c1e1900 */
[----:B------:R-:W-:-:S06]  /*06d0*/  IMAD.WIDE R22, R29, 0x4, R14 ;  /* 0x000000041d167825 */ /* 0x000fcc00078e020e */
[----:B------:R-:W3:Y:S01]  /*06e0*/  LDG.E R22, desc[UR4][R22.64] ;  /* 0x0000000416167981 */ /* 0x000ee2000c1e1900 */
[----:B------:R-:W-:-:S05]  /*06f0*/  IMAD.WIDE R10, R13, 0x4, R10 ;  /* 0x000000040d0a7825 */ /* 0x000fca00078e020a */
[----:B------:R0:W4:Y:S01]  /*0700*/  LDG.E R12, desc[UR4][R10.64] ;  /* 0x000000040a0c7981 */ /* 0x000122000c1e1900 */
[----:B------:R-:W-:-:S05]  /*0710*/  IMAD.WIDE R28, R29, 0x4, R10 ;  /* 0x000000041d1c7825 */ /* 0x000fca00078e020a */
[----:B------:R-:W5:Y:S01]  /*0720*/  LDG.E R0, desc[UR4][R28.64] ;  /* 0x000000041c007981 */ /* 0x000f62000c1e1900 */
[----:B------:R-:W1:Y:S01]  /*0730*/  MUFU.RCP64H R19, 12 ;  /* 0x4028000000137908 */ /* 0x000e620000001800 */
[----:B------:R-:W-:Y:S01]  /*0740*/  HFMA2 R18, -RZ, RZ, 0, 5.9604644775390625e-08 ;  /* 0x00000001ff127431 */ /* 0x000fe200000001ff */
[----:B0-----:R-:W-:Y:S01]  /*0750*/  MOV R10, 0x0 ;  /* 0x00000000000a7802 */ /* 0x001fe20000000f00 */
[----:B------:R-:W-:-:S06]  /*0760*/  IMAD.MOV.U32 R11, RZ, RZ, 0x40280000 ;  /* 0x40280000ff0b7424 */ /* 0x000fcc00078e00ff */
[----:B-1----:R-:W-:-:S08]  /*0770*/  DFMA R20, R18, -R10, 1 ;  /* 0x3ff000001214742b */ /* 0x002fd0000000080a */
[----:B------:R-:W-:-:S08]  /*0780*/  DFMA R20, R20, R20, R20 ;  /* 0x000000141414722b */ /* 0x000fd00000000014 */
[----:B------:R-:W-:-:S08]  /*0790*/  DFMA R20, R18, R20, R18 ;  /* 0x000000141214722b */ /* 0x000fd00000000012 */
[----:B------:R-:W-:-:S08]  /*07a0*/  DFMA R10, R20, -R10, 1 ;  /* 0x3ff00000140a742b */ /* 0x000fd0000000080a */
[----:B------:R-:W-:Y:S01]  /*07b0*/  DFMA R10, R20, R10, R20 ;  /* 0x0000000a140a722b */ /* 0x000fe20000000014 */
[----:B------:R-:W-:Y:S01]  /*07c0*/  BSSY.RECONVERGENT B1, `(.L_x_212) ;  /* 0x0000017000017945 */ /* 0x000fe20003800200 */
[----:B--2---:R-:W-:Y:S08]  /*07d0*/  F2F.F64.F32 R16, R25 ;  /* 0x0000001900107310 */ /* 0x004ff00000201800 */
[----:B---3--:R-:W0:Y:S08]  /*07e0*/  F2F.F64.F32 R14, R22 ;  /* 0x00000016000e7310 */ /* 0x008e300000201800 */
[----:B----4-:R-:W1:Y:S01]  /*07f0*/  F2F.F64.F32 R12, R12 ;  /* 0x0000000c000c7310 */ /* 0x010e620000201800 */
[----:B0-----:R-:W-:-:S07]  /*0800*/  DFMA R16, R14, -8, R16 ;  /* 0xc02000000e10782b */ /* 0x001fce0000000010 */
[----:B-----5:R-:W0:Y:S01]  /*0810*/  F2F.F64.F32 R14, R0 ;  /* 0x00000000000e7310 */ /* 0x020e220000201800 */
[----:B-1----:R-:W-:-:S08]  /*0820*/  DFMA R16, R12, 8, R16 ;  /* 0x402000000c10782b */ /* 0x002fd00000000010 */
[----:B0-----:R-:W-:-:S08]  /*0830*/  DADD R14, R16, -R14 ;  /* 0x00000000100e7229 */ /* 0x001fd0000000080e */
[----:B------:R-:W-:-:S08]  /*0840*/  DMUL R16, R14, R10 ;  /* 0x0000000a0e107228 */ /* 0x000fd00000000000 */
[----:B------:R-:W-:-:S08]  /*0850*/  DFMA R18, R16, -12, R14 ;  /* 0xc02800001012782b */ /* 0x000fd0000000000e */
[----:B------:R-:W-:Y:S01]  /*0860*/  DFMA R10, R10, R18, R16 ;  /* 0x000000120a0a722b */ /* 0x000fe20000000010 */
[----:B------:R-:W-:-:S09]  /*0870*/  FSETP.GEU.AND P1, PT, |R15|, 6.5827683646048100446e-37, PT ;  /* 0x036000000f00780b */ /* 0x000fd20003f2e200 */
[----:B------:R-:W-:-:S05]  /*0880*/  FFMA R12, RZ, 2.625, R11 ;  /* 0x40280000ff0c7823 */ /* 0x000fca000000000b */
[----:B------:R-:W-:-:S13]  /*0890*/  FSETP.GT.AND P0, PT, |R12|, 1.469367938527859385e-39, PT ;  /* 0x001000000c00780b */ /* 0x000fda0003f04200 */
[----:B------:R-:W-:Y:S05]  /*08a0*/  @P0 BRA P1, `(.L_x_213) ;  /* 0x0000000000200947 */ /* 0x000fea0000800000 */
[----:B------:R-:W-:Y:S01]  /*08b0*/  IMAD.MOV.U32 R10, RZ, RZ, R14 ;  /* 0x000000ffff0a7224 */ /* 0x000fe200078e000e */
[----:B------:R-:W-:Y:S01]  /*08c0*/  MOV R11, R15 ;  /* 0x0000000f000b7202 */ /* 0x000fe20000000f00 */
[----:B------:R-:W-:Y:S01]  /*08d0*/  IMAD.MOV.U32 R14, RZ, RZ, RZ ;  /* 0x000000ffff0e7224 */ /* 0x000fe200078e00ff */
[----:B------:R-:W-:Y:S02]  /*08e0*/  MOV R15, 0x40280000 ;  /* 0x40280000000f7802 */ /* 0x000fe40000000f00 */
[----:B------:R-:W-:-:S07]  /*08f0*/  MOV R0, 0x910 ;  /* 0x0000091000007802 */ /* 0x000fce0000000f00 */
[----:B------:R-:W-:Y:S05]  /*0900*/  CALL.REL.NOINC `($__internal_7_$__cuda_sm20_div_rn_f64_full) ;  /* 0x0000000c00dc7944 */ /* 0x000fea0003c00000 */
[----:B------:R-:W-:Y:S01]  /*0910*/  IMAD.MOV.U32 R10, RZ, RZ, R18 ;  /* 0x000000ffff0a7224 */ /* 0x000fe200078e0012 */
[----:B------:R-:W-:-:S07]  /*0920*/  MOV R11, R19 ;  /* 0x00000013000b7202 */ /* 0x000fce0000000f00 */
.L_x_213:
[----:B------:R-:W-:Y:S05]  /*0930*/  BSYNC.RECONVERGENT B1 ;  /* 0x0000000000017941 */ /* 0x000fea0003800200 */
.L_x_212:
[----:B------:R0:W1:Y:S02]  /*0940*/  F2F.F32.F64 R17, R10 ;  /* 0x0000000a00117310 */ /* 0x0000640000301000 */
.L_x_209:
[----:B------:R-:W-:Y:S05]  /*0950*/  BSYNC.RECONVERGENT B0 ;  /* 0x0000000000007941 */ /* 0x000fea0003800200 */
.L_x_207:
[----:B------:R-:W2:Y:S01]  /*0960*/  LDC.64 R12, c[0x0][0x3a0] ;  /* 0x0000e800ff0c7b82 */ /* 0x000ea20000000a00 */
[----:B------:R-:W3:Y:S07]  /*0970*/  LDCU.64 UR6, c[0x0][0x3a8] ;  /* 0x00007500ff0677ac */ /* 0x000eee0008000a00 */
[----:B0-----:R-:W0:Y:S01]  /*0980*/  LDC.64 R10, c[0x0][0x398] ;  /* 0x0000e600ff0a7b82 */ /* 0x001e220000000a00 */
[C-C-:B---3--:R-:W-:Y:S02]  /*0990*/  IMAD R19, R4.reuse, UR6, R3.reuse ;  /* 0x0000000604137c24 */ /* 0x148fe4000f8e0203 */
[----:B------:R-:W-:-:S02]  /*09a0*/  IMAD R15, R4, UR7, R3 ;  /* 0x00000007040f7c24 */ /* 0x000fc4000f8e0203 */
[----:B--2---:R-:W-:-:S06]  /*09b0*/  IMAD.WIDE R12, R19, 0x4, R12 ;  /* 0x00000004130c7825 */ /* 0x004fcc00078e020c */
[----:B------:R-:W2:Y:S01]  /*09c0*/  LDG.E R12, desc[UR4][R12.64] ;  /* 0x000000040c0c7981 */ /* 0x000ea2000c1e1900 */
[----:B0-----:R-:W-:-:S06]  /*09d0*/  IMAD.WIDE R10, R15, 0x8, R10 ;  /* 0x000000080f0a7825 */ /* 0x001fcc00078e020a */
[----:B------:R-:W3:Y:S01]  /*09e0*/  LDG.E.64 R10, desc[UR4][R10.64] ;  /* 0x000000040a0a7981 */ /* 0x000ee2000c1e1b00 */
[----:B------:R-:W-:Y:S01]  /*09f0*/  ISETP.NE.AND P0, PT, R2, RZ, PT ;  /* 0x000000ff0200720c */ /* 0x000fe20003f05270 */
[----:B------:R-:W-:Y:S01]  /*0a00*/  BSSY.RECONVERGENT B0, `(.L_x_214) ;  /* 0x0000053000007945 */ /* 0x000fe20003800200 */
[----:B--2---:R-:W-:-:S04]  /*0a10*/  IMAD R15, R5, R12, R2 ;  /* 0x0000000c050f7224 */ /* 0x004fc800078e0202 */
[----:B---3--:R-:W-:-:S05]  /*0a20*/  IMAD.WIDE R14, R15, 0x4, R10 ;  /* 0x000000040f0e7825 */ /* 0x008fca00078e020a */
[----:B-1----:R0:W-:Y:S02]  /*0a30*/  STG.E desc[UR4][R14.64], R17 ;  /* 0x000000110e007986 */ /* 0x0021e4000c101904 */
[----:B------:R-:W-:Y:S05]  /*0a40*/  @P0 BRA `(.L_x_215) ;  /* 0x0000000000200947 */ /* 0x000fea0003800000 */
[----:B------:R-:W2:Y:S04]  /*0a50*/  LDG.E R0, desc[UR4][R8.64] ;  /* 0x0000000408007981 */ /* 0x000ea8000c1e1900 */
[----:B------:R-:W3:Y:S01]  /*0a60*/  LDG.E.64 R10, desc[UR4][R6.64] ;  /* 0x00000004060a7981 */ /* 0x000ee2000c1e1b00 */
[----:B--2---:R-:W-:-:S04]  /*0a70*/  IMAD R13, R5, R0, RZ ;  /* 0x00000000050d7224 */ /* 0x004fc800078e02ff */
[----:B---3--:R-:W-:-:S05]  /*0a80*/  IMAD.WIDE R10, R13, 0x4, R10 ;  /* 0x000000040d0a7825 */ /* 0x008fca00078e020a */
[----:B------:R-:W0:Y:S04]  /*0a90*/  LDG.E R0, desc[UR4][R10.64+0x4] ;  /* 0x000004040a007981 */ /* 0x000e28000c1e1900 */
[----:B------:R-:W0:Y:S02]  /*0aa0*/  LDG.E R13, desc[UR4][R10.64] ;  /* 0x000000040a0d7981 */ /* 0x000e24000c1e1900 */
[----:B0-----:R-:W-:Y:S01]  /*0ab0*/  FADD R17, R0, -R13 ;  /* 0x8000000d00117221 */ /* 0x001fe20000000000 */
[----:B------:R-:W-:Y:S06]  /*0ac0*/  BRA `(.L_x_216) ;  /* 0x0000000400187947 */ /* 0x000fec0003800000 */
.L_x_215:
[----:B------:R-:W1:Y:S02]  /*0ad0*/  LDC.64 R10, c[0x0][0x3e0] ;  /* 0x0000f800ff0a7b82 */ /* 0x000e640000000a00 */
[----:B-1----:R-:W2:Y:S02]  /*0ae0*/  LDG.E R10, desc[UR4][R10.64] ;  /* 0x000000040a0a7981 */ /* 0x002ea4000c1e1900 */
[----:B--2---:R-:W-:-:S05]  /*0af0*/  VIADD R13, R10, 0xffffffff ;  /* 0xffffffff0a0d7836 */ /* 0x004fca0000000000 */
[----:B------:R-:W-:-:S13]  /*0b00*/  ISETP.NE.AND P0, PT, R2, R13, PT ;  /* 0x0000000d0200720c */ /* 0x000fda0003f05270 */
[----:B------:R-:W-:Y:S05]  /*0b10*/  @P0 BRA `(.L_x_217) ;  /* 0x0000000000200947 */ /* 0x000fea0003800000 */
[----:B------:R-:W2:Y:S04]  /*0b20*/  LDG.E R13, desc[UR4][R8.64] ;  /* 0x00000004080d7981 */ /* 0x000ea8000c1e1900 */
[----:B------:R-:W3:Y:S01]  /*0b30*/  LDG.E.64 R10, desc[UR4][R6.64] ;  /* 0x00000004060a7981 */ /* 0x000ee2000c1e1b00 */
[----:B--2---:R-:W-:-:S04]  /*0b40*/  IMAD R13, R5, R13, R2 ;  /* 0x0000000d050d7224 */ /* 0x004fc800078e0202 */
[----:B---3--:R-:W-:-:S05]  /*0b50*/  IMAD.WIDE R10, R13, 0x4, R10 ;  /* 0x000000040d0a7825 */ /* 0x008fca00078e020a */
[----:B0-----:R-:W2:Y:S04]  /*0b60*/  LDG.E R17, desc[UR4][R10.64] ;  /* 0x000000040a117981 */ /* 0x001ea8000c1e1900 */
[----:B------:R-:W2:Y:S02]  /*0b70*/  LDG.E R0, desc[UR4][R10.64+-0x4] ;  /* 0xfffffc040a007981 */ /* 0x000ea4000c1e1900 */
[----:B--2---:R-:W-:Y:S01]  /*0b80*/  FADD R17, R17, -R0 ;  /* 0x8000000011117221 */ /* 0x004fe20000000000 */
[----:B------:R-:W-:Y:S06]  /*0b90*/  BRA `(.L_x_216) ;  /* 0x0000000000e47947 */ /* 0x000fec0003800000 */
.L_x_217:
[----:B------:R-:W-:Y:S02]  /*0ba0*/  IADD3 R11, PT, PT, R10, -0x2, RZ ;  /* 0xfffffffe0a0b7810 */ /* 0x000fe40007ffe0ff */
[C---:B------:R-:W-:Y:S02]  /*0bb0*/  ISETP.NE.AND P1, PT, R2.reuse, 0x1, PT ;  /* 0x000000010200780c */ /* 0x040fe40003f25270 */
[----:B------:R-:W-:-:S13]  /*0bc0*/  ISETP.NE.AND P0, PT, R2, R11, PT ;  /* 0x0000000b0200720c */ /* 0x000fda0003f05270 */
[----:B------:R-:W-:Y:S05]  /*0bd0*/  @P0 BRA P1, `(.L_x_218) ;  /* 0x0000000000280947 */ /* 0x000fea0000800000 */
[----:B------:R-:W2:Y:S04]  /*0be0*/  LDG.E R0, desc[UR4][R8.64] ;  /* 0x0000000408007981 */ /* 0x000ea8000c1e1900 */
[----:B------:R-:W3:Y:S01]  /*0bf0*/  LDG.E.64 R10, desc[UR4][R6.64] ;  /* 0x00000004060a7981 */ /* 0x000ee2000c1e1b00 */
[----:B--2---:R-:W-:-:S04]  /*0c00*/  IMAD R0, R5, R0, R2 ;  /* 0x0000000005007224 */ /* 0x004fc800078e0202 */
[----:B------:R-:W-:-:S04]  /*0c10*/  VIADD R13, R0, 0x1 ;  /* 0x00000001000d7836 */ /* 0x000fc80000000000 */
[----:B---3--:R-:W-:-:S05]  /*0c20*/  IMAD.WIDE R10, R13, 0x4, R10 ;  /* 0x000000040d0a7825 */ /* 0x008fca00078e020a */
[----:B------:R-:W2:Y:S04]  /*0c30*/  LDG.E R0, desc[UR4][R10.64] ;  /* 0x000000040a007981 */ /* 0x000ea8000c1e1900 */
[----:B------:R-:W2:Y:S02]  /*0c40*/  LDG.E R13, desc[UR4][R10.64+-0x8] ;  /* 0xfffff8040a0d7981 */ /* 0x000ea4000c1e1900 */
[----:B--2---:R-:W-:-:S04]  /*0c50*/  FADD R0, R0, -R13 ;  /* 0x8000000d00007221 */ /* 0x004fc80000000000 */
[----:B0-----:R-:W-:Y:S01]  /*0c60*/  FMUL R17, R0, 0.5 ;  /* 0x3f00000000117820 */ /* 0x001fe20000400000 */
[----:B------:R-:W-:Y:S06]  /*0c70*/  BRA `(.L_x_216) ;  /* 0x0000000000ac7947 */ /* 0x000fec0003800000 */
.L_x_218:
[----:B------:R-:W2:Y:S04]  /*0c80*/  LDG.E R0, desc[UR4][R8.64] ;  /* 0x0000000408007981 */ /* 0x000ea8000c1e1900 */
[----:B------:R-:W3:Y:S01]  /*0c90*/  LDG.E.64 R22, desc[UR4][R6.64] ;  /* 0x0000000406167981 */ /* 0x000ee2000c1e1b00 */
[----:B--2---:R-:W-:-:S05]  /*0ca0*/  IMAD R0, R5, R0, R2 ;  /* 0x0000000005007224 */ /* 0x004fca00078e0202 */
[----:B------:R-:W-:-:S05]  /*0cb0*/  IADD3 R11, PT, PT, R0, -0x2, RZ ;  /* 0xfffffffe000b7810 */ /* 0x000fca0007ffe0ff */
[----:B---3--:R-:W-:-:S05]  /*0cc0*/  IMAD.WIDE R22, R11, 0x4, R22 ;  /* 0x000000040b167825 */ /* 0x008fca00078e0216 */
[----:B------:R-:W2:Y:S04]  /*0cd0*/  LDG.E R25, desc[UR4][R22.64] ;  /* 0x0000000416197981 */ /* 0x000ea8000c1e1900 */
[----:B------:R-:W0:Y:S04]  /*0ce0*/  LDG.E R27, desc[UR4][R22.64+0x4] ;  /* 0x00000404161b7981 */ /* 0x000e28000c1e1900 */
[----:B------:R-:W3:Y:S04]  /*0cf0*/  LDG.E R16, desc[UR4][R22.64+0xc] ;  /* 0x00000c0416107981 */ /* 0x000ee8000c1e1900 */
[----:B------:R-:W4:Y:S01]  /*0d00*/  LDG.E R0, desc[UR4][R22.64+0x10] ;  /* 0x0000100416007981 */ /* 0x000f22000c1e1900 */
[----:B------:R-:W1:Y:S01]  /*0d10*/  MUFU.RCP64H R19, 12 ;  /* 0x4028000000137908 */ /* 0x000e620000001800 */
[----:B------:R-:W-:-:S02]  /*0d20*/  HFMA2 R11, -RZ, RZ, 2.078125, 0 ;  /* 0x40280000ff0b7431 */ /* 0x000fc400000001ff */
[----:B------:R-:W-:Y:S01]  /*0d30*/  IMAD.MOV.U32 R10, RZ, RZ, 0x0 ;  /* 0x00000000ff0a7424 */ /* 0x000fe200078e00ff */
[----:B------:R-:W-:Y:S01]  /*0d40*/  BSSY.RECONVERGENT B1, `(.L_x_219) ;  /* 0x000001d000017945 */ /* 0x000fe20003800200 */
[----:B------:R-:W-:-:S06]  /*0d50*/  IMAD.MOV.U32 R18, RZ, RZ, 0x1 ;  /* 0x00000001ff127424 */ /* 0x000fcc00078e00ff */
[----:B-1----:R-:W-:-:S08]  /*0d60*/  DFMA R20, R18, -R10, 1 ;  /* 0x3ff000001214742b */ /* 0x002fd0000000080a */
[----:B------:R-:W-:-:S08]  /*0d70*/  DFMA R20, R20, R20, R20 ;  /* 0x000000141414722b */ /* 0x000fd00000000014 */
[----:B------:R-:W-:-:S08]  /*0d80*/  DFMA R18, R18, R20, R18 ;  /* 0x000000141212722b */ /* 0x000fd00000000012 */
[----:B------:R-:W-:-:S08]  /*0d90*/  DFMA R10, R18, -R10, 1 ;  /* 0x3ff00000120a742b */ /* 0x000fd0000000080a */
[----:B------:R-:W-:Y:S01]  /*0da0*/  DFMA R18, R18, R10, R18 ;  /* 0x0000000a1212722b */ /* 0x000fe20000000012 */
[----:B--2---:R-:W-:Y:S08]  /*0db0*/  F2F.F64.F32 R12, R25 ;  /* 0x00000019000c7310 */ /* 0x004ff00000201800 */
[----:B0-----:R-:W0:Y:S08]  /*0dc0*/  F2F.F64.F32 R14, R27 ;  /* 0x0000001b000e7310 */ /* 0x001e300000201800 */
[----:B---3--:R-:W1:Y:S01]  /*0dd0*/  F2F.F64.F32 R16, R16 ;  /* 0x0000001000107310 */ /* 0x008e620000201800 */
[----:B0-----:R-:W-:-:S07]  /*0de0*/  DFMA R14, R14, -8, R12 ;  /* 0xc02000000e0e782b */ /* 0x001fce000000000c */
[----:B----4-:R-:W0:Y:S01]  /*0df0*/  F2F.F64.F32 R12, R0 ;  /* 0x00000000000c7310 */ /* 0x010e220000201800 */
[----:B-1----:R-:W-:-:S08]  /*0e00*/  DFMA R14, R16, 8, R14 ;  /* 0x40200000100e782b */ /* 0x002fd0000000000e */
[----:B0-----:R-:W-:-:S08]  /*0e10*/  DADD R12, R14, -R12 ;  /* 0x000000000e0c7229 */ /* 0x001fd0000000080c */
[----:B------:R-:W-:Y:S02]  /*0e20*/  DMUL R10, R18, R12 ;  /* 0x0000000c120a7228 */ /* 0x000fe40000000000 */
[----:B------:R-:W-:-:S06]  /*0e30*/  FSETP.GEU.AND P1, PT, |R13|, 6.5827683646048100446e-37, PT ;  /* 0x036000000d00780b */ /* 0x000fcc0003f2e200 */
[----:B------:R-:W-:-:S08]  /*0e40*/  DFMA R14, R10, -12, R12 ;  /* 0xc02800000a0e782b */ /* 0x000fd0000000000c */
[----:B------:R-:W-:-:S10]  /*0e50*/  DFMA R10, R18, R14, R10 ;  /* 0x0000000e120a722b */ /* 0x000fd4000000000a */
[----:B------:R-:W-:-:S05]  /*0e60*/  FFMA R14, RZ, 2.625, R11 ;  /* 0x40280000ff0e7823 */ /* 0x000fca000000000b */
[----:B------:R-:W-:-:S13]  /*0e70*/  FSETP.GT.AND P0, PT, |R14|, 1.469367938527859385e-39, PT ;  /* 0x001000000e00780b */ /* 0x000fda0003f04200 */
[----:B------:R-:W-:Y:S05]  /*0e80*/  @P0 BRA P1, `(.L_x_220) ;  /* 0x0000000000200947 */ /* 0x000fea0000800000 */
[----:B------:R-:W-:Y:S01]  /*0e90*/  MOV R10, R12 ;  /* 0x0000000c000a7202 */ /* 0x000fe20000000f00 */
[----:B------:R-:W-:Y:S01]  /*0ea0*/  IMAD.MOV.U32 R11, RZ, RZ, R13 ;  /* 0x000000ffff0b7224 */ /* 0x000fe200078e000d */
[----:B------:R-:W-:Y:S01]  /*0eb0*/  MOV R14, RZ ;  /* 0x000000ff000e7202 */ /* 0x000fe20000000f00 */
[----:B------:R-:W-:Y:S01]  /*0ec0*/  IMAD.MOV.U32 R15, RZ, RZ, 0x40280000 ;  /* 0x40280000ff0f7424 */ /* 0x000fe200078e00ff */
[----:B------:R-:W-:-:S07]  /*0ed0*/  MOV R0, 0xef0 ;  /* 0x00000ef000007802 */ /* 0x000fce0000000f00 */
[----:B------:R-:W-:Y:S05]  /*0ee0*/  CALL.REL.NOINC `($__internal_7_$__cuda_sm20_div_rn_f64_full) ;  /* 0x0000000800647944 */ /* 0x000fea0003c00000 */
[----:B------:R-:W-:Y:S01]  /*0ef0*/  MOV R10, R18 ;  /* 0x00000012000a7202 */ /* 0x000fe20000000f00 */
[----:B------:R-:W-:-:S07]  /*0f00*/  IMAD.MOV.U32 R11, RZ, RZ, R19 ;  /* 0x000000ffff0b7224 */ /* 0x000fce00078e0013 */
.L_x_220:
[----:B------:R-:W-:Y:S05]  /*0f10*/  BSYNC.RECONVERGENT B1 ;  /* 0x0000000000017941 */ /* 0x000fea0003800200 */
.L_x_219:
[----:B------:R0:W1:Y:S02]  /*0f20*/  F2F.F32.F64 R17, R10 ;  /* 0x0000000a00117310 */ /* 0x0000640000301000 */
.L_x_216:
[----:B------:R-:W-:Y:S05]  /*0f30*/  BSYNC.RECONVERGENT B0 ;  /* 0x0000000000007941 */ /* 0x000fea0003800200 */
.L_x_214:
        /* <DEDUP_REMOVED lines=15> */
[----:B------:R-:W1:Y:S08]  /*1030*/  LDC.64 R8, c[0x0][0x388] ;  /* 0x0000e200ff087b82 */ /* 0x000e700000000a00 */
[----:B------:R-:W2:Y:S01]  /*1040*/  LDC.64 R6, c[0x0][0x380] ;  /* 0x0000e000ff067b82 */ /* 0x000ea20000000a00 */
[----:B-1----:R-:W-:-:S06]  /*1050*/  IMAD.WIDE R26, R26, 0x4, R8 ;  /* 0x000000041a1a7825 */ /* 0x002fcc00078e0208 */
[----:B------:R-:W3:Y:S01]  /*1060*/  LDG.E R26, desc[UR4][R26.64] ;  /* 0x000000041a1a7981 */ /* 0x000ee2000c1e1900 */
[----:B--2---:R-:W-:-:S05]  /*1070*/  IMAD.WIDE R24, R24, 0x8, R6 ;  /* 0x0000000818187825 */ /* 0x004fca00078e0206 */
[----:B------:R-:W2:Y:S04]  /*1080*/  LDG.E.64 R6, desc[UR4][R24.64+0x8] ;  /* 0x0000080418067981 */ /* 0x000ea8000c1e1b00 */
[----:B------:R-:W4:Y:S01]  /*1090*/  LDG.E.64 R8, desc[UR4][R24.64] ;  /* 0x0000000418087981 */ /* 0x000f22000c1e1b00 */
[----:B---3--:R-:W-:-:S04]  /*10a0*/  IMAD R11, R5, R26, R2 ;  /* 0x0000001a050b7224 */ /* 0x008fc800078e0202 */
[----:B--2---:R-:W-:-:S04]  /*10b0*/  IMAD.WIDE R6, R11, 0x4, R6 ;  /* 0x000000040b067825 */ /* 0x004fc800078e0206 */
[----:B----4-:R-:W-:Y:S02]  /*10c0*/  IMAD.WIDE R8, R11, 0x4, R8 ;  /* 0x000000040b087825 */ /* 0x010fe400078e0208 */
[----:B------:R-:W2:Y:S04]  /*10d0*/  LDG.E R6, desc[UR4][R6.64] ;  /* 0x0000000406067981 */ /* 0x000ea8000c1e1900 */
[----:B------:R-:W2:Y:S02]  /*10e0*/  LDG.E R9, desc[UR4][R8.64] ;  /* 0x0000000408097981 */ /* 0x000ea4000c1e1900 */
[----:B--2---:R-:W-:Y:S01]  /*10f0*/  FADD R0, R6, -R9 ;  /* 0x8000000906007221 */ /* 0x004fe20000000000 */
[----:B------:R-:W-:Y:S06]  /*1100*/  BRA `(.L_x_223) ;  /* 0x0000000400307947 */ /* 0x000fec0003800000 */
.L_x_222:
[----:B------:R-:W1:Y:S02]  /*1110*/  LDC.64 R10, c[0x0][0x3e0] ;  /* 0x0000f800ff0a7b82 */ /* 0x000e640000000a00 */
[----:B-1----:R-:W2:Y:S02]  /*1120*/  LDG.E R10, desc[UR4][R10.64+0x8] ;  /* 0x000008040a0a7981 */ /* 0x002ea4000c1e1900 */
[----:B--2---:R-:W-:-:S04]  /*1130*/  IADD3 R0, PT, PT, R10, -0x1, RZ ;  /* 0xffffffff0a007810 */ /* 0x004fc80007ffe0ff */
[----:B------:R-:W-:-:S13]  /*1140*/  ISETP.NE.AND P0, PT, R3, R0, PT ;  /* 0x000000000300720c */ /* 0x000fda0003f05270 */
[----:B------:R-:W-:Y:S05]  /*1150*/  @P0 BRA `(.L_x_224) ;  /* 0x0000000000280947 */ /* 0x000fea0003800000 */
[----:B------:R-:W0:Y:S04]  /*1160*/  LDG.E R8, desc[UR4][R8.64] ;  /* 0x0000000408087981 */ /* 0x000e28000c1e1900 */
[----:B------:R-:W2:Y:S04]  /*1170*/  LDG.E.64 R10, desc[UR4][R6.64] ;  /* 0x00000004060a7981 */ /* 0x000ea8000c1e1b00 */
[----:B------:R-:W3:Y:S01]  /*1180*/  LDG.E.64 R12, desc[UR4][R6.64+-0x8] ;  /* 0xfffff804060c7981 */ /* 0x000ee2000c1e1b00 */
[----:B0-----:R-:W-:-:S04]  /*1190*/  IMAD R15, R5, R8, R2 ;  /* 0x00000008050f7224 */ /* 0x001fc800078e0202 */
[----:B--2---:R-:W-:-:S04]  /*11a0*/  IMAD.WIDE R10, R15, 0x4, R10 ;  /* 0x000000040f0a7825 */ /* 0x004fc800078e020a */
[----:B---3--:R-:W-:Y:S02]  /*11b0*/  IMAD.WIDE R12, R15, 0x4, R12 ;  /* 0x000000040f0c7825 */ /* 0x008fe400078e020c */
[----:B------:R-:W2:Y:S04]  /*11c0*/  LDG.E R10, desc[UR4][R10.64] ;  /* 0x000000040a0a7981 */ /* 0x000ea8000c1e1900 */
[----:B------:R-:W2:Y:S02]  /*11d0*/  LDG.E R13, desc[UR4][R12.64] ;  /* 0x000000040c0d7981 */ /* 0x000ea4000c1e1900 */
[----:B--2---:R-:W-:Y:S01]  /*11e0*/  FADD R0, R10, -R13 ;  /* 0x8000000d0a007221 */ /* 0x004fe20000000000 */
[----:B------:R-:W-:Y:S06]  /*11f0*/  BRA `(.L_x_223) ;  /* 0x0000000000f47947 */ /* 0x000fec0003800000 */
.L_x_224:
[----:B------:R-:W-:Y:S01]  /*1200*/  VIADD R10, R10, 0xfffffffe ;  /* 0xfffffffe0a0a7836 */ /* 0x000fe20000000000 */
[----:B------:R-:W-:-:S04]  /*1210*/  ISETP.NE.AND P1, PT, R3, 0x1, PT ;  /* 0x000000010300780c */ /* 0x000fc80003f25270 */
[----:B------:R-:W-:-:S13]  /*1220*/  ISETP.NE.AND P0, PT, R3, R10, PT ;  /* 0x0000000a0300720c */ /* 0x000fda0003f05270 */
[----:B------:R-:W-:Y:S05]  /*1230*/  @P0 BRA P1, `(.L_x_225) ;  /* 0x00000000002c0947 */ /* 0x000fea0000800000 */
        /* <DEDUP_REMOVED lines=8> */
[----:B--2---:R-:W-:-:S04]  /*12c0*/  FADD R0, -R13, R10 ;  /* 0x0000000a0d007221 */ /* 0x004fc80000000100 */
[----:B------:R-:W-:Y:S01]  /*12d0*/  FMUL R0, R0, 0.5 ;  /* 0x3f00000000007820 */ /* 0x000fe20000400000 */
[----:B------:R-:W-:Y:S06]  /*12e0*/  BRA `(.L_x_223) ;  /* 0x0000000000b87947 */ /* 0x000fec0003800000 */
.L_x_225:
[----:B------:R-:W2:Y:S04]  /*12f0*/  LDG.E R8, desc[UR4][R8.64] ;  /* 0x0000000408087981 */ /* 0x000ea8000c1e1900 */
[----:B0-----:R-:W3:Y:S04]  /*1300*/  LDG.E.64 R14, desc[UR4][R6.64+-0x10] ;  /* 0xfffff004060e7981 */ /* 0x001ee8000c1e1b00 */
[----:B------:R-:W4:Y:S04]  /*1310*/  LDG.E.64 R16, desc[UR4][R6.64+-0x8] ;  /* 0xfffff80406107981 */ /* 0x000f28000c1e1b00 */
[----:B------:R-:W5:Y:S04]  /*1320*/  LDG.E.64 R12, desc[UR4][R6.64+0x8] ;  /* 0x00000804060c7981 */ /* 0x000f68000c1e1b00 */
[----:B------:R-:W5:Y:S01]  /*1330*/  LDG.E.64 R10, desc[UR4][R6.64+0x10] ;  /* 0x00001004060a7981 */ /* 0x000f62000c1e1b00 */
[----:B--2---:R-:W-:-:S04]  /*1340*/  IMAD R23, R5, R8, R2 ;  /* 0x0000000805177224 */ /* 0x004fc800078e0202 */
[----:B---3--:R-:W-:-:S04]  /*1350*/  IMAD.WIDE R14, R23, 0x4, R14 ;  /* 0x00000004170e7825 */ /* 0x008fc800078e020e */
[C---:B----4-:R-:W-:Y:S01]  /*1360*/  IMAD.WIDE R18, R23.reuse, 0x4, R16 ;  /* 0x0000000417127825 */ /* 0x050fe200078e0210 */
[----:B------:R-:W2:Y:S04]  /*1370*/  LDG.E R0, desc[UR4][R14.64] ;  /* 0x000000040e007981 */ /* 0x000ea8000c1e1900 */
[----:B------:R0:W3:Y:S01]  /*1380*/  LDG.E R22, desc[UR4][R18.64] ;  /* 0x0000000412167981 */ /* 0x0000e2000c1e1900 */
[----:B-----5:R-:W-:-:S04]  /*1390*/  IMAD.WIDE R20, R23, 0x4, R12 ;  /* 0x0000000417147825 */ /* 0x020fc800078e020c */
[----:B------:R-:W-:Y:S02]  /*13a0*/  IMAD.WIDE R16, R23, 0x4, R10 ;  /* 0x0000000417107825 */ /* 0x000fe400078e020a */
[----:B------:R-:W4:Y:S04]  /*13b0*/  LDG.E R20, desc[UR4][R20.64] ;  /* 0x0000000414147981 */ /* 0x000f28000c1e1900 */
[----:B------:R-:W5:Y:S01]  /*13c0*/  LDG.E R16, desc[UR4][R16.64] ;  /* 0x0000000410107981 */ /* 0x000f62000c1e1900 */
[----:B------:R-:W1:Y:S01]  /*13d0*/  MUFU.RCP64H R11, 12 ;  /* 0x40280000000b7908 */ /* 0x000e620000001800 */
[----:B------:R-:W-:Y:S02]  /*13e0*/  HFMA2 R6, -RZ, RZ, 0, 0 ;  /* 0x00000000ff067431 */ /* 0x000fe400000001ff */
[----:B------:R-:W-:Y:S01]  /*13f0*/  IMAD.MOV.U32 R7, RZ, RZ, 0x40280000 ;  /* 0x40280000ff077424 */ /* 0x000fe200078e00ff */
[----:B------:R-:W-:Y:S01]  /*1400*/  MOV R10, 0x1 ;  /* 0x00000001000a7802 */ /* 0x000fe20000000f00 */
[----:B------:R-:W-:Y:S05]  /*1410*/  BSSY.RECONVERGENT B1, `(.L_x_226) ;  /* 0x000001a000017945 */ /* 0x000fea0003800200 */
[----:B-1----:R-:W-:-:S08]  /*1420*/  DFMA R8, R10, -R6, 1 ;  /* 0x3ff000000a08742b */ /* 0x002fd00000000806 */
[----:B0-----:R-:W-:-:S08]  /*1430*/  DFMA R18, R8, R8, R8 ;  /* 0x000000080812722b */ /* 0x001fd00000000008 */
[----:B------:R-:W-:-:S08]  /*1440*/  DFMA R18, R10, R18, R10 ;  /* 0x000000120a12722b */ /* 0x000fd0000000000a */
[----:B------:R-:W-:-:S08]  /*1450*/  DFMA R6, R18, -R6, 1 ;  /* 0x3ff000001206742b */ /* 0x000fd00000000806 */
[----:B------:R-:W-:Y:S01]  /*1460*/  DFMA R18, R18, R6, R18 ;  /* 0x000000061212722b */ /* 0x000fe20000000012 */
[----:B--2---:R-:W-:Y:S08]  /*1470*/  F2F.F64.F32 R12, R0 ;  /* 0x00000000000c7310 */ /* 0x004ff00000201800 */
[----:B---3--:R-:W0:Y:S08]  /*1480*/  F2F.F64.F32 R14, R22 ;  /* 0x00000016000e7310 */ /* 0x008e300000201800 */
[----:B----4-:R-:W1:Y:S01]  /*1490*/  F2F.F64.F32 R8, R20 ;  /* 0x0000001400087310 */ /* 0x010e620000201800 */
[----:B0-----:R-:W-:-:S07]  /*14a0*/  DFMA R12, R14, -8, R12 ;  /* 0xc02000000e0c782b */ /* 0x001fce000000000c */
[----:B-----5:R-:W0:Y:S01]  /*14b0*/  F2F.F64.F32 R10, R16 ;  /* 0x00000010000a7310 */ /* 0x020e220000201800 */
        /* <DEDUP_REMOVED lines=9> */
[----:B------:R-:W-:Y:S01]  /*1550*/  IMAD.MOV.U32 R14, RZ, RZ, RZ ;  /* 0x000000ffff0e7224 */ /* 0x000fe200078e00ff */
[----:B------:R-:W-:Y:S02]  /*1560*/  MOV R15, 0x40280000 ;  /* 0x40280000000f7802 */ /* 0x000fe40000000f00 */
[----:B------:R-:W-:-:S07]  /*1570*/  MOV R0, 0x1590 ;  /* 0x0000159000007802 */ /* 0x000fce0000000f00 */
[----:B------:R-:W-:Y:S05]  /*1580*/  CALL.REL.NOINC `($__internal_7_$__cuda_sm20_div_rn_f64_full) ;  /* 0x0000000000bc7944 */ /* 0x000fea0003c00000 */
[----:B------:R-:W-:Y:S01]  /*1590*/  IMAD.MOV.U32 R6, RZ, RZ, R18 ;  /* 0x000000ffff067224 */ /* 0x000fe200078e0012 */
[----:B------:R-:W-:-:S07]  /*15a0*/  MOV R7, R19 ;  /* 0x0000001300077202 */ /* 0x000fce0000000f00 */
.L_x_227:
[----:B------:R-:W-:Y:S05]  /*15b0*/  BSYNC.RECONVERGENT B1 ;  /* 0x0000000000017941 */ /* 0x000fea0003800200 */
.L_x_226:
[----:B------:R1:W2:Y:S02]  /*15c0*/  F2F.F32.F64 R0, R6 ;  /* 0x0000000600007310 */ /* 0x0002a40000301000 */
.L_x_223:
[----:B------:R-:W-:Y:S05]  /*15d0*/  BSYNC.RECONVERGENT B0 ;  /* 0x0000000000007941 */ /* 0x000fea0003800200 */
.L_x_221:
[----:B------:R-:W3:Y:S01]  /*15e0*/  LDCU UR6, c[0x0][0x3ec] ;  /* 0x00007d80ff0677ac */ /* 0x000ee20008000800 */
[----:B------:R-:W4:Y:S01]  /*15f0*/  LDC.64 R10, c[0x0][0x3e8] ;  /* 0x0000fa00ff0a7b82 */ /* 0x000f220000000a00 */
[----:B-1----:R-:W-:Y:S01]  /*1600*/  IMAD.MOV.U32 R6, RZ, RZ, 0x1 ;  /* 0x00000001ff067424 */ /* 0x002fe200078e00ff */
[----:B--2---:R-:W1:Y:S01]  /*1610*/  F2F.F64.F32 R12, R0 ;  /* 0x00000000000c7310 */ /* 0x004e620000201800 */
[----:B------:R-:W-:Y:S07]  /*1620*/  BSSY.RECONVERGENT B0, `(.L_x_228) ;  /* 0x0000017000007945 */ /* 0x000fee0003800200 */
[----:B---3--:R-:W4:Y:S01]  /*1630*/  MUFU.RCP64H R7, UR6 ;  /* 0x0000000600077d08 */ /* 0x008f220008001800 */
[----:B-1----:R-:W-:Y:S01]  /*1640*/  FSETP.GEU.AND P1, PT, |R13|, 6.5827683646048100446e-37, PT ;  /* 0x036000000d00780b */ /* 0x002fe20003f2e200 */
[----:B----4-:R-:W-:-:S08]  /*1650*/  DFMA R8, R6, -R10, 1 ;  /* 0x3ff000000608742b */ /* 0x010fd0000000080a */
[----:B------:R-:W-:-:S08]  /*1660*/  DFMA R8, R8, R8, R8 ;  /* 0x000000080808722b */ /* 0x000fd00000000008 */
[----:B------:R-:W-:-:S08]  /*1670*/  DFMA R8, R6, R8, R6 ;  /* 0x000000080608722b */ /* 0x000fd00000000006 */
[----:B------:R-:W-:-:S08]  /*1680*/  DFMA R6, R8, -R10, 1 ;  /* 0x3ff000000806742b */ /* 0x000fd0000000080a */
[----:B------:R-:W-:-:S08]  /*1690*/  DFMA R6, R8, R6, R8 ;  /* 0x000000060806722b */ /* 0x000fd00000000008 */
[----:B------:R-:W-:-:S08]  /*16a0*/  DMUL R8, R12, R6 ;  /* 0x000000060c087228 */ /* 0x000fd00000000000 */
[----:B------:R-:W-:-:S08]  /*16b0*/  DFMA R10, R8, -R10, R12 ;  /* 0x8000000a080a722b */ /* 0x000fd0000000000c */
[----:B------:R-:W-:-:S10]  /*16c0*/  DFMA R6, R6, R10, R8 ;  /* 0x0000000a0606722b */ /* 0x000fd40000000008 */
[----:B------:R-:W-:-:S05]  /*16d0*/  FFMA R8, RZ, UR6, R7 ;  /* 0x00000006ff087c23 */ /* 0x000fca0008000007 */
[----:B------:R-:W-:-:S13]  /*16e0*/  FSETP.GT.AND P0, PT, |R8|, 1.469367938527859385e-39, PT ;  /* 0x001000000800780b */ /* 0x000fda0003f04200 */
[----:B------:R-:W-:Y:S05]  /*16f0*/  @P0 BRA P1, `(.L_x_229) ;  /* 0x0000000000240947 */ /* 0x000fea0000800000 */
[----:B------:R-:W0:Y:S01]  /*1700*/  LDCU.64 UR6, c[0x0][0x3e8] ;  /* 0x00007d00ff0677ac */ /* 0x000e220008000a00 */
[----:B------:R-:W-:Y:S01]  /*1710*/  MOV R10, R12 ;  /* 0x0000000c000a7202 */ /* 0x000fe20000000f00 */
[----:B------:R-:W-:Y:S01]  /*1720*/  IMAD.MOV.U32 R11, RZ, RZ, R13 ;  /* 0x000000ffff0b7224 */ /* 0x000fe200078e000d */
[----:B------:R-:W-:Y:S02]  /*1730*/  MOV R0, 0x1770 ;  /* 0x0000177000007802 */ /* 0x000fe40000000f00 */
[----:B0-----:R-:W-:Y:S01]  /*1740*/  MOV R14, UR6 ;  /* 0x00000006000e7c02 */ /* 0x001fe20008000f00 */
[----:B------:R-:W-:-:S07]  /*1750*/  IMAD.U32 R15, RZ, RZ, UR7 ;  /* 0x00000007ff0f7e24 */ /* 0x000fce000f8e00ff */
[----:B------:R-:W-:Y:S05]  /*1760*/  CALL.REL.NOINC `($__internal_7_$__cuda_sm20_div_rn_f64_full) ;  /* 0x0000000000447944 */ /* 0x000fea0003c00000 */
[----:B------:R-:W-:Y:S01]  /*1770*/  MOV R6, R18 ;  /* 0x0000001200067202 */ /* 0x000fe20000000f00 */
[----:B------:R-:W-:-:S07]  /*1780*/  IMAD.MOV.U32 R7, RZ, RZ, R19 ;  /* 0x000000ffff077224 */ /* 0x000fce00078e0013 */
.L_x_229:
[----:B------:R-:W-:Y:S05]  /*1790*/  BSYNC.RECONVERGENT B0 ;  /* 0x0000000000007941 */ /* 0x000fea0003800200 */
.L_x_228:
[----:B------:R-:W1:Y:S01]  /*17a0*/  LDC.64 R10, c[0x0][0x3d0] ;  /* 0x0000f400ff0a7b82 */ /* 0x000e620000000a00 */
[----:B------:R-:W2:Y:S07]  /*17b0*/  LDCU.64 UR6, c[0x0][0x3d8] ;  /* 0x00007b00ff0677ac */ /* 0x000eae0008000a00 */
[----:B------:R-:W3:Y:S01]  /*17c0*/  LDC.64 R8, c[0x0][0x3c8] ;  /* 0x0000f200ff087b82 */ /* 0x000ee20000000a00 */
[C-C-:B--2---:R-:W-:Y:S02]  /*17d0*/  IMAD R13, R4.reuse, UR6, R3.reuse ;  /* 0x00000006040d7c24 */ /* 0x144fe4000f8e0203 */
[----:B------:R-:W-:-:S02]  /*17e0*/  IMAD R3, R4, UR7, R3 ;  /* 0x0000000704037c24 */ /* 0x000fc4000f8e0203 */
[----:B-1----:R-:W-:-:S06]  /*17f0*/  IMAD.WIDE R10, R13, 0x4, R10 ;  /* 0x000000040d0a7825 */ /* 0x002fcc00078e020a */
[----:B------:R-:W2:Y:S01]  /*1800*/  LDG.E R10, desc[UR4][R10.64] ;  /* 0x000000040a0a7981 */ /* 0x000ea2000c1e1900 */
[----:B---3--:R-:W-:-:S06]  /*1810*/  IMAD.WIDE R8, R3, 0x8, R8 ;  /* 0x0000000803087825 */ /* 0x008fcc00078e0208 */
[----:B------:R-:W3:Y:S01]  /*1820*/  LDG.E.64 R8, desc[UR4][R8.64] ;  /* 0x0000000408087981 */ /* 0x000ee2000c1e1b00 */
[----:B------:R-:W1:Y:S01]  /*1830*/  F2F.F32.F64 R7, R6 ;  /* 0x0000000600077310 */ /* 0x000e620000301000 */
[----:B--2---:R-:W-:-:S04]  /*1840*/  IMAD R3, R5, R10, R2 ;  /* 0x0000000a05037224 */ /* 0x004fc800078e0202 */
[----:B---3--:R-:W-:-:S05]  /*1850*/  IMAD.WIDE R2, R3, 0x4, R8 ;  /* 0x0000000403027825 */ /* 0x008fca00078e0208 */
[----:B-1----:R-:W-:Y:S01]  /*1860*/  STG.E desc[UR4][R2.64], R7 ;  /* 0x0000000702007986 */ /* 0x002fe2000c101904 */
[----:B------:R-:W-:Y:S05]  /*1870*/  EXIT ;  /* 0x000000000000794d */ /* 0x000fea0003800000 */
        .weak           $__internal_7_$__cuda_sm20_div_rn_f64_full
        .type           $__internal_7_$__cuda_sm20_div_rn_f64_full,@function
        .size           $__internal_7_$__cuda_sm20_div_rn_f64_full,(.L_x_244 - $__internal_7_$__cuda_sm20_div_rn_f64_full)
$__internal_7_$__cuda_sm20_div_rn_f64_full:
[----:B------:R-:W-:Y:S01]  /*1880*/  FSETP.GEU.AND P2, PT, |R11|, 1.469367938527859385e-39, PT ;  /* 0x001000000b00780b */ /* 0x000fe20003f4e200 */
[----:B------:R-:W-:Y:S01]  /*1890*/  BSSY.RECONVERGENT B2, `(.L_x_230) ;  /* 0x0000056000027945 */ /* 0x000fe20003800200 */
[C---:B------:R-:W-:Y:S02]  /*18a0*/  FSETP.GEU.AND P0, PT, |R15|.reuse, 1.469367938527859385e-39, PT ;  /* 0x001000000f00780b */ /* 0x040fe40003f0e200 */
[----:B------:R-:W-:Y:S02]  /*18b0*/  LOP3.LUT R12, R15, 0x800fffff, RZ, 0xc0, !PT ;  /* 0x800fffff0f0c7812 */ /* 0x000fe400078ec0ff */
[----:B------:R-:W-:Y:S02]  /*18c0*/  LOP3.LUT R25, R11, 0x7ff00000, RZ, 0xc0, !PT ;  /* 0x7ff000000b197812 */ /* 0x000fe400078ec0ff */
[----:B------:R-:W-:Y:S02]  /*18d0*/  LOP3.LUT R13, R12, 0x3ff00000, RZ, 0xfc, !PT ;  /* 0x3ff000000c0d7812 */ /* 0x000fe400078efcff */
[----:B------:R-:W-:-:S02]  /*18e0*/  MOV R12, R14 ;  /* 0x0000000e000c7202 */ /* 0x000fc40000000f00 */
[C---:B------:R-:W-:Y:S02]  /*18f0*/  LOP3.LUT R28, R15.reuse, 0x7ff00000, RZ, 0xc0, !PT ;  /* 0x7ff000000f1c7812 */ /* 0x040fe400078ec0ff */
[----:B------:R-:W-:Y:S01]  /*1900*/  @!P2 LOP3.LUT R16, R15, 0x7ff00000, RZ, 0xc0, !PT ;  /* 0x7ff000000f10a812 */ /* 0x000fe200078ec0ff */
[----:B------:R-:W-:Y:S01]  /*1910*/  @!P0 DMUL R12, R14, 8.98846567431157953865e+307 ;  /* 0x7fe000000e0c8828 */ /* 0x000fe20000000000 */
[----:B------:R-:W-:Y:S02]  /*1920*/  MOV R27, 0x1ca00000 ;  /* 0x1ca00000001b7802 */ /* 0x000fe40000000f00 */
[C---:B------:R-:W-:Y:S01]  /*1930*/  @!P2 ISETP.GE.U32.AND P3, PT, R25.reuse, R16, PT ;  /* 0x000000101900a20c */ /* 0x040fe20003f66070 */
[----:B------:R-:W-:Y:S01]  /*1940*/  IMAD.MOV.U32 R16, RZ, RZ, R10 ;  /* 0x000000ffff107224 */ /* 0x000fe200078e000a */
[----:B------:R-:W-:Y:S01]  /*1950*/  ISETP.GE.U32.AND P1, PT, R25, R28, PT ;  /* 0x0000001c1900720c */ /* 0x000fe20003f26070 */
[----:B------:R-:W0:Y:S01]  /*1960*/  MUFU.RCP64H R19, R13 ;  /* 0x0000000d00137308 */ /* 0x000e220000001800 */
[----:B------:R-:W-:-:S02]  /*1970*/  @!P2 SEL R21, R27, 0x63400000, !P3 ;  /* 0x634000001b15a807 */ /* 0x000fc40005800000 */
[----:B------:R-:W-:Y:S02]  /*1980*/  SEL R17, R27, 0x63400000, !P1 ;  /* 0x634000001b117807 */ /* 0x000fe40004800000 */
[--C-:B------:R-:W-:Y:S02]  /*1990*/  @!P2 LOP3.LUT R21, R21, 0x80000000, R11.reuse, 0xf8, !PT ;  /* 0x800000001515a812 */ /* 0x100fe400078ef80b */
[----:B------:R-:W-:Y:S02]  /*19a0*/  LOP3.LUT R17, R17, 0x800fffff, R11, 0xf8, !PT ;  /* 0x800fffff11117812 */ /* 0x000fe400078ef80b */
[----:B------:R-:W-:Y:S02]  /*19b0*/  @!P2 LOP3.LUT R21, R21, 0x100000, RZ, 0xfc, !PT ;  /* 0x001000001515a812 */ /* 0x000fe400078efcff */
[----:B------:R-:W-:Y:S02]  /*19c0*/  @!P2 MOV R20, RZ ;  /* 0x000000ff0014a202 */ /* 0x000fe40000000f00 */
[----:B------:R-:W-:-:S02]  /*19d0*/  MOV R18, 0x1 ;  /* 0x0000000100127802 */ /* 0x000fc40000000f00 */
[----:B------:R-:W-:Y:S02]  /*19e0*/  @!P0 LOP3.LUT R28, R13, 0x7ff00000, RZ, 0xc0, !PT ;  /* 0x7ff000000d1c8812 */ /* 0x000fe400078ec0ff */
        /* <DEDUP_REMOVED lines=9> */
[----:B------:R-:W-:Y:S01]  /*1a80*/  IMAD.MOV.U32 R20, RZ, RZ, R25 ;  /* 0x000000ffff147224 */ /* 0x000fe200078e0019 */
[----:B------:R-:W-:-:S04]  /*1a90*/  @!P2 LOP3.LUT R20, R17, 0x7ff00000, RZ, 0xc0, !PT ;  /* 0x7ff000001114a812 */ /* 0x000fc800078ec0ff */
[----:B------:R-:W-:-:S04]  /*1aa0*/  IADD3 R18, PT, PT, R20, -0x1, RZ ;  /* 0xffffffff14127810 */ /* 0x000fc80007ffe0ff */
[----:B------:R-:W-:Y:S02]  /*1ab0*/  ISETP.GT.U32.AND P0, PT, R18, 0x7feffffe, PT ;  /* 0x7feffffe1200780c */ /* 0x000fe40003f04070 */
[----:B------:R-:W-:-:S04]  /*1ac0*/  IADD3 R18, PT, PT, R28, -0x1, RZ ;  /* 0xffffffff1c127810 */ /* 0x000fc80007ffe0ff */
        /* <DEDUP_REMOVED lines=8> */
[----:B------:R-:W-:-:S04]  /*1b50*/  MOV R10, RZ ;  /* 0x000000ff000a7202 */ /* 0x000fc80000000f00 */
[----:B------:R-:W-:-:S06]  /*1b60*/  IADD3 R11, PT, PT, R20, 0x7fe00000, RZ ;  /* 0x7fe00000140b7810 */ /* 0x000fcc0007ffe0ff */
        /* <DEDUP_REMOVED lines=9> */
[----:B------:R-:W-:Y:S01]  /*1c00*/  IADD3 R13, PT, PT, -R20, RZ, RZ ;  /* 0x000000ff140d7210 */ /* 0x000fe20007ffe1ff */
[----:B------:R-:W-:Y:S01]  /*1c10*/  DMUL.RP R10, R22, R10 ;  /* 0x0000000a160a7228 */ /* 0x000fe20000008000 */
[----:B------:R-:W-:-:S06]  /*1c20*/  MOV R12, RZ ;  /* 0x000000ff000c7202 */ /* 0x000fcc0000000f00 */
[----:B------:R-:W-:-:S03]  /*1c30*/  DFMA R12, R18, -R12, R22 ;  /* 0x8000000c120c722b */ /* 0x000fc60000000016 */
[----:B------:R-:W-:-:S03]  /*1c40*/  LOP3.LUT R15, R11, R15, RZ, 0x3c, !PT ;  /* 0x0000000f0b0f7212 */ /* 0x000fc600078e3cff */
[----:B------:R-:W-:-:S04]  /*1c50*/  IADD3 R12, PT, PT, -R20, -0x43300000, RZ ;  /* 0xbcd00000140c7810 */ /* 0x000fc80007ffe1ff */
[----:B------:R-:W-:-:S04]  /*1c60*/  FSETP.NEU.AND P0, PT, |R13|, R12, PT ;  /* 0x0000000c0d00720b */ /* 0x000fc80003f0d200 */
[----:B------:R-:W-:Y:S02]  /*1c70*/  FSEL R18, R10, R18, !P0 ;  /* 0x000000120a127208 */ /* 0x000fe40004000000 */
[----:B------:R-:W-:Y:S01]  /*1c80*/  FSEL R19, R15, R19, !P0 ;  /* 0x000000130f137208 */ /* 0x000fe20004000000 */
[----:B------:R-:W-:Y:S06]  /*1c90*/  BRA `(.L_x_232) ;  /* 0x0000000000547947 */ /* 0x000fec0003800000 */
.L_x_231:
[----:B------:R-:W-:-:S14]  /*1ca0*/  DSETP.NAN.AND P0, PT, R10, R10, PT ;  /* 0x0000000a0a00722a */ /* 0x000fdc0003f08000 */
[----:B------:R-:W-:Y:S05]  /*1cb0*/  @P0 BRA `(.L_x_233) ;  /* 0x0000000000440947 */ /* 0x000fea0003800000 */
[----:B------:R-:W-:-:S14]  /*1cc0*/  DSETP.NAN.AND P0, PT, R14, R14, PT ;  /* 0x0000000e0e00722a */ /* 0x000fdc0003f08000 */
[----:B------:R-:W-:Y:S05]  /*1cd0*/  @P0 BRA `(.L_x_234) ;  /* 0x0000000000300947 */ /* 0x000fea0003800000 */
[----:B------:R-:W-:Y:S01]  /*1ce0*/  ISETP.NE.AND P0, PT, R20, R28, PT ;  /* 0x0000001c1400720c */ /* 0x000fe20003f05270 */
[----:B------:R-:W-:Y:S01]  /*1cf0*/  IMAD.MOV.U32 R18, RZ, RZ, 0x0 ;  /* 0x00000000ff127424 */ /* 0x000fe200078e00ff */
[----:B------:R-:W-:-:S11]  /*1d00*/  MOV R19, 0xfff80000 ;  /* 0xfff8000000137802 */ /* 0x000fd60000000f00 */
[----:B------:R-:W-:Y:S05]  /*1d10*/  @!P0 BRA `(.L_x_232) ;  /* 0x0000000000348947 */ /* 0x000fea0003800000 */
[----:B------:R-:W-:Y:S02]  /*1d20*/  ISETP.NE.AND P0, PT, R20, 0x7ff00000, PT ;  /* 0x7ff000001400780c */ /* 0x000fe40003f05270 */
[----:B------:R-:W-:Y:S02]  /*1d30*/  LOP3.LUT R19, R11, 0x80000000, R15, 0x48, !PT ;  /* 0x800000000b137812 */ /* 0x000fe400078e480f */
[----:B------:R-:W-:-:S13]  /*1d40*/  ISETP.EQ.OR P0, PT, R28, RZ, !P0 ;  /* 0x000000ff1c00720c */ /* 0x000fda0004702670 */
[----:B------:R-:W-:Y:S02]  /*1d50*/  @P0 LOP3.LUT R10, R19, 0x7ff00000, RZ, 0xfc, !PT ;  /* 0x7ff00000130a0812 */ /* 0x000fe400078efcff */
[----:B------:R-:W-:Y:S01]  /*1d60*/  @!P0 MOV R18, RZ ;  /* 0x000000ff00128202 */ /* 0x000fe20000000f00 */
[----:B------:R-:W-:Y:S01]  /*1d70*/  @P0 IMAD.MOV.U32 R18, RZ, RZ, RZ ;  /* 0x000000ffff120224 */ /* 0x000fe200078e00ff */
[----:B------:R-:W-:Y:S01]  /*1d80*/  @P0 MOV R19, R10 ;  /* 0x0000000a00130202 */ /* 0x000fe20000000f00 */
[----:B------:R-:W-:Y:S06]  /*1d90*/  BRA `(.L_x_232) ;  /* 0x0000000000147947 */ /* 0x000fec0003800000 */
.L_x_234:
[----:B------:R-:W-:Y:S02]  /*1da0*/  LOP3.LUT R19, R15, 0x80000, RZ, 0xfc, !PT ;  /* 0x000800000f137812 */ /* 0x000fe400078efcff */
[----:B------:R-:W-:Y:S01]  /*1db0*/  MOV R18, R14 ;  /* 0x0000000e00127202 */ /* 0x000fe20000000f00 */
[----:B------:R-:W-:Y:S06]  /*1dc0*/  BRA `(.L_x_232) ;  /* 0x0000000000087947 */ /* 0x000fec0003800000 */
.L_x_233:
[----:B------:R-:W-:Y:S01]  /*1dd0*/  LOP3.LUT R19, R11, 0x80000, RZ, 0xfc, !PT ;  /* 0x000800000b137812 */ /* 0x000fe200078efcff */
[----:B------:R-:W-:-:S07]  /*1de0*/  IMAD.MOV.U32 R18, RZ, RZ, R10 ;  /* 0x000000ffff127224 */ /* 0x000fce00078e000a */
.L_x_232:
[----:B------:R-:W-:Y:S05]  /*1df0*/  BSYNC.RECONVERGENT B2 ;  /* 0x0000000000027941 */ /* 0x000fea0003800200 */
.L_x_230:
[----:B------:R-:W-:Y:S01]  /*1e00*/  HFMA2 R11, -RZ, RZ, 0, 0 ;  /* 0x00000000ff0b7431 */ /* 0x000fe200000001ff */
[----:B------:R-:W-:-:S04]  /*1e10*/  MOV R10, R0 ;  /* 0x00000000000a7202 */ /* 0x000fc80000000f00 */
[----:B------:R-:W-:Y:S05]  /*1e20*/  RET.REL.NODEC R10 `(batchGrad) ;  /* 0xffffffe00a747950 */ /* 0x000fea0003c3ffff */
.L_x_235:
        /* <DEDUP_REMOVED lines=13> */
.L_x_244:


//--------------------- .nv.global.init           --------------------------
	.section	.nv.global.init,"aw",@progbits
	.align	16
.nv.global.init:
	.type		__cudart_sin_cos_coeffs,@object
	.size		__cudart_sin_cos_coeffs,(__cudart_i2opi_d - __cudart_sin_cos_coeffs)
__cudart_sin_cos_coeffs:
        /*0000*/ 	.byte	0x46, 0xd2, 0xb0, 0x2c, 0xf1, 0xe5, 0x5a, 0xbe, 0x92, 0xe3, 0xac, 0x69, 0xe3, 0x1d, 0xc7, 0x3e
        /*0010*/ 	.byte	0xa1, 0x62, 0xdb, 0x19, 0xa0, 0x01, 0x2a, 0xbf, 0x18, 0x08, 0x11, 0x11, 0x11, 0x11, 0x81, 0x3f
        /*0020*/ 	.byte	0x54, 0x55, 0x55, 0x55, 0x55, 0x55, 0xc5, 0xbf, 0x00, 0x00, 0x00, 0x00, 0x00, 0x00, 0x00, 0x00
        /*0030*/ 	.byte	0x00, 0x00, 0x00, 0x00, 0x00, 0x00, 0x00, 0x00, 0x64, 0x81, 0xfd, 0x20, 0x83, 0xff, 0xa8, 0xbd
        /*0040*/ 	.byte	0x28, 0x85, 0xef, 0xc1, 0xa7, 0xee, 0x21, 0x3e, 0xd9, 0xe6, 0x06, 0x8e, 0x4f, 0x7e, 0x92, 0xbe
        /*0050*/ 	.byte	0xe9, 0xbc, 0xdd, 0x19, 0xa0, 0x01, 0xfa, 0x3e, 0x47, 0x5d, 0xc1, 0x16, 0x6c, 0xc1, 0x56, 0xbf
        /*0060*/ 	.byte	0x51, 0x55, 0x55, 0x55, 0x55, 0x55, 0xa5, 0x3f, 0x00, 0x00, 0x00, 0x00, 0x00, 0x00, 0xe0, 0xbf
        /*0070*/ 	.byte	0x00, 0x00, 0x00, 0x00, 0x00, 0x00, 0xf0, 0x3f, 0x00, 0x00, 0x00, 0x00, 0x00, 0x00, 0x00, 0x00
	.type		__cudart_i2opi_d,@object
	.size		__cudart_i2opi_d,(.L_0 - __cudart_i2opi_d)
__cudart_i2opi_d:
        /* <DEDUP_REMOVED lines=9> */
.L_0:


//--------------------- .nv.shared.reserved.0     --------------------------
	.section	.nv.shared.reserved.0,"aw",@nobits
	.weak		__nv_reservedSMEM_offset_0_alias
	.size		__nv_reservedSMEM_offset_0_alias, 0, 64
	.other		__nv_reservedSMEM_offset_0_alias,@"STO_CUDA_RESERVED_SHARED STV_DEFAULT"
__nv_reservedSMEM_offset_0_alias:
	.zero		0
	.zero		64


//--------------------- .nv.constant0.eigenBatch2d --------------------------
	.section	.nv.constant0.eigenBatch2d,"a",@progbits
	.sectionflags	@""
	.align	4
.nv.constant0.eigenBatch2d:
	.zero		1064


//--------------------- .nv.constant0.eigenBatch3d --------------------------
	.section	.nv.constant0.eigenBatch3d,"a",@progbits
	.sectionflags	@""
	.align	4
.nv.constant0.eigenBatch3d:
	.zero		1168


//--------------------- .nv.constant0.multiplyScalar --------------------------
	.section	.nv.constant0.multiplyScalar,"a",@progbits
	.sectionflags	@""
	.align	4
.nv.constant0.multiplyScalar:
	.zero		932


//--------------------- .nv.constant0.setEBEProduct --------------------------
	.section	.nv.constant0.setEBEProduct,"a",@progbits
	.sectionflags	@""
	.align	4
.nv.constant0.setEBEProduct:
	.zero		976


//--------------------- .nv.constant0.neighborhoodSumZ --------------------------
	.section	.nv.constant0.neighborhoodSumZ,"a",@progbits
	.sectionflags	@""
	.align	4
.nv.constant0.neighborhoodSumZ:
	.zero		956


//--------------------- .nv.constant0.neighborhoodSumY --------------------------
	.section	.nv.constant0.neighborhoodSumY,"a",@progbits
	.sectionflags	@""
	.align	4
.nv.constant0.neighborhoodSumY:
	.zero		956


//--------------------- .nv.constant0.neighborhoodSumX --------------------------
	.section	.nv.constant0.neighborhoodSumX,"a",@progbits
	.sectionflags	@""
	.align	4
.nv.constant0.neighborhoodSumX:
	.zero		956


//--------------------- .nv.constant0.batchGrad   --------------------------
	.section	.nv.constant0.batchGrad,"a",@progbits
	.sectionflags	@""
	.align	4
.nv.constant0.batchGrad:
	.zero		1008


//--------------------- SYMBOLS --------------------------

	.type		.nv.reservedSmem.offset0,@object
	.size		.nv.reservedSmem.offset0,0x4
